def attn_fwd(
    Q,
    K,
    V,
    Out,
    Lse,
    sm_scale,
    stride_qz,
    stride_qh,
    stride_qm,
    stride_qk,
    stride_kz,
    stride_kh,
    stride_kn,
    stride_kk,
    stride_vz,
    stride_vh,
    stride_vn,
    stride_vk,
    stride_oz,
    stride_oh,
    stride_om,
    stride_ok,
    seqlen_q,
    seqlen_k,
    BLOCK_M: tl.constexpr,
    BLOCK_N: tl.constexpr,
    HEAD_DIM: tl.constexpr,
    CAUSAL: tl.constexpr,
):
    start_m = tl.program_id(0)
    off_hz = tl.program_id(1)
    q_off = off_hz * stride_qh
    k_off = off_hz * stride_kh
    v_off = off_hz * stride_vh
    offs_m = start_m * BLOCK_M + tl.arange(0, BLOCK_M)
    offs_d = tl.arange(0, HEAD_DIM)
    offs_n = tl.arange(0, BLOCK_N)
    q_ptrs = Q + q_off + offs_m[:, None] * stride_qm + offs_d[None, :] * stride_qk
    k_ptrs = K + k_off + offs_d[:, None] * stride_kk + offs_n[None, :] * stride_kn
    v_ptrs = V + v_off + offs_n[:, None] * stride_vn + offs_d[None, :] * stride_vk
    m_i = tl.full([BLOCK_M], float("-inf"), dtype=tl.float32)
    l_i = tl.zeros([BLOCK_M], dtype=tl.float32) + 1.0
    acc = tl.zeros([BLOCK_M, HEAD_DIM], dtype=tl.float32)
    q = tl.load(q_ptrs)
    acc, l_i, m_i = _attn_fwd_inner(
        acc,
        l_i,
        m_i,
        q,
        k_ptrs,
        v_ptrs,
        sm_scale,
        stride_kn,
        stride_vn,
        start_m,
        seqlen_k,
        BLOCK_M,
        BLOCK_N,
        HEAD_DIM,
        CAUSAL,
    )
    acc = acc / l_i[:, None]
    lse = m_i + tl.math.log2(l_i) / 1.4426950408889634
    o_ptrs = (
        Out
        + off_hz * stride_oh
        + offs_m[:, None] * stride_om
        + offs_d[None, :] * stride_ok
    )
    tl.store(o_ptrs, acc.to(Out.dtype.element_ty))
    tl.store(Lse + off_hz * seqlen_q + offs_m, lse)

# config = {"BLOCK_M": 256, "BLOCK_N": 32, "HEAD_DIM": 256, "arch": "sm_80", "causal": false, "dtype": "bf16", "num_stages": 4, "num_warps": 16}
# arch = sm_80


// ===== COMPILED SASS (sm_80) =====

	.target	sm_80

	.elftype	@"ET_EXEC"


//--------------------- .note.nv.tkinfo           --------------------------
	.section	.note.nv.tkinfo,"",@"SHT_NOTE"
	.sectionflags	@"SHF_NOTE_NV_TKINFO"
	.tkinfo
        /*0018*/ 	.word	0x00000002
        /*0030*/ 	.string	""
        /*0030*/ 	.string	"ptxas"
        /*0030*/ 	.string	"Cuda compilation tools, release 13.0, V13.0.88"
        /*0030*/ 	.string	"Build cuda_13.0.r13.0/compiler.36424714_0"
        /*0030*/ 	.string	"-v  -suppress-debug-info  -lineinfo  -arch sm_80 "



//--------------------- .note.nv.cuinfo           --------------------------
	.section	.note.nv.cuinfo,"",@"SHT_NOTE"
	.sectionflags	@"SHF_NOTE_NV_CUINFO"
        /*0018*/ 	.short	0x0002
        /*001a*/ 	.short	0x0050
        /*001c*/ 	.short	0x0082
	.zero		2


//--------------------- .nv.info                  --------------------------
	.section	.nv.info,"",@"SHT_CUDA_INFO"
	.align	4


	//----- nvinfo : EIATTR_REGCOUNT
	.align		4
        /*0000*/ 	.byte	0x04, 0x2f
        /*0002*/ 	.short	(.L_2 - .L_1)
	.align		4
.L_1:
        /*0004*/ 	.word	index@(attn_fwd)
        /*0008*/ 	.word	0x00000040


	//----- nvinfo : EIATTR_FRAME_SIZE
	.align		4
.L_2:
        /*000c*/ 	.byte	0x04, 0x11
        /*000e*/ 	.short	(.L_4 - .L_3)
	.align		4
.L_3:
        /*0010*/ 	.word	index@(attn_fwd)
        /*0014*/ 	.word	0x000004d0


	//----- nvinfo : EIATTR_MIN_STACK_SIZE
	.align		4
.L_4:
        /*0018*/ 	.byte	0x04, 0x12
        /*001a*/ 	.short	(.L_6 - .L_5)
	.align		4
.L_5:
        /*001c*/ 	.word	index@(attn_fwd)
        /*0020*/ 	.word	0x000004d0
.L_6:


//--------------------- .nv.info.attn_fwd         --------------------------
	.section	.nv.info.attn_fwd,"",@"SHT_CUDA_INFO"
	.sectionflags	@""
	.align	4


	//----- nvinfo : EIATTR_CUDA_API_VERSION
	.align		4
        /*0000*/ 	.byte	0x04, 0x37
        /*0002*/ 	.short	(.L_8 - .L_7)
.L_7:
        /*0004*/ 	.word	0x00000082


	//----- nvinfo : EIATTR_SW2861232_WAR
	.align		4
.L_8:
        /*0008*/ 	.byte	0x01, 0x35
	.zero		2


	//----- nvinfo : EIATTR_PARAM_CBANK
	.align		4
        /*000c*/ 	.byte	0x04, 0x0a
        /*000e*/ 	.short	(.L_10 - .L_9)
	.align		4
.L_9:
        /*0010*/ 	.word	index@(.nv.constant0.attn_fwd)
        /*0014*/ 	.short	0x0160
        /*0016*/ 	.short	0x0088


	//----- nvinfo : EIATTR_CBANK_PARAM_SIZE
	.align		4
.L_10:
        /*0018*/ 	.byte	0x03, 0x19
        /*001a*/ 	.short	0x0088


	//----- nvinfo : EIATTR_KPARAM_INFO
	.align		4
        /*001c*/ 	.byte	0x04, 0x17
        /*001e*/ 	.short	(.L_12 - .L_11)
.L_11:
        /*0020*/ 	.word	0x00000000
        /*0024*/ 	.short	0x0019
        /*0026*/ 	.short	0x0080
        /*0028*/ 	.byte	0x00, 0xf4, 0x21, 0x00


	//----- nvinfo : EIATTR_KPARAM_INFO
	.align		4
.L_12:
        /*002c*/ 	.byte	0x04, 0x17
        /*002e*/ 	.short	(.L_14 - .L_13)
.L_13:
        /*0030*/ 	.word	0x00000000
        /*0034*/ 	.short	0x0018
        /*0036*/ 	.short	0x0078
        /*0038*/ 	.byte	0x00, 0xf4, 0x21, 0x00


	//----- nvinfo : EIATTR_KPARAM_INFO
	.align		4
.L_14:
        /*003c*/ 	.byte	0x04, 0x17
        /*003e*/ 	.short	(.L_16 - .L_15)
.L_15:
        /*0040*/ 	.word	0x00000000
        /*0044*/ 	.short	0x0017
        /*0046*/ 	.short	0x0070
        /*0048*/ 	.byte	0x00, 0xf0, 0x11, 0x00


	//----- nvinfo : EIATTR_KPARAM_INFO
	.align		4
.L_16:
        /*004c*/ 	.byte	0x04, 0x17
        /*004e*/ 	.short	(.L_18 - .L_17)
.L_17:
        /*0050*/ 	.word	0x00000000
        /*0054*/ 	.short	0x0016
        /*0056*/ 	.short	0x006c
        /*0058*/ 	.byte	0x00, 0xf0, 0x11, 0x00


	//----- nvinfo : EIATTR_KPARAM_INFO
	.align		4
.L_18:
        /*005c*/ 	.byte	0x04, 0x17
        /*005e*/ 	.short	(.L_20 - .L_19)
.L_19:
        /*0060*/ 	.word	0x00000000
        /*0064*/ 	.short	0x0015
        /*0066*/ 	.short	0x0068
        /*0068*/ 	.byte	0x00, 0xf0, 0x11, 0x00


	//----- nvinfo : EIATTR_KPARAM_INFO
	.align		4
.L_20:
        /*006c*/ 	.byte	0x04, 0x17
        /*006e*/ 	.short	(.L_22 - .L_21)
.L_21:
        /*0070*/ 	.word	0x00000000
        /*0074*/ 	.short	0x0014
        /*0076*/ 	.short	0x0064
        /*0078*/ 	.byte	0x00, 0xf0, 0x11, 0x00


	//----- nvinfo : EIATTR_KPARAM_INFO
	.align		4
.L_22:
        /*007c*/ 	.byte	0x04, 0x17
        /*007e*/ 	.short	(.L_24 - .L_23)
.L_23:
        /*0080*/ 	.word	0x00000000
        /*0084*/ 	.short	0x0013
        /*0086*/ 	.short	0x0060
        /*0088*/ 	.byte	0x00, 0xf0, 0x11, 0x00


	//----- nvinfo : EIATTR_KPARAM_INFO
	.align		4
.L_24:
        /*008c*/ 	.byte	0x04, 0x17
        /*008e*/ 	.short	(.L_26 - .L_25)
.L_25:
        /*0090*/ 	.word	0x00000000
        /*0094*/ 	.short	0x0012
        /*0096*/ 	.short	0x005c
        /*0098*/ 	.byte	0x00, 0xf0, 0x11, 0x00


	//----- nvinfo : EIATTR_KPARAM_INFO
	.align		4
.L_26:
        /*009c*/ 	.byte	0x04, 0x17
        /*009e*/ 	.short	(.L_28 - .L_27)
.L_27:
        /*00a0*/ 	.word	0x00000000
        /*00a4*/ 	.short	0x0011
        /*00a6*/ 	.short	0x0058
        /*00a8*/ 	.byte	0x00, 0xf0, 0x11, 0x00


	//----- nvinfo : EIATTR_KPARAM_INFO
	.align		4
.L_28:
        /*00ac*/ 	.byte	0x04, 0x17
        /*00ae*/ 	.short	(.L_30 - .L_29)
.L_29:
        /*00b0*/ 	.word	0x00000000
        /*00b4*/ 	.short	0x0010
        /*00b6*/ 	.short	0x0054
        /*00b8*/ 	.byte	0x00, 0xf0, 0x11, 0x00


	//----- nvinfo : EIATTR_KPARAM_INFO
	.align		4
.L_30:
        /*00bc*/ 	.byte	0x04, 0x17
        /*00be*/ 	.short	(.L_32 - .L_31)
.L_31:
        /*00c0*/ 	.word	0x00000000
        /*00c4*/ 	.short	0x000f
        /*00c6*/ 	.short	0x0050
        /*00c8*/ 	.byte	0x00, 0xf0, 0x11, 0x00


	//----- nvinfo : EIATTR_KPARAM_INFO
	.align		4
.L_32:
        /*00cc*/ 	.byte	0x04, 0x17
        /*00ce*/ 	.short	(.L_34 - .L_33)
.L_33:
        /*00d0*/ 	.word	0x00000000
        /*00d4*/ 	.short	0x000e
        /*00d6*/ 	.short	0x004c
        /*00d8*/ 	.byte	0x00, 0xf0, 0x11, 0x00


	//----- nvinfo : EIATTR_KPARAM_INFO
	.align		4
.L_34:
        /*00dc*/ 	.byte	0x04, 0x17
        /*00de*/ 	.short	(.L_36 - .L_35)
.L_35:
        /*00e0*/ 	.word	0x00000000
        /*00e4*/ 	.short	0x000d
        /*00e6*/ 	.short	0x0048
        /*00e8*/ 	.byte	0x00, 0xf0, 0x11, 0x00


	//----- nvinfo : EIATTR_KPARAM_INFO
	.align		4
.L_36:
        /*00ec*/ 	.byte	0x04, 0x17
        /*00ee*/ 	.short	(.L_38 - .L_37)
.L_37:
        /*00f0*/ 	.word	0x00000000
        /*00f4*/ 	.short	0x000c
        /*00f6*/ 	.short	0x0044
        /*00f8*/ 	.byte	0x00, 0xf0, 0x11, 0x00


	//----- nvinfo : EIATTR_KPARAM_INFO
	.align		4
.L_38:
        /*00fc*/ 	.byte	0x04, 0x17
        /*00fe*/ 	.short	(.L_40 - .L_39)
.L_39:
        /*0100*/ 	.word	0x00000000
        /*0104*/ 	.short	0x000b
        /*0106*/ 	.short	0x0040
        /*0108*/ 	.byte	0x00, 0xf0, 0x11, 0x00


	//----- nvinfo : EIATTR_KPARAM_INFO
	.align		4
.L_40:
        /*010c*/ 	.byte	0x04, 0x17
        /*010e*/ 	.short	(.L_42 - .L_41)
.L_41:
        /*0110*/ 	.word	0x00000000
        /*0114*/ 	.short	0x000a
        /*0116*/ 	.short	0x003c
        /*0118*/ 	.byte	0x00, 0xf0, 0x11, 0x00


	//----- nvinfo : EIATTR_KPARAM_INFO
	.align		4
.L_42:
        /*011c*/ 	.byte	0x04, 0x17
        /*011e*/ 	.short	(.L_44 - .L_43)
.L_43:
        /*0120*/ 	.word	0x00000000
        /*0124*/ 	.short	0x0009
        /*0126*/ 	.short	0x0038
        /*0128*/ 	.byte	0x00, 0xf0, 0x11, 0x00


	//----- nvinfo : EIATTR_KPARAM_INFO
	.align		4
.L_44:
        /*012c*/ 	.byte	0x04, 0x17
        /*012e*/ 	.short	(.L_46 - .L_45)
.L_45:
        /*0130*/ 	.word	0x00000000
        /*0134*/ 	.short	0x0008
        /*0136*/ 	.short	0x0034
        /*0138*/ 	.byte	0x00, 0xf0, 0x11, 0x00


	//----- nvinfo : EIATTR_KPARAM_INFO
	.align		4
.L_46:
        /*013c*/ 	.byte	0x04, 0x17
        /*013e*/ 	.short	(.L_48 - .L_47)
.L_47:
        /*0140*/ 	.word	0x00000000
        /*0144*/ 	.short	0x0007
        /*0146*/ 	.short	0x0030
        /*0148*/ 	.byte	0x00, 0xf0, 0x11, 0x00


	//----- nvinfo : EIATTR_KPARAM_INFO
	.align		4
.L_48:
        /*014c*/ 	.byte	0x04, 0x17
        /*014e*/ 	.short	(.L_50 - .L_49)
.L_49:
        /*0150*/ 	.word	0x00000000
        /*0154*/ 	.short	0x0006
        /*0156*/ 	.short	0x002c
        /*0158*/ 	.byte	0x00, 0xf0, 0x11, 0x00


	//----- nvinfo : EIATTR_KPARAM_INFO
	.align		4
.L_50:
        /*015c*/ 	.byte	0x04, 0x17
        /*015e*/ 	.short	(.L_52 - .L_51)
.L_51:
        /*0160*/ 	.word	0x00000000
        /*0164*/ 	.short	0x0005
        /*0166*/ 	.short	0x0028
        /*0168*/ 	.byte	0x00, 0xf0, 0x11, 0x00


	//----- nvinfo : EIATTR_KPARAM_INFO
	.align		4
.L_52:
        /*016c*/ 	.byte	0x04, 0x17
        /*016e*/ 	.short	(.L_54 - .L_53)
.L_53:
        /*0170*/ 	.word	0x00000000
        /*0174*/ 	.short	0x0004
        /*0176*/ 	.short	0x0020
        /*0178*/ 	.byte	0x00, 0xf4, 0x21, 0x00


	//----- nvinfo : EIATTR_KPARAM_INFO
	.align		4
.L_54:
        /*017c*/ 	.byte	0x04, 0x17
        /*017e*/ 	.short	(.L_56 - .L_55)
.L_55:
        /*0180*/ 	.word	0x00000000
        /*0184*/ 	.short	0x0003
        /*0186*/ 	.short	0x0018
        /*0188*/ 	.byte	0x00, 0xf4, 0x21, 0x00


	//----- nvinfo : EIATTR_KPARAM_INFO
	.align		4
.L_56:
        /*018c*/ 	.byte	0x04, 0x17
        /*018e*/ 	.short	(.L_58 - .L_57)
.L_57:
        /*0190*/ 	.word	0x00000000
        /*0194*/ 	.short	0x0002
        /*0196*/ 	.short	0x0010
        /*0198*/ 	.byte	0x00, 0xf4, 0x21, 0x00


	//----- nvinfo : EIATTR_KPARAM_INFO
	.align		4
.L_58:
        /*019c*/ 	.byte	0x04, 0x17
        /*019e*/ 	.short	(.L_60 - .L_59)
.L_59:
        /*01a0*/ 	.word	0x00000000
        /*01a4*/ 	.short	0x0001
        /*01a6*/ 	.short	0x0008
        /*01a8*/ 	.byte	0x00, 0xf4, 0x21, 0x00


	//----- nvinfo : EIATTR_KPARAM_INFO
	.align		4
.L_60:
        /*01ac*/ 	.byte	0x04, 0x17
        /*01ae*/ 	.short	(.L_62 - .L_61)
.L_61:
        /*01b0*/ 	.word	0x00000000
        /*01b4*/ 	.short	0x0000
        /*01b6*/ 	.short	0x0000
        /*01b8*/ 	.byte	0x00, 0xf4, 0x21, 0x00


	//----- nvinfo : EIATTR_MAXREG_COUNT
	.align		4
.L_62:
        /*01bc*/ 	.byte	0x03, 0x1b
        /*01be*/ 	.short	0x0080


	//----- nvinfo : EIATTR_NUM_BARRIERS
	.align		4
        /*01c0*/ 	.byte	0x02, 0x4c
        /*01c2*/ 	.byte	0x01
	.zero		1


	//----- nvinfo : EIATTR_ANNOTATIONS
	.align		4
        /*01c4*/ 	.byte	0x04, 0x55
        /*01c6*/ 	.short	(.L_64 - .L_63)


	//   ....[0]....
.L_63:
        /*01c8*/ 	.word	0x00000001
        /*01cc*/ 	.byte	0xb0, 0x03, 0x00, 0x00, 0x01, 0x00, 0x00, 0x00, 0xc0, 0x03, 0x00, 0x00, 0x01, 0x00, 0x00, 0x00
        /* <DEDUP_REMOVED lines=630> */
        /*293c*/ 	.byte	0x20, 0xf9, 0x00, 0x00


	//----- nvinfo : EIATTR_MERCURY_ISA_VERSION
	.align		4
.L_64:
        /*2940*/ 	.byte	0x03, 0x5f
        /*2942*/ 	.short	0x0000


	//----- nvinfo : EIATTR_COOP_GROUP_MASK_REGIDS
	.align		4
        /*2944*/ 	.byte	0x04, 0x29
        /*2946*/ 	.short	(.L_66 - .L_65)


	//   ....[0]....
.L_65:
        /*2948*/ 	.word	0xffffffff


	//   ....[1]....
        /*294c*/ 	.word	0xffffffff


	//   ....[2]....
        /*2950*/ 	.word	0xffffffff


	//   ....[3]....
        /*2954*/ 	.word	0xffffffff


	//   ....[4]....
        /*2958*/ 	.word	0xffffffff


	//   ....[5]....
        /*295c*/ 	.word	0xffffffff


	//   ....[6]....
        /*2960*/ 	.word	0xffffffff


	//   ....[7]....
        /*2964*/ 	.word	0xffffffff


	//----- nvinfo : EIATTR_COOP_GROUP_INSTR_OFFSETS
	.align		4
.L_66:
        /*2968*/ 	.byte	0x04, 0x28
        /*296a*/ 	.short	(.L_68 - .L_67)


	//   ....[0]....
.L_67:
        /*296c*/ 	.word	0x00006240


	//   ....[1]....
        /*2970*/ 	.word	0x000062d0


	//   ....[2]....
        /*2974*/ 	.word	0x000062e0


	//   ....[3]....
        /*2978*/ 	.word	0x00006320


	//   ....[4]....
        /*297c*/ 	.word	0x000089a0


	//   ....[5]....
        /*2980*/ 	.word	0x000089b0


	//   ....[6]....
        /*2984*/ 	.word	0x00008c10


	//   ....[7]....
        /*2988*/ 	.word	0x00008c30


	//----- nvinfo : EIATTR_EXIT_INSTR_OFFSETS
	.align		4
.L_68:
        /*298c*/ 	.byte	0x04, 0x1c
        /*298e*/ 	.short	(.L_70 - .L_69)


	//   ....[0]....
.L_69:
        /*2990*/ 	.word	0x0000f910


	//   ....[1]....
        /*2994*/ 	.word	0x0000fa10


	//----- nvinfo : EIATTR_REQNTID
	.align		4
.L_70:
        /*2998*/ 	.byte	0x04, 0x10
        /*299a*/ 	.short	(.L_72 - .L_71)
.L_71:
        /*299c*/ 	.word	0x00000200
        /*29a0*/ 	.word	0x00000001
        /*29a4*/ 	.word	0x00000001
.L_72:


//--------------------- .nv.callgraph             --------------------------
	.section	.nv.callgraph,"",@"SHT_CUDA_CALLGRAPH"
	.align	4
	.sectionentsize	8
	.align		4
        /*0000*/ 	.word	0x00000000
	.align		4
        /*0004*/ 	.word	0xffffffff
	.align		4
        /*0008*/ 	.word	0x00000000
	.align		4
        /*000c*/ 	.word	0xfffffffe
	.align		4
        /*0010*/ 	.word	0x00000000
	.align		4
        /*0014*/ 	.word	0xfffffffd
	.align		4
        /*0018*/ 	.word	0x00000000
	.align		4
        /*001c*/ 	.word	0xfffffffc


//--------------------- .nv.rel.action            --------------------------
	.section	.nv.rel.action,"",@"SHT_CUDA_RELOCINFO"
	.align	8
	.sectionentsize	8
        /*0000*/ 	.byte	0x73, 0x00, 0x00, 0x00, 0x00, 0x00, 0x00, 0x00, 0x00, 0x00, 0x00, 0x11, 0x25, 0x00, 0x05, 0x36


//--------------------- .nv.constant4             --------------------------
	.section	.nv.constant4,"a",@progbits
	.align	8
	.align		8
.nv.constant4:
        /*0000*/ 	.dword	_$_str


//--------------------- .nv.constant0.attn_fwd    --------------------------
	.section	.nv.constant0.attn_fwd,"a",@progbits
	.sectionflags	@""
	.align	4
.nv.constant0.attn_fwd:
	.zero		488


//--------------------- .text.attn_fwd            --------------------------
	.section	.text.attn_fwd,"ax",@progbits
	.sectioninfo	@"SHI_REGISTERS=64"
	.align	128
        .global         attn_fwd
        .type           attn_fwd,@function
        .size           attn_fwd,(.L_x_4 - attn_fwd)
        .other          attn_fwd,@"STO_CUDA_ENTRY STV_DEFAULT"
attn_fwd:
.text.attn_fwd:
[----:B------:R-:W-:Y:S02]  /*0000*/  IMAD.MOV.U32 R1, RZ, RZ, c[0x0][0x28] ;  /* 0x00000a00ff017624 */ /* 0x000fe400078e00ff */
[----:B------:R-:W0:Y:S01]  /*0010*/  S2R R3, SR_TID.X ;  /* 0x0000000000037919 */ /* 0x000e220000002100 */
[----:B------:R-:W-:Y:S01]  /*0020*/  IMAD.MOV.U32 R40, RZ, RZ, c[0x0][0x198] ;  /* 0x00006600ff287624 */ /* 0x000fe200078e00ff */
[----:B------:R-:W-:Y:S01]  /*0030*/  ULDC.64 UR4, c[0x0][0x118] ;  /* 0x0000460000047ab9 */ /* 0x000fe20000000a00 */
[----:B------:R-:W-:Y:S01]  /*0040*/  IADD3 R1, R1, -0x4d0, RZ ;  /* 0xfffffb3001017810 */ /* 0x000fe20007ffe0ff */
[----:B------:R-:W1:Y:S04]  /*0050*/  S2R R0, SR_CTAID.X ;  /* 0x0000000000007919 */ /* 0x000e680000002500 */
[----:B------:R-:W2:Y:S01]  /*0060*/  S2R R4, SR_CTAID.Y ;  /* 0x0000000000047919 */ /* 0x000ea20000002600 */
[----:B0-----:R-:W-:Y:S02]  /*0070*/  LOP3.LUT R2, R3, 0xff, RZ, 0xc0, !PT ;  /* 0x000000ff03027812 */ /* 0x001fe400078ec0ff */
[----:B------:R-:W-:-:S03]  /*0080*/  SHF.R.U32.HI R3, RZ, 0x8, R3 ;  /* 0x00000008ff037819 */ /* 0x000fc60000011603 */
[----:B-1----:R-:W-:Y:S02]  /*0090*/  IMAD R2, R0, 0x100, R2 ;  /* 0x0000010000027824 */ /* 0x002fe400078e0202 */
[----:B--2---:R-:W-:Y:S01]  /*00a0*/  IMAD R0, R4, c[0x0][0x190], RZ ;  /* 0x0000640004007a24 */ /* 0x004fe200078e02ff */
[----:B------:R-:W-:Y:S01]  /*00b0*/  SGXT.U32 R4, R3, 0x1 ;  /* 0x000000010304781a */ /* 0x000fe20000000000 */
[----:B------:R-:W-:Y:S02]  /*00c0*/  IMAD R2, R2, c[0x0][0x194], RZ ;  /* 0x0000650002027a24 */ /* 0x000fe400078e02ff */
[C---:B------:R-:W-:Y:S01]  /*00d0*/  IMAD.HI R27, R0.reuse, 0x2, RZ ;  /* 0x00000002001b7827 */ /* 0x040fe200078e02ff */
[----:B------:R-:W-:-:S03]  /*00e0*/  SHF.L.U32 R32, R0, 0x1, RZ ;  /* 0x0000000100207819 */ /* 0x000fc600000006ff */
[----:B------:R-:W-:Y:S02]  /*00f0*/  IMAD.SHL.U32 R3, R2, 0x2, RZ ;  /* 0x0000000202037824 */ /* 0x000fe400078e00ff */
[----:B------:R-:W-:Y:S02]  /*0100*/  IMAD R5, R4, c[0x0][0x198], RZ ;  /* 0x0000660004057a24 */ /* 0x000fe400078e02ff */
[----:B------:R-:W-:Y:S01]  /*0110*/  IMAD.HI R2, R2, 0x2, RZ ;  /* 0x0000000202027827 */ /* 0x000fe200078e02ff */
[----:B------:R-:W-:-:S03]  /*0120*/  IADD3 R32, P0, P1, R3, c[0x0][0x160], R32 ;  /* 0x0000580003207a10 */ /* 0x000fc6000791e020 */
[----:B------:R-:W-:Y:S01]  /*0130*/  IMAD R7, R40, 0x2, R5 ;  /* 0x0000000228077824 */ /* 0x000fe200078e0205 */
[----:B------:R-:W-:Y:S02]  /*0140*/  IADD3.X R27, R2, c[0x0][0x164], R27, P0, P1 ;  /* 0x00005900021b7a10 */ /* 0x000fe400007e241b */
[-C--:B------:R-:W-:Y:S01]  /*0150*/  LEA R2, P0, R5, R32.reuse, 0x1 ;  /* 0x0000002005027211 */ /* 0x080fe200078008ff */
[C---:B------:R-:W-:Y:S01]  /*0160*/  IMAD R9, R40.reuse, 0x2, R7 ;  /* 0x0000000228097824 */ /* 0x040fe200078e0207 */
[-C--:B------:R-:W-:Y:S02]  /*0170*/  LEA R4, P1, R7, R32.reuse, 0x1 ;  /* 0x0000002007047211 */ /* 0x080fe400078208ff */
[-C--:B------:R-:W-:Y:S02]  /*0180*/  LEA.HI.X.SX32 R3, R5, R27.reuse, 0x1, P0 ;  /* 0x0000001b05037211 */ /* 0x080fe400000f0eff */
[----:B------:R-:W-:Y:S02]  /*0190*/  LEA.HI.X.SX32 R5, R7, R27, 0x1, P1 ;  /* 0x0000001b07057211 */ /* 0x000fe400008f0eff */
[----:B------:R-:W-:Y:S01]  /*01a0*/  LEA R11, R40, R9, 0x1 ;  /* 0x00000009280b7211 */ /* 0x000fe200078e08ff */
[----:B------:R0:W2:Y:S01]  /*01b0*/  LDG.E.U16 R16, [R2.64] ;  /* 0x0000000402107981 */ /* 0x0000a2000c1e1500 */
[----:B------:R-:W-:-:S03]  /*01c0*/  LEA R6, P0, R9, R32, 0x1 ;  /* 0x0000002009067211 */ /* 0x000fc600078008ff */
[----:B------:R1:W3:Y:S01]  /*01d0*/  LDG.E.U16 R0, [R4.64] ;  /* 0x0000000404007981 */ /* 0x0002e2000c1e1500 */
[----:B------:R-:W-:Y:S01]  /*01e0*/  LEA.HI.X.SX32 R7, R9, R27, 0x1, P0 ;  /* 0x0000001b09077211 */ /* 0x000fe200000f0eff */
[----:B------:R-:W-:Y:S01]  /*01f0*/  IMAD R13, R40, 0x2, R11 ;  /* 0x00000002280d7824 */ /* 0x000fe200078e020b */
[----:B------:R-:W-:-:S03]  /*0200*/  LEA R8, P0, R11, R32, 0x1 ;  /* 0x000000200b087211 */ /* 0x000fc600078008ff */
[C---:B------:R-:W-:Y:S01]  /*0210*/  IMAD R15, R40.reuse, 0x2, R13 ;  /* 0x00000002280f7824 */ /* 0x040fe200078e020d */
[----:B------:R4:W5:Y:S01]  /*0220*/  LDG.E.U16 R18, [R6.64] ;  /* 0x0000000406127981 */ /* 0x000962000c1e1500 */
[-C--:B------:R-:W-:Y:S02]  /*0230*/  LEA R10, P1, R13, R32.reuse, 0x1 ;  /* 0x000000200d0a7211 */ /* 0x080fe400078208ff */
[-C--:B------:R-:W-:Y:S01]  /*0240*/  LEA.HI.X.SX32 R9, R11, R27.reuse, 0x1, P0 ;  /* 0x0000001b0b097211 */ /* 0x080fe200000f0eff */
[----:B0-----:R-:W-:Y:S01]  /*0250*/  IMAD R3, R40, 0x2, R15 ;  /* 0x0000000228037824 */ /* 0x001fe200078e020f */
[----:B------:R-:W-:Y:S02]  /*0260*/  LEA R12, P0, R15, R32, 0x1 ;  /* 0x000000200f0c7211 */ /* 0x000fe400078008ff */
[-C--:B------:R-:W-:Y:S01]  /*0270*/  LEA.HI.X.SX32 R11, R13, R27.reuse, 0x1, P1 ;  /* 0x0000001b0d0b7211 */ /* 0x080fe200008f0eff */
[----:B------:R0:W5:Y:S01]  /*0280*/  LDG.E.U16 R23, [R8.64] ;  /* 0x0000000408177981 */ /* 0x000162000c1e1500 */
[----:B------:R-:W-:-:S02]  /*0290*/  LEA.HI.X.SX32 R13, R15, R27, 0x1, P0 ;  /* 0x0000001b0f0d7211 */ /* 0x000fc400000f0eff */
[----:B-1----:R-:W-:Y:S01]  /*02a0*/  LEA R5, R40, R3, 0x1 ;  /* 0x0000000328057211 */ /* 0x002fe200078e08ff */
[----:B------:R1:W5:Y:S01]  /*02b0*/  LDG.E.U16 R22, [R10.64] ;  /* 0x000000040a167981 */ /* 0x000362000c1e1500 */
[----:B------:R-:W-:-:S03]  /*02c0*/  LEA R2, P0, R3, R32, 0x1 ;  /* 0x0000002003027211 */ /* 0x000fc600078008ff */
[----:B------:R0:W5:Y:S01]  /*02d0*/  LDG.E.U16 R14, [R12.64] ;  /* 0x000000040c0e7981 */ /* 0x000162000c1e1500 */
[C---:B------:R-:W-:Y:S01]  /*02e0*/  IMAD R15, R40.reuse, 0x2, R5 ;  /* 0x00000002280f7824 */ /* 0x040fe200078e0205 */
[-C--:B------:R-:W-:Y:S02]  /*02f0*/  LEA.HI.X.SX32 R3, R3, R27.reuse, 0x1, P0 ;  /* 0x0000001b03037211 */ /* 0x080fe400000f0eff */
[-C--:B------:R-:W-:Y:S01]  /*0300*/  LEA R4, P0, R5, R32.reuse, 0x1 ;  /* 0x0000002005047211 */ /* 0x080fe200078008ff */
[----:B------:R-:W-:Y:S01]  /*0310*/  IMAD R17, R40, 0x2, R15 ;  /* 0x0000000228117824 */ /* 0x000fe200078e020f */
[-C--:B----4-:R-:W-:Y:S01]  /*0320*/  LEA R6, P1, R15, R32.reuse, 0x1 ;  /* 0x000000200f067211 */ /* 0x090fe200078208ff */
[----:B------:R4:W5:Y:S01]  /*0330*/  LDG.E.U16 R21, [R2.64] ;  /* 0x0000000402157981 */ /* 0x000962000c1e1500 */
[----:B------:R-:W-:Y:S02]  /*0340*/  LEA.HI.X.SX32 R5, R5, R27, 0x1, P0 ;  /* 0x0000001b05057211 */ /* 0x000fe400000f0eff */
[----:B0-----:R-:W-:-:S02]  /*0350*/  LEA R8, P0, R17, R32, 0x1 ;  /* 0x0000002011087211 */ /* 0x001fc400078008ff */
[-C--:B------:R-:W-:Y:S01]  /*0360*/  LEA.HI.X.SX32 R7, R15, R27.reuse, 0x1, P1 ;  /* 0x0000001b0f077211 */ /* 0x080fe200008f0eff */
[----:B------:R0:W5:Y:S01]  /*0370*/  LDG.E.U16 R20, [R4.64] ;  /* 0x0000000404147981 */ /* 0x000162000c1e1500 */
[----:B------:R-:W-:-:S03]  /*0380*/  LEA.HI.X.SX32 R9, R17, R27, 0x1, P0 ;  /* 0x0000001b11097211 */ /* 0x000fc600000f0eff */
[----:B------:R0:W5:Y:S01]  /*0390*/  LDG.E.U16 R6, [R6.64] ;  /* 0x0000000406067981 */ /* 0x000162000c1e1500 */
[----:B-1----:R-:W-:-:S03]  /*03a0*/  IMAD R11, R40, 0x2, R17 ;  /* 0x00000002280b7824 */ /* 0x002fc600078e0211 */
[----:B--2---:R-:W-:Y:S04]  /*03b0*/  STL [R1+0xc4], R16 ;  /* 0x0000c41001007387 */ /* 0x004fe80000100800 */
[----:B---3--:R1:W-:Y:S04]  /*03c0*/  STL [R1+0xc0], R0 ;  /* 0x0000c00001007387 */ /* 0x0083e80000100800 */
[----:B-1----:R1:W2:Y:S01]  /*03d0*/  LDG.E.U16 R0, [R8.64] ;  /* 0x0000000408007981 */ /* 0x0022a2000c1e1500 */
[----:B------:R-:W-:Y:S02]  /*03e0*/  LEA R13, R40, R11, 0x1 ;  /* 0x0000000b280d7211 */ /* 0x000fe400078e08ff */
[----:B------:R-:W-:-:S03]  /*03f0*/  LEA R10, P0, R11, R32, 0x1 ;  /* 0x000000200b0a7211 */ /* 0x000fc600078008ff */
[C---:B------:R-:W-:Y:S01]  /*0400*/  IMAD R15, R40.reuse, 0x2, R13 ;  /* 0x00000002280f7824 */ /* 0x040fe200078e020d */
[-C--:B------:R-:W-:Y:S02]  /*0410*/  LEA.HI.X.SX32 R11, R11, R27.reuse, 0x1, P0 ;  /* 0x0000001b0b0b7211 */ /* 0x080fe400000f0eff */
[CC--:B------:R-:W-:Y:S01]  /*0420*/  LEA R12, P0, R13.reuse, R32.reuse, 0x1 ;  /* 0x000000200d0c7211 */ /* 0x0c0fe200078008ff */
[C---:B----4-:R-:W-:Y:S01]  /*0430*/  IMAD R3, R40.reuse, 0x2, R15 ;  /* 0x0000000228037824 */ /* 0x050fe200078e020f */
[----:B-----5:R3:W-:Y:S02]  /*0440*/  STL [R1+0x104], R18 ;  /* 0x0001041201007387 */ /* 0x0207e40000100800 */
[----:B------:R-:W-:Y:S01]  /*0450*/  LEA.HI.X.SX32 R13, R13, R27, 0x1, P0 ;  /* 0x0000001b0d0d7211 */ /* 0x000fe200000f0eff */
[----:B0-----:R-:W-:Y:S01]  /*0460*/  IMAD R5, R40, 0x2, R3 ;  /* 0x0000000228057824 */ /* 0x001fe200078e0203 */
[-C--:B------:R-:W-:Y:S01]  /*0470*/  LEA R16, P1, R15, R32.reuse, 0x1 ;  /* 0x000000200f107211 */ /* 0x080fe200078208ff */
[----:B------:R-:W-:Y:S04]  /*0480*/  STL [R1+0x124], R23 ;  /* 0x0001241701007387 */ /* 0x000fe80000100800 */
[----:B------:R0:W4:Y:S01]  /*0490*/  LDG.E.U16 R25, [R10.64] ;  /* 0x000000040a197981 */ /* 0x000122000c1e1500 */
[----:B---3--:R-:W-:-:S03]  /*04a0*/  LEA R18, P0, R3, R32, 0x1 ;  /* 0x0000002003127211 */ /* 0x008fc600078008ff */
[----:B------:R3:W5:Y:S01]  /*04b0*/  LDG.E.U16 R24, [R12.64] ;  /* 0x000000040c187981 */ /* 0x000762000c1e1500 */
[----:B------:R-:W-:Y:S02]  /*04c0*/  LEA.HI.X.SX32 R19, R3, R27, 0x1, P0 ;  /* 0x0000001b03137211 */ /* 0x000fe400000f0eff */
[C---:B------:R-:W-:Y:S02]  /*04d0*/  LEA R3, R40.reuse, R5, 0x1 ;  /* 0x0000000528037211 */ /* 0x040fe400078e08ff */
[CC--:B------:R-:W-:Y:S01]  /*04e0*/  LEA R4, P0, R5.reuse, R32.reuse, 0x1 ;  /* 0x0000002005047211 */ /* 0x0c0fe200078008ff */
[----:B------:R0:W-:Y:S02]  /*04f0*/  STL [R1+0xbc], R22 ;  /* 0x0000bc1601007387 */ /* 0x0001e40000100800 */
[C---:B------:R-:W-:Y:S01]  /*0500*/  IMAD R7, R40.reuse, 0x2, R3 ;  /* 0x0000000228077824 */ /* 0x040fe200078e0203 */
[-C--:B------:R-:W-:Y:S01]  /*0510*/  LEA.HI.X.SX32 R5, R5, R27.reuse, 0x1, P0 ;  /* 0x0000001b05057211 */ /* 0x080fe200000f0eff */
[----:B------:R3:W-:Y:S01]  /*0520*/  STL [R1+0xb4], R14 ;  /* 0x0000b40e01007387 */ /* 0x0007e20000100800 */
[----:B------:R-:W-:Y:S01]  /*0530*/  LEA.HI.X.SX32 R17, R15, R27, 0x1, P1 ;  /* 0x0000001b0f117211 */ /* 0x000fe200008f0eff */
[----:B-1----:R-:W-:Y:S01]  /*0540*/  IMAD R9, R40, 0x2, R7 ;  /* 0x0000000228097824 */ /* 0x002fe200078e0207 */
[-C--:B------:R-:W-:Y:S01]  /*0550*/  LEA R2, P1, R7, R32.reuse, 0x1 ;  /* 0x0000002007027211 */ /* 0x080fe200078208ff */
[----:B0-----:R0:W4:Y:S01]  /*0560*/  LDG.E.U16 R22, [R18.64] ;  /* 0x0000000412167981 */ /* 0x001122000c1e1500 */
[----:B---3--:R-:W-:-:S03]  /*0570*/  LEA R14, P0, R3, R32, 0x1 ;  /* 0x00000020030e7211 */ /* 0x008fc600078008ff */
[----:B------:R1:W5:Y:S01]  /*0580*/  LDG.E.U16 R23, [R16.64] ;  /* 0x0000000410177981 */ /* 0x000362000c1e1500 */
[-C--:B------:R-:W-:Y:S02]  /*0590*/  LEA.HI.X.SX32 R15, R3, R27.reuse, 0x1, P0 ;  /* 0x0000001b030f7211 */ /* 0x080fe400000f0eff */
[-C--:B------:R-:W-:Y:S01]  /*05a0*/  LEA.HI.X.SX32 R3, R7, R27.reuse, 0x1, P1 ;  /* 0x0000001b07037211 */ /* 0x080fe200008f0eff */
[----:B------:R-:W-:Y:S01]  /*05b0*/  IMAD R7, R40, 0x2, R9 ;  /* 0x0000000228077824 */ /* 0x000fe200078e0209 */
[CC--:B------:R-:W-:Y:S01]  /*05c0*/  LEA R12, P0, R9.reuse, R32.reuse, 0x1 ;  /* 0x00000020090c7211 */ /* 0x0c0fe200078008ff */
[----:B------:R1:W-:Y:S03]  /*05d0*/  STL [R1+0x100], R21 ;  /* 0x0001001501007387 */ /* 0x0003e60000100800 */
[----:B------:R-:W-:Y:S01]  /*05e0*/  LEA.HI.X.SX32 R13, R9, R27, 0x1, P0 ;  /* 0x0000001b090d7211 */ /* 0x000fe200000f0eff */
[----:B0-----:R0:W5:Y:S01]  /*05f0*/  LDG.E.U16 R19, [R2.64] ;  /* 0x0000000402137981 */ /* 0x001162000c1e1500 */
[----:B------:R-:W-:-:S02]  /*0600*/  LEA R10, P0, R7, R32, 0x1 ;  /* 0x00000020070a7211 */ /* 0x000fc400078008ff */
[----:B------:R-:W-:Y:S01]  /*0610*/  LEA R9, R40, R7, 0x1 ;  /* 0x0000000728097211 */ /* 0x000fe200078e08ff */
[----:B------:R0:W-:Y:S01]  /*0620*/  STL [R1+0x120], R20 ;  /* 0x0001201401007387 */ /* 0x0001e20000100800 */
[----:B------:R-:W-:-:S03]  /*0630*/  LEA.HI.X.SX32 R11, R7, R27, 0x1, P0 ;  /* 0x0000001b070b7211 */ /* 0x000fc600000f0eff */
[----:B-1----:R1:W5:Y:S01]  /*0640*/  LDG.E.U16 R21, [R4.64] ;  /* 0x0000000404157981 */ /* 0x002362000c1e1500 */
[----:B------:R-:W-:-:S03]  /*0650*/  IMAD R7, R40, 0x2, R9 ;  /* 0x0000000228077824 */ /* 0x000fc600078e0209 */
[----:B------:R1:W-:Y:S01]  /*0660*/  STL [R1+0xb0], R6 ;  /* 0x0000b00601007387 */ /* 0x0003e20000100800 */
[----:B------:R-:W-:-:S03]  /*0670*/  LEA R8, P0, R9, R32, 0x1 ;  /* 0x0000002009087211 */ /* 0x000fc600078008ff */
[----:B0-----:R0:W5:Y:S01]  /*0680*/  LDG.E.U16 R20, [R14.64] ;  /* 0x000000040e147981 */ /* 0x001162000c1e1500 */
[----:B-1----:R-:W-:-:S03]  /*0690*/  IMAD R5, R40, 0x2, R7 ;  /* 0x0000000228057824 */ /* 0x002fc600078e0207 */
[----:B------:R1:W5:Y:S01]  /*06a0*/  LDG.E.U16 R16, [R10.64] ;  /* 0x000000040a107981 */ /* 0x000362000c1e1500 */
[-C--:B------:R-:W-:Y:S02]  /*06b0*/  LEA.HI.X.SX32 R9, R9, R27.reuse, 0x1, P0 ;  /* 0x0000001b09097211 */ /* 0x080fe400000f0eff */
[-C--:B------:R-:W-:Y:S02]  /*06c0*/  LEA R6, P1, R7, R32.reuse, 0x1 ;  /* 0x0000002007067211 */ /* 0x080fe400078208ff */
[----:B------:R-:W-:Y:S01]  /*06d0*/  LEA R4, P0, R5, R32, 0x1 ;  /* 0x0000002005047211 */ /* 0x000fe200078008ff */
[----:B------:R-:W-:Y:S01]  /*06e0*/  IMAD R3, R40, 0x2, R5 ;  /* 0x0000000228037824 */ /* 0x000fe200078e0205 */
[-C--:B------:R-:W-:Y:S01]  /*06f0*/  LEA.HI.X.SX32 R7, R7, R27.reuse, 0x1, P1 ;  /* 0x0000001b07077211 */ /* 0x080fe200008f0eff */
[----:B------:R1:W5:Y:S01]  /*0700*/  LDG.E.U16 R17, [R8.64] ;  /* 0x0000000408117981 */ /* 0x000362000c1e1500 */
[----:B------:R-:W-:-:S03]  /*0710*/  LEA.HI.X.SX32 R5, R5, R27, 0x1, P0 ;  /* 0x0000001b05057211 */ /* 0x000fc600000f0eff */
[----:B------:R1:W5:Y:S01]  /*0720*/  LDG.E.U16 R18, [R6.64] ;  /* 0x0000000406127981 */ /* 0x000362000c1e1500 */
[----:B------:R-:W-:-:S03]  /*0730*/  LEA R2, P0, R3, R32, 0x1 ;  /* 0x0000002003027211 */ /* 0x000fc600078008ff */
[----:B0-----:R0:W5:Y:S04]  /*0740*/  LDG.E.U16 R14, [R4.64] ;  /* 0x00000004040e7981 */ /* 0x001168000c1e1500 */
[----:B--2---:R2:W-:Y:S04]  /*0750*/  STL [R1+0xac], R0 ;  /* 0x0000ac0001007387 */ /* 0x0045e80000100800 */
[----:B--2---:R2:W3:Y:S02]  /*0760*/  LDG.E.U16 R0, [R12.64] ;  /* 0x000000040c007981 */ /* 0x0044e4000c1e1500 */
[----:B--2---:R-:W-:-:S02]  /*0770*/  LEA R13, R40, R3, 0x1 ;  /* 0x00000003280d7211 */ /* 0x004fc400078e08ff */
[----:B------:R-:W-:-:S05]  /*0780*/  LEA.HI.X.SX32 R3, R3, R27, 0x1, P0 ;  /* 0x0000001b03037211 */ /* 0x000fca00000f0eff */
[----:B------:R2:W3:Y:S01]  /*0790*/  LDG.E.U16 R12, [R2.64] ;  /* 0x00000004020c7981 */ /* 0x0004e2000c1e1500 */
[----:B------:R-:W-:Y:S01]  /*07a0*/  IMAD R15, R40, 0x2, R13 ;  /* 0x00000002280f7824 */ /* 0x000fe200078e020d */
[----:B0-----:R-:W-:-:S03]  /*07b0*/  LEA R4, P0, R13, R32, 0x1 ;  /* 0x000000200d047211 */ /* 0x001fc600078008ff */
[C---:B-1----:R-:W-:Y:S01]  /*07c0*/  IMAD R11, R40.reuse, 0x2, R15 ;  /* 0x00000002280b7824 */ /* 0x042fe200078e020f */
[-C--:B------:R-:W-:Y:S02]  /*07d0*/  LEA R6, P1, R15, R32.reuse, 0x1 ;  /* 0x000000200f067211 */ /* 0x080fe400078208ff */
[-C--:B------:R-:W-:Y:S01]  /*07e0*/  LEA.HI.X.SX32 R5, R13, R27.reuse, 0x1, P0 ;  /* 0x0000001b0d057211 */ /* 0x080fe200000f0eff */
[C---:B------:R-:W-:Y:S01]  /*07f0*/  IMAD R9, R40.reuse, 0x2, R11 ;  /* 0x0000000228097824 */ /* 0x040fe200078e020b */
[-C--:B------:R-:W-:Y:S02]  /*0800*/  LEA.HI.X.SX32 R7, R15, R27.reuse, 0x1, P1 ;  /* 0x0000001b0f077211 */ /* 0x080fe400008f0eff */
[C---:B--2---:R-:W-:Y:S01]  /*0810*/  LEA R2, P0, R11.reuse, R32, 0x1 ;  /* 0x000000200b027211 */ /* 0x044fe200078008ff */
[----:B------:R0:W2:Y:S03]  /*0820*/  LDG.E.U16 R10, [R4.64] ;  /* 0x00000004040a7981 */ /* 0x0000a6000c1e1500 */
[----:B------:R-:W-:Y:S01]  /*0830*/  LEA.HI.X.SX32 R3, R11, R27, 0x1, P0 ;  /* 0x0000001b0b037211 */ /* 0x000fe200000f0eff */
[----:B----4-:R-:W-:Y:S01]  /*0840*/  STL [R1+0xfc], R25 ;  /* 0x0000fc1901007387 */ /* 0x010fe20000100800 */
[----:B------:R-:W-:-:S03]  /*0850*/  LEA R11, R40, R9, 0x1 ;  /* 0x00000009280b7211 */ /* 0x000fc600078e08ff */
[----:B------:R1:W4:Y:S01]  /*0860*/  LDG.E.U16 R8, [R6.64] ;  /* 0x0000000406087981 */ /* 0x000322000c1e1500 */
[----:B0-----:R-:W-:-:S03]  /*0870*/  LEA R4, P0, R9, R32, 0x1 ;  /* 0x0000002009047211 */ /* 0x001fc600078008ff */
[----:B-----5:R-:W-:Y:S01]  /*0880*/  STL [R1+0x11c], R24 ;  /* 0x00011c1801007387 */ /* 0x020fe20000100800 */
[----:B------:R-:W-:-:S03]  /*0890*/  LEA.HI.X.SX32 R5, R9, R27, 0x1, P0 ;  /* 0x0000001b09057211 */ /* 0x000fc600000f0eff */
[----:B------:R-:W-:Y:S01]  /*08a0*/  STL [R1+0xa4], R23 ;  /* 0x0000a41701007387 */ /* 0x000fe20000100800 */
[----:B------:R-:W-:-:S03]  /*08b0*/  IMAD R9, R40, 0x2, R11 ;  /* 0x0000000228097824 */ /* 0x000fc600078e020b */
[----:B------:R-:W-:Y:S04]  /*08c0*/  STL [R1+0xa0], R22 ;  /* 0x0000a01601007387 */ /* 0x000fe80000100800 */
[----:B------:R-:W-:Y:S01]  /*08d0*/  STL [R1+0xf4], R21 ;  /* 0x0000f41501007387 */ /* 0x000fe20000100800 */
[C---:B------:R-:W-:Y:S01]  /*08e0*/  IMAD R13, R40.reuse, 0x2, R9 ;  /* 0x00000002280d7824 */ /* 0x040fe200078e0209 */
[C---:B-1----:R-:W-:Y:S02]  /*08f0*/  LEA R6, P1, R9.reuse, R32, 0x1 ;  /* 0x0000002009067211 */ /* 0x042fe400078208ff */
[----:B------:R-:W-:Y:S04]  /*0900*/  STL [R1+0x118], R20 ;  /* 0x0001181401007387 */ /* 0x000fe80000100800 */
[----:B------:R-:W-:Y:S01]  /*0910*/  STL [R1+0x9c], R19 ;  /* 0x00009c1301007387 */ /* 0x000fe20000100800 */
[----:B------:R-:W-:Y:S01]  /*0920*/  LEA.HI.X.SX32 R7, R9, R27, 0x1, P1 ;  /* 0x0000001b09077211 */ /* 0x000fe200008f0eff */
[----:B------:R-:W-:-:S04]  /*0930*/  IMAD R9, R40, 0x2, R13 ;  /* 0x0000000228097824 */ /* 0x000fc800078e020d */
[----:B------:R0:W5:Y:S04]  /*0940*/  LDG.E.U16 R15, [R6.64] ;  /* 0x00000004060f7981 */ /* 0x000168000c1e1500 */
[----:B---3--:R1:W-:Y:S04]  /*0950*/  STL [R1+0x94], R0 ;  /* 0x0000940001007387 */ /* 0x0083e80000100800 */
[----:B------:R3:W-:Y:S04]  /*0960*/  STL [R1+0xf0], R16 ;  /* 0x0000f01001007387 */ /* 0x0007e80000100800 */
[----:B-1----:R1:W5:Y:S04]  /*0970*/  LDG.E.U16 R0, [R2.64] ;  /* 0x0000000402007981 */ /* 0x002368000c1e1500 */
[----:B---3--:R3:W5:Y:S01]  /*0980*/  LDG.E.U16 R16, [R4.64] ;  /* 0x0000000404107981 */ /* 0x008762000c1e1500 */
[----:B-1----:R-:W-:-:S04]  /*0990*/  LEA R2, P0, R11, R32, 0x1 ;  /* 0x000000200b027211 */ /* 0x002fc800078008ff */
[-C--:B------:R-:W-:Y:S02]  /*09a0*/  LEA.HI.X.SX32 R3, R11, R27.reuse, 0x1, P0 ;  /* 0x0000001b0b037211 */ /* 0x080fe400000f0eff */
[CC--:B---3--:R-:W-:Y:S01]  /*09b0*/  LEA R4, P0, R13.reuse, R32.reuse, 0x1 ;  /* 0x000000200d047211 */ /* 0x0c8fe200078008ff */
[----:B------:R1:W-:Y:S03]  /*09c0*/  STL [R1+0x114], R17 ;  /* 0x0001141101007387 */ /* 0x0003e60000100800 */
[----:B------:R-:W-:Y:S01]  /*09d0*/  LEA.HI.X.SX32 R5, R13, R27, 0x1, P0 ;  /* 0x0000001b0d057211 */ /* 0x000fe200000f0eff */
[----:B------:R-:W-:Y:S04]  /*09e0*/  STL [R1+0x90], R18 ;  /* 0x0000901201007387 */ /* 0x000fe80000100800 */
[----:B-1----:R1:W3:Y:S04]  /*09f0*/  LDG.E.U16 R17, [R2.64] ;  /* 0x0000000402117981 */ /* 0x0022e8000c1e1500 */
[----:B------:R0:W-:Y:S01]  /*0a00*/  STL [R1+0x8c], R14 ;  /* 0x00008c0e01007387 */ /* 0x0001e20000100800 */
[----:B-1----:R-:W-:-:S03]  /*0a10*/  LEA R2, P0, R9, R32, 0x1 ;  /* 0x0000002009027211 */ /* 0x002fc600078008ff */
[----:B0-----:R0:W3:Y:S01]  /*0a20*/  LDG.E.U16 R14, [R4.64] ;  /* 0x00000004040e7981 */ /* 0x0010e2000c1e1500 */
[----:B------:R-:W-:-:S03]  /*0a30*/  LEA.HI.X.SX32 R3, R9, R27, 0x1, P0 ;  /* 0x0000001b09037211 */ /* 0x000fc600000f0eff */
[----:B------:R1:W-:Y:S04]  /*0a40*/  STL [R1+0xec], R12 ;  /* 0x0000ec0c01007387 */ /* 0x0003e80000100800 */
[----:B-1----:R1:W3:Y:S01]  /*0a50*/  LDG.E.U16 R12, [R2.64] ;  /* 0x00000004020c7981 */ /* 0x0022e2000c1e1500 */
[----:B------:R-:W-:-:S05]  /*0a60*/  LEA R11, R40, R9, 0x1 ;  /* 0x00000009280b7211 */ /* 0x000fca00078e08ff */
[----:B------:R-:W-:Y:S01]  /*0a70*/  IMAD R9, R40, 0x2, R11 ;  /* 0x0000000228097824 */ /* 0x000fe200078e020b */
[----:B0-----:R-:W-:-:S03]  /*0a80*/  LEA R4, P0, R11, R32, 0x1 ;  /* 0x000000200b047211 */ /* 0x001fc600078008ff */
[C---:B------:R-:W-:Y:S01]  /*0a90*/  IMAD R13, R40.reuse, 0x2, R9 ;  /* 0x00000002280d7824 */ /* 0x040fe200078e0209 */
[-C--:B------:R-:W-:Y:S02]  /*0aa0*/  LEA R6, P1, R9, R32.reuse, 0x1 ;  /* 0x0000002009067211 */ /* 0x080fe400078208ff */
[-C--:B------:R-:W-:Y:S02]  /*0ab0*/  LEA.HI.X.SX32 R5, R11, R27.reuse, 0x1, P0 ;  /* 0x0000001b0b057211 */ /* 0x080fe400000f0eff */
[-C--:B------:R-:W-:Y:S01]  /*0ac0*/  LEA.HI.X.SX32 R7, R9, R27.reuse, 0x1, P1 ;  /* 0x0000001b09077211 */ /* 0x080fe200008f0eff */
[C---:B------:R-:W-:Y:S01]  /*0ad0*/  IMAD R9, R40.reuse, 0x2, R13 ;  /* 0x0000000228097824 */ /* 0x040fe200078e020d */
[C---:B-1----:R-:W-:Y:S01]  /*0ae0*/  LEA R2, P0, R13.reuse, R32, 0x1 ;  /* 0x000000200d027211 */ /* 0x042fe200078008ff */
[----:B--2---:R0:W-:Y:S03]  /*0af0*/  STL [R1+0x110], R10 ;  /* 0x0001100a01007387 */ /* 0x0041e60000100800 */
[----:B------:R-:W-:Y:S01]  /*0b00*/  LEA.HI.X.SX32 R3, R13, R27, 0x1, P0 ;  /* 0x0000001b0d037211 */ /* 0x000fe200000f0eff */
[----:B----4-:R1:W-:Y:S01]  /*0b10*/  STL [R1+0x84], R8 ;  /* 0x0000840801007387 */ /* 0x0103e20000100800 */
[----:B------:R-:W-:-:S03]  /*0b20*/  LEA R11, R40, R9, 0x1 ;  /* 0x00000009280b7211 */ /* 0x000fc600078e08ff */
[----:B0-----:R0:W2:Y:S04]  /*0b30*/  LDG.E.U16 R10, [R4.64] ;  /* 0x00000004040a7981 */ /* 0x0010a8000c1e1500 */
[----:B-1----:R1:W4:Y:S01]  /*0b40*/  LDG.E.U16 R8, [R6.64] ;  /* 0x0000000406087981 */ /* 0x002322000c1e1500 */
[----:B0-----:R-:W-:-:S04]  /*0b50*/  LEA R4, P0, R9, R32, 0x1 ;  /* 0x0000002009047211 */ /* 0x001fc800078008ff */
[----:B------:R-:W-:Y:S01]  /*0b60*/  LEA.HI.X.SX32 R5, R9, R27, 0x1, P0 ;  /* 0x0000001b09057211 */ /* 0x000fe200000f0eff */
[----:B------:R-:W-:-:S04]  /*0b70*/  IMAD R9, R40, 0x2, R11 ;  /* 0x0000000228097824 */ /* 0x000fc800078e020b */
[----:B------:R-:W-:Y:S01]  /*0b80*/  IMAD R13, R40, 0x2, R9 ;  /* 0x00000002280d7824 */ /* 0x000fe200078e0209 */
[----:B-1----:R-:W-:-:S04]  /*0b90*/  LEA R6, P1, R9, R32, 0x1 ;  /* 0x0000002009067211 */ /* 0x002fc800078208ff */
[----:B------:R-:W-:Y:S01]  /*0ba0*/  LEA.HI.X.SX32 R7, R9, R27, 0x1, P1 ;  /* 0x0000001b09077211 */ /* 0x000fe200008f0eff */
[----:B------:R-:W-:Y:S01]  /*0bb0*/  IMAD R9, R40, 0x2, R13 ;  /* 0x0000000228097824 */ /* 0x000fe200078e020d */
[----:B-----5:R0:W-:Y:S04]  /*0bc0*/  STL [R1+0x80], R0 ;  /* 0x0000800001007387 */ /* 0x0201e80000100800 */
[----:B------:R1:W-:Y:S04]  /*0bd0*/  STL [R1+0xe4], R16 ;  /* 0x0000e41001007387 */ /* 0x0003e80000100800 */
[----:B0-----:R0:W5:Y:S04]  /*0be0*/  LDG.E.U16 R0, [R2.64] ;  /* 0x0000000402007981 */ /* 0x001168000c1e1500 */
[----:B-1----:R1:W5:Y:S01]  /*0bf0*/  LDG.E.U16 R16, [R4.64] ;  /* 0x0000000404107981 */ /* 0x002362000c1e1500 */
[----:B0-----:R-:W-:-:S04]  /*0c00*/  LEA R2, P0, R11, R32, 0x1 ;  /* 0x000000200b027211 */ /* 0x001fc800078008ff */
[----:B------:R-:W-:Y:S02]  /*0c10*/  LEA.HI.X.SX32 R3, R11, R27, 0x1, P0 ;  /* 0x0000001b0b037211 */ /* 0x000fe400000f0eff */
[CC--:B-1----:R-:W-:Y:S01]  /*0c20*/  LEA R4, P0, R13.reuse, R32.reuse, 0x1 ;  /* 0x000000200d047211 */ /* 0x0c2fe200078008ff */
[----:B---3--:R-:W-:Y:S01]  /*0c30*/  STL [R1+0x10c], R17 ;  /* 0x00010c1101007387 */ /* 0x008fe20000100800 */
[----:B------:R-:W-:Y:S02]  /*0c40*/  LEA R11, R40, R9, 0x1 ;  /* 0x00000009280b7211 */ /* 0x000fe400078e08ff */
[----:B------:R-:W-:Y:S01]  /*0c50*/  LEA.HI.X.SX32 R5, R13, R27, 0x1, P0 ;  /* 0x0000001b0d057211 */ /* 0x000fe200000f0eff */
[----:B------:R0:W3:Y:S04]  /*0c60*/  LDG.E.U16 R18, [R2.64] ;  /* 0x0000000402127981 */ /* 0x0000e8000c1e1500 */
[----:B------:R1:W-:Y:S01]  /*0c70*/  STL [R1+0x7c], R15 ;  /* 0x00007c0f01007387 */ /* 0x0003e20000100800 */
[----:B0-----:R-:W-:-:S03]  /*0c80*/  LEA R2, P0, R9, R32, 0x1 ;  /* 0x0000002009027211 */ /* 0x001fc600078008ff */
[----:B------:R0:W-:Y:S04]  /*0c90*/  STL [R1+0x74], R14 ;  /* 0x0000740e01007387 */ /* 0x0001e80000100800 */
[----:B-1----:R1:W3:Y:S01]  /*0ca0*/  LDG.E.U16 R15, [R6.64] ;  /* 0x00000004060f7981 */ /* 0x0022e2000c1e1500 */
[----:B------:R-:W-:-:S03]  /*0cb0*/  LEA.HI.X.SX32 R3, R9, R27, 0x1, P0 ;  /* 0x0000001b09037211 */ /* 0x000fc600000f0eff */
[----:B0-----:R0:W3:Y:S04]  /*0cc0*/  LDG.E.U16 R14, [R4.64] ;  /* 0x00000004040e7981 */ /* 0x0010e8000c1e1500 */
[----:B------:R1:W-:Y:S04]  /*0cd0*/  STL [R1+0xe0], R12 ;  /* 0x0000e00c01007387 */ /* 0x0003e80000100800 */
[----:B------:R1:W3:Y:S01]  /*0ce0*/  LDG.E.U16 R17, [R2.64] ;  /* 0x0000000402117981 */ /* 0x0002e2000c1e1500 */
[----:B0-----:R-:W-:-:S04]  /*0cf0*/  LEA R4, P0, R11, R32, 0x1 ;  /* 0x000000200b047211 */ /* 0x001fc800078008ff */
[----:B------:R-:W-:-:S05]  /*0d00*/  LEA.HI.X.SX32 R5, R11, R27, 0x1, P0 ;  /* 0x0000001b0b057211 */ /* 0x000fca00000f0eff */
[----:B-1----:R0:W3:Y:S01]  /*0d10*/  LDG.E.U16 R12, [R4.64] ;  /* 0x00000004040c7981 */ /* 0x0020e2000c1e1500 */
[----:B------:R-:W-:-:S04]  /*0d20*/  IMAD R9, R40, 0x2, R11 ;  /* 0x0000000228097824 */ /* 0x000fc800078e020b */
[----:B------:R-:W-:Y:S01]  /*0d30*/  IMAD R13, R40, 0x2, R9 ;  /* 0x00000002280d7824 */ /* 0x000fe200078e0209 */
[----:B------:R-:W-:-:S04]  /*0d40*/  LEA R6, P1, R9, R32, 0x1 ;  /* 0x0000002009067211 */ /* 0x000fc800078208ff */
[-C--:B------:R-:W-:Y:S01]  /*0d50*/  LEA.HI.X.SX32 R7, R9, R27.reuse, 0x1, P1 ;  /* 0x0000001b09077211 */ /* 0x080fe200008f0eff */
[----:B------:R-:W-:Y:S01]  /*0d60*/  IMAD R9, R40, 0x2, R13 ;  /* 0x0000000228097824 */ /* 0x000fe200078e020d */
[CC--:B------:R-:W-:Y:S01]  /*0d70*/  LEA R2, P0, R13.reuse, R32.reuse, 0x1 ;  /* 0x000000200d027211 */ /* 0x0c0fe200078008ff */
[----:B--2---:R1:W-:Y:S03]  /*0d80*/  STL [R1+0x108], R10 ;  /* 0x0001080a01007387 */ /* 0x0043e60000100800 */
[----:B------:R-:W-:Y:S01]  /*0d90*/  LEA.HI.X.SX32 R3, R13, R27, 0x1, P0 ;  /* 0x0000001b0d037211 */ /* 0x000fe200000f0eff */
[----:B----4-:R2:W-:Y:S01]  /*0da0*/  STL [R1+0x70], R8 ;  /* 0x0000700801007387 */ /* 0x0105e20000100800 */
[----:B0-----:R-:W-:-:S03]  /*0db0*/  LEA R4, P0, R9, R32, 0x1 ;  /* 0x0000002009047211 */ /* 0x001fc600078008ff */
[----:B------:R0:W4:Y:S04]  /*0dc0*/  LDG.E.U16 R11, [R2.64] ;  /* 0x00000004020b7981 */ /* 0x000128000c1e1500 */
[----:B-1----:R1:W4:Y:S01]  /*0dd0*/  LDG.E.U16 R10, [R6.64] ;  /* 0x00000004060a7981 */ /* 0x002322000c1e1500 */
[----:B--2---:R-:W-:Y:S02]  /*0de0*/  LEA R8, R40, R9, 0x1 ;  /* 0x0000000928087211 */ /* 0x004fe400078e08ff */
[----:B------:R-:W-:Y:S02]  /*0df0*/  LEA.HI.X.SX32 R5, R9, R27, 0x1, P0 ;  /* 0x0000001b09057211 */ /* 0x000fe400000f0eff */
[----:B0-----:R-:W-:Y:S01]  /*0e00*/  LEA R2, P0, R8, R32, 0x1 ;  /* 0x0000002008027211 */ /* 0x001fe200078008ff */
[----:B-1----:R-:W-:-:S03]  /*0e10*/  IMAD R7, R40, 0x2, R8 ;  /* 0x0000000228077824 */ /* 0x002fc600078e0208 */
[----:B------:R-:W-:Y:S02]  /*0e20*/  LEA.HI.X.SX32 R3, R8, R27, 0x1, P0 ;  /* 0x0000001b08037211 */ /* 0x000fe400000f0eff */
[----:B------:R-:W-:-:S03]  /*0e30*/  LEA R6, P1, R7, R32, 0x1 ;  /* 0x0000002007067211 */ /* 0x000fc600078208ff */
[----:B------:R0:W2:Y:S04]  /*0e40*/  LDG.E.U16 R9, [R2.64] ;  /* 0x0000000402097981 */ /* 0x0000a8000c1e1500 */
[----:B-----5:R1:W-:Y:S04]  /*0e50*/  STL [R1+0x6c], R0 ;  /* 0x00006c0001007387 */ /* 0x0203e80000100800 */
[----:B------:R5:W-:Y:S01]  /*0e60*/  STL [R1+0xdc], R16 ;  /* 0x0000dc1001007387 */ /* 0x000be20000100800 */
[----:B-1----:R-:W-:-:S03]  /*0e70*/  IMAD R0, R40, 0x2, R7 ;  /* 0x0000000228007824 */ /* 0x002fc600078e0207 */
[----:B-----5:R1:W5:Y:S01]  /*0e80*/  LDG.E.U16 R16, [R4.64] ;  /* 0x0000000404107981 */ /* 0x020362000c1e1500 */
[----:B------:R-:W-:Y:S01]  /*0e90*/  LEA.HI.X.SX32 R7, R7, R27, 0x1, P1 ;  /* 0x0000001b07077211 */ /* 0x000fe200008f0eff */
[----:B------:R-:W-:Y:S02]  /*0ea0*/  IMAD R8, R40, 0x2, R0 ;  /* 0x0000000228087824 */ /* 0x000fe400078e0200 */
[----:B---3--:R-:W-:Y:S01]  /*0eb0*/  STL [R1+0xf8], R18 ;  /* 0x0000f81201007387 */ /* 0x008fe20000100800 */
[----:B-1----:R-:W-:-:S04]  /*0ec0*/  LEA R4, P0, R0, R32, 0x1 ;  /* 0x0000002000047211 */ /* 0x002fc800078008ff */
[-C--:B------:R-:W-:Y:S02]  /*0ed0*/  LEA.HI.X.SX32 R5, R0, R27.reuse, 0x1, P0 ;  /* 0x0000001b00057211 */ /* 0x080fe400000f0eff */
[----:B0-----:R-:W-:Y:S02]  /*0ee0*/  LEA R2, P0, R8, R32, 0x1 ;  /* 0x0000002008027211 */ /* 0x001fe400078008ff */
[----:B------:R-:W-:Y:S01]  /*0ef0*/  LEA R0, R40, R8, 0x1 ;  /* 0x0000000828007211 */ /* 0x000fe200078e08ff */
[----:B------:R0:W-:Y:S01]  /*0f00*/  STL [R1+0x64], R15 ;  /* 0x0000640f01007387 */ /* 0x0001e20000100800 */
[----:B------:R-:W-:-:S03]  /*0f10*/  LEA.HI.X.SX32 R3, R8, R27, 0x1, P0 ;  /* 0x0000001b08037211 */ /* 0x000fc600000f0eff */
[----:B------:R1:W-:Y:S04]  /*0f20*/  STL [R1+0x60], R14 ;  /* 0x0000600e01007387 */ /* 0x0003e80000100800 */
[----:B0-----:R0:W3:Y:S04]  /*0f30*/  LDG.E.U16 R15, [R6.64] ;  /* 0x00000004060f7981 */ /* 0x0010e8000c1e1500 */
[----:B------:R0:W3:Y:S04]  /*0f40*/  LDG.E.U16 R13, [R2.64] ;  /* 0x00000004020d7981 */ /* 0x0000e8000c1e1500 */
[----:B-1----:R1:W3:Y:S02]  /*0f50*/  LDG.E.U16 R14, [R4.64] ;  /* 0x00000004040e7981 */ /* 0x0022e4000c1e1500 */
[----:B-1----:R-:W-:-:S02]  /*0f60*/  LEA R4, P0, R0, R32, 0x1 ;  /* 0x0000002000047211 */ /* 0x002fc400078008ff */
[----:B------:R-:W-:Y:S02]  /*0f70*/  STL [R1+0xd4], R17 ;  /* 0x0000d41101007387 */ /* 0x000fe40000100800 */
[----:B------:R-:W-:Y:S02]  /*0f80*/  LEA.HI.X.SX32 R5, R0, R27, 0x1, P0 ;  /* 0x0000001b00057211 */ /* 0x000fe400000f0eff */
[----:B------:R1:W-:Y:S04]  /*0f90*/  STL [R1+0xe8], R12 ;  /* 0x0000e80c01007387 */ /* 0x0003e80000100800 */
[----:B-1----:R1:W3:Y:S01]  /*0fa0*/  LDG.E.U16 R12, [R4.64] ;  /* 0x00000004040c7981 */ /* 0x0022e2000c1e1500 */
[----:B0-----:R-:W-:-:S04]  /*0fb0*/  IMAD R7, R40, 0x2, R0 ;  /* 0x0000000228077824 */ /* 0x001fc800078e0200 */
[----:B------:R-:W-:Y:S01]  /*0fc0*/  IMAD R8, R40, 0x2, R7 ;  /* 0x0000000228087824 */ /* 0x000fe200078e0207 */
[----:B------:R-:W-:-:S03]  /*0fd0*/  LEA R6, P1, R7, R32, 0x1 ;  /* 0x0000002007067211 */ /* 0x000fc600078208ff */
[----:B------:R-:W-:Y:S01]  /*0fe0*/  IMAD R0, R40, 0x2, R8 ;  /* 0x0000000228007824 */ /* 0x000fe200078e0208 */
[-C--:B------:R-:W-:Y:S02]  /*0ff0*/  LEA.HI.X.SX32 R7, R7, R27.reuse, 0x1, P1 ;  /* 0x0000001b07077211 */ /* 0x080fe400008f0eff */
[CC--:B------:R-:W-:Y:S01]  /*1000*/  LEA R2, P0, R8.reuse, R32.reuse, 0x1 ;  /* 0x0000002008027211 */ /* 0x0c0fe200078008ff */
[----:B----4-:R0:W-:Y:S03]  /*1010*/  STL [R1+0x5c], R10 ;  /* 0x00005c0a01007387 */ /* 0x0101e60000100800 */
[-C--:B------:R-:W-:Y:S02]  /*1020*/  LEA.HI.X.SX32 R3, R8, R27.reuse, 0x1, P0 ;  /* 0x0000001b08037211 */ /* 0x080fe400000f0eff */
[----:B-1----:R-:W-:Y:S02]  /*1030*/  LEA R4, P0, R0, R32, 0x1 ;  /* 0x0000002000047211 */ /* 0x002fe400078008ff */
[----:B------:R-:W-:Y:S01]  /*1040*/  LEA R8, R40, R0, 0x1 ;  /* 0x0000000028087211 */ /* 0x000fe200078e08ff */
[----:B0-----:R0:W4:Y:S01]  /*1050*/  LDG.E.U16 R10, [R6.64] ;  /* 0x00000004060a7981 */ /* 0x001122000c1e1500 */
[----:B------:R-:W-:-:S03]  /*1060*/  LEA.HI.X.SX32 R5, R0, R27, 0x1, P0 ;  /* 0x0000001b00057211 */ /* 0x000fc600000f0eff */
[----:B------:R1:W-:Y:S01]  /*1070*/  STL [R1+0x54], R11 ;  /* 0x0000540b01007387 */ /* 0x0003e20000100800 */
[----:B0-----:R-:W-:-:S03]  /*1080*/  IMAD R7, R40, 0x2, R8 ;  /* 0x0000000228077824 */ /* 0x001fc600078e0208 */
[----:B-1----:R0:W4:Y:S01]  /*1090*/  LDG.E.U16 R11, [R2.64] ;  /* 0x00000004020b7981 */ /* 0x002122000c1e1500 */
[----:B------:R-:W-:Y:S01]  /*10a0*/  IMAD R0, R40, 0x2, R7 ;  /* 0x0000000228007824 */ /* 0x000fe200078e0207 */
[CC--:B------:R-:W-:Y:S02]  /*10b0*/  LEA R6, P1, R7.reuse, R32.reuse, 0x1 ;  /* 0x0000002007067211 */ /* 0x0c0fe400078208ff */
[CC--:B0-----:R-:W-:Y:S02]  /*10c0*/  LEA R2, P0, R8.reuse, R32.reuse, 0x1 ;  /* 0x0000002008027211 */ /* 0x0c1fe400078008ff */
[-C--:B------:R-:W-:Y:S02]  /*10d0*/  LEA.HI.X.SX32 R7, R7, R27.reuse, 0x1, P1 ;  /* 0x0000001b07077211 */ /* 0x080fe400008f0eff */
[----:B------:R-:W-:Y:S01]  /*10e0*/  LEA.HI.X.SX32 R3, R8, R27, 0x1, P0 ;  /* 0x0000001b08037211 */ /* 0x000fe200000f0eff */
[----:B------:R-:W-:Y:S01]  /*10f0*/  IMAD R8, R40, 0x2, R0 ;  /* 0x0000000228087824 */ /* 0x000fe200078e0200 */
[----:B-----5:R0:W-:Y:S04]  /*1100*/  STL [R1+0xd0], R16 ;  /* 0x0000d01001007387 */ /* 0x0201e80000100800 */
[----:B0-----:R0:W5:Y:S04]  /*1110*/  LDG.E.U16 R16, [R4.64] ;  /* 0x0000000404107981 */ /* 0x001168000c1e1500 */
[----:B--2---:R1:W-:Y:S01]  /*1120*/  STL [R1+0xd8], R9 ;  /* 0x0000d80901007387 */ /* 0x0043e20000100800 */
[----:B0-----:R-:W-:-:S03]  /*1130*/  LEA R4, P0, R0, R32, 0x1 ;  /* 0x0000002000047211 */ /* 0x001fc600078008ff */
[----:B-1----:R0:W2:Y:S01]  /*1140*/  LDG.E.U16 R9, [R2.64] ;  /* 0x0000000402097981 */ /* 0x0020a2000c1e1500 */
[----:B------:R-:W-:Y:S02]  /*1150*/  LEA.HI.X.SX32 R5, R0, R27, 0x1, P0 ;  /* 0x0000001b00057211 */ /* 0x000fe400000f0eff */
[----:B------:R-:W-:Y:S01]  /*1160*/  LEA R0, R40, R8, 0x1 ;  /* 0x0000000828007211 */ /* 0x000fe200078e08ff */
[----:B---3--:R1:W-:Y:S01]  /*1170*/  STL [R1+0x50], R15 ;  /* 0x0000500f01007387 */ /* 0x0083e20000100800 */
[----:B0-----:R-:W-:-:S04]  /*1180*/  LEA R2, P0, R8, R32, 0x1 ;  /* 0x0000002008027211 */ /* 0x001fc800078008ff */
[----:B------:R-:W-:Y:S01]  /*1190*/  LEA.HI.X.SX32 R3, R8, R27, 0x1, P0 ;  /* 0x0000001b08037211 */ /* 0x000fe200000f0eff */
[----:B-1----:R0:W3:Y:S04]  /*11a0*/  LDG.E.U16 R15, [R6.64] ;  /* 0x00000004060f7981 */ /* 0x0020e8000c1e1500 */
[----:B------:R1:W-:Y:S04]  /*11b0*/  STL [R1+0x4c], R14 ;  /* 0x00004c0e01007387 */ /* 0x0003e80000100800 */
[----:B------:R0:W-:Y:S04]  /*11c0*/  STL [R1+0xcc], R13 ;  /* 0x0000cc0d01007387 */ /* 0x0001e80000100800 */
[----:B-1----:R1:W3:Y:S04]  /*11d0*/  LDG.E.U16 R14, [R4.64] ;  /* 0x00000004040e7981 */ /* 0x0022e8000c1e1500 */
[----:B0-----:R0:W3:Y:S01]  /*11e0*/  LDG.E.U16 R13, [R2.64] ;  /* 0x00000004020d7981 */ /* 0x0010e2000c1e1500 */
[----:B-1----:R-:W-:-:S04]  /*11f0*/  LEA R4, P0, R0, R32, 0x1 ;  /* 0x0000002000047211 */ /* 0x002fc800078008ff */
[----:B------:R-:W-:Y:S01]  /*1200*/  LEA.HI.X.SX32 R5, R0, R27, 0x1, P0 ;  /* 0x0000001b00057211 */ /* 0x000fe200000f0eff */
[----:B------:R1:W-:Y:S04]  /*1210*/  STL [R1+0xc8], R12 ;  /* 0x0000c80c01007387 */ /* 0x0003e80000100800 */
[----:B-1----:R1:W3:Y:S01]  /*1220*/  LDG.E.U16 R12, [R4.64] ;  /* 0x00000004040c7981 */ /* 0x0022e2000c1e1500 */
[----:B------:R-:W-:-:S04]  /*1230*/  IMAD R7, R40, 0x2, R0 ;  /* 0x0000000228077824 */ /* 0x000fc800078e0200 */
[----:B------:R-:W-:Y:S01]  /*1240*/  IMAD R8, R40, 0x2, R7 ;  /* 0x0000000228087824 */ /* 0x000fe200078e0207 */
[----:B------:R-:W-:-:S03]  /*1250*/  LEA R6, P1, R7, R32, 0x1 ;  /* 0x0000002007067211 */ /* 0x000fc600078208ff */
[----:B------:R-:W-:Y:S01]  /*1260*/  IMAD R0, R40, 0x2, R8 ;  /* 0x0000000228007824 */ /* 0x000fe200078e0208 */
[C---:B0-----:R-:W-:Y:S02]  /*1270*/  LEA R2, P0, R8.reuse, R32, 0x1 ;  /* 0x0000002008027211 */ /* 0x041fe400078008ff */
[-C--:B------:R-:W-:Y:S02]  /*1280*/  LEA.HI.X.SX32 R7, R7, R27.reuse, 0x1, P1 ;  /* 0x0000001b07077211 */ /* 0x080fe400008f0eff */
[----:B------:R-:W-:Y:S02]  /*1290*/  LEA.HI.X.SX32 R3, R8, R27, 0x1, P0 ;  /* 0x0000001b08037211 */ /* 0x000fe400000f0eff */
[----:B------:R-:W-:Y:S01]  /*12a0*/  LEA R8, R40, R0, 0x1 ;  /* 0x0000000028087211 */ /* 0x000fe200078e08ff */
[----:B----4-:R0:W-:Y:S01]  /*12b0*/  STL [R1+0x44], R10 ;  /* 0x0000440a01007387 */ /* 0x0101e20000100800 */
[----:B-1----:R-:W-:-:S03]  /*12c0*/  LEA R4, P0, R0, R32, 0x1 ;  /* 0x0000002000047211 */ /* 0x002fc600078008ff */
[----:B------:R1:W-:Y:S01]  /*12d0*/  STL [R1+0x40], R11 ;  /* 0x0000400b01007387 */ /* 0x0003e20000100800 */
[----:B------:R-:W-:-:S03]  /*12e0*/  LEA.HI.X.SX32 R5, R0, R27, 0x1, P0 ;  /* 0x0000001b00057211 */ /* 0x000fc600000f0eff */
[----:B0-----:R0:W4:Y:S04]  /*12f0*/  LDG.E.U16 R10, [R6.64] ;  /* 0x00000004060a7981 */ /* 0x001128000c1e1500 */
[----:B-1----:R1:W4:Y:S01]  /*1300*/  LDG.E.U16 R11, [R2.64] ;  /* 0x00000004020b7981 */ /* 0x002322000c1e1500 */
[----:B0-----:R-:W-:Y:S01]  /*1310*/  IMAD R7, R40, 0x2, R8 ;  /* 0x0000000228077824 */ /* 0x001fe200078e0208 */
[----:B-1----:R-:W-:-:S03]  /*1320*/  LEA R2, P0, R8, R32, 0x1 ;  /* 0x0000002008027211 */ /* 0x002fc600078008ff */
[----:B------:R-:W-:Y:S01]  /*1330*/  IMAD R0, R40, 0x2, R7 ;  /* 0x0000000228007824 */ /* 0x000fe200078e0207 */
[CC--:B------:R-:W-:Y:S02]  /*1340*/  LEA R6, P1, R7.reuse, R32.reuse, 0x1 ;  /* 0x0000002007067211 */ /* 0x0c0fe400078208ff */
[-C--:B------:R-:W-:Y:S01]  /*1350*/  LEA.HI.X.SX32 R3, R8, R27.reuse, 0x1, P0 ;  /* 0x0000001b08037211 */ /* 0x080fe200000f0eff */
[----:B------:R-:W-:Y:S01]  /*1360*/  IMAD R8, R40, 0x2, R0 ;  /* 0x0000000228087824 */ /* 0x000fe200078e0200 */
[----:B------:R-:W-:Y:S01]  /*1370*/  LEA.HI.X.SX32 R7, R7, R27, 0x1, P1 ;  /* 0x0000001b07077211 */ /* 0x000fe200008f0eff */
[----:B-----5:R0:W-:Y:S04]  /*1380*/  STL [R1+0x3c], R16 ;  /* 0x00003c1001007387 */ /* 0x0201e80000100800 */
[----:B0-----:R0:W5:Y:S02]  /*1390*/  LDG.E.U16 R16, [R4.64] ;  /* 0x0000000404107981 */ /* 0x001164000c1e1500 */
[----:B0-----:R-:W-:-:S02]  /*13a0*/  LEA R4, P0, R0, R32, 0x1 ;  /* 0x0000002000047211 */ /* 0x001fc400078008ff */
[----:B--2---:R0:W-:Y:S02]  /*13b0*/  STL [R1+0xb8], R9 ;  /* 0x0000b80901007387 */ /* 0x0041e40000100800 */
[----:B------:R-:W-:Y:S02]  /*13c0*/  LEA.HI.X.SX32 R5, R0, R27, 0x1, P0 ;  /* 0x0000001b00057211 */ /* 0x000fe400000f0eff */
[----:B------:R-:W-:Y:S01]  /*13d0*/  LEA R0, R40, R8, 0x1 ;  /* 0x0000000828007211 */ /* 0x000fe200078e08ff */
[----:B0-----:R0:W2:Y:S04]  /*13e0*/  LDG.E.U16 R9, [R2.64] ;  /* 0x0000000402097981 */ /* 0x0010a8000c1e1500 */
[----:B---3--:R1:W-:Y:S01]  /*13f0*/  STL [R1+0x34], R15 ;  /* 0x0000340f01007387 */ /* 0x0083e20000100800 */
[----:B0-----:R-:W-:-:S03]  /*1400*/  LEA R2, P0, R8, R32, 0x1 ;  /* 0x0000002008027211 */ /* 0x001fc600078008ff */
[----:B-1----:R0:W3:Y:S01]  /*1410*/  LDG.E.U16 R15, [R6.64] ;  /* 0x00000004060f7981 */ /* 0x0020e2000c1e1500 */
[----:B------:R-:W-:-:S03]  /*1420*/  LEA.HI.X.SX32 R3, R8, R27, 0x1, P0 ;  /* 0x0000001b08037211 */ /* 0x000fc600000f0eff */
[----:B------:R1:W-:Y:S01]  /*1430*/  STL [R1+0x30], R14 ;  /* 0x0000300e01007387 */ /* 0x0003e20000100800 */
[----:B0-----:R-:W-:-:S03]  /*1440*/  IMAD R7, R40, 0x2, R0 ;  /* 0x0000000228077824 */ /* 0x001fc600078e0200 */
[----:B-1----:R0:W2:Y:S01]  /*1450*/  LDG.E.U16 R14, [R4.64] ;  /* 0x00000004040e7981 */ /* 0x0020a2000c1e1500 */
[----:B------:R-:W-:-:S03]  /*1460*/  IMAD R8, R40, 0x2, R7 ;  /* 0x0000000228087824 */ /* 0x000fc600078e0207 */
[----:B------:R1:W-:Y:S01]  /*1470*/  STL [R1+0x2c], R13 ;  /* 0x00002c0d01007387 */ /* 0x0003e20000100800 */
[----:B0-----:R-:W-:-:S04]  /*1480*/  LEA R4, P0, R0, R32, 0x1 ;  /* 0x0000002000047211 */ /* 0x001fc800078008ff */
[----:B------:R-:W-:Y:S01]  /*1490*/  LEA.HI.X.SX32 R5, R0, R27, 0x1, P0 ;  /* 0x0000001b00057211 */ /* 0x000fe200000f0eff */
[----:B-1----:R0:W2:Y:S01]  /*14a0*/  LDG.E.U16 R13, [R2.64] ;  /* 0x00000004020d7981 */ /* 0x0020a2000c1e1500 */
[----:B------:R-:W-:-:S03]  /*14b0*/  IMAD R0, R40, 0x2, R8 ;  /* 0x0000000228007824 */ /* 0x000fc600078e0208 */
[----:B------:R1:W-:Y:S01]  /*14c0*/  STL [R1+0xa8], R12 ;  /* 0x0000a80c01007387 */ /* 0x0003e20000100800 */
[----:B0-----:R-:W-:-:S03]  /*14d0*/  LEA R2, P0, R8, R32, 0x1 ;  /* 0x0000002008027211 */ /* 0x001fc600078008ff */
[----:B-1----:R0:W2:Y:S01]  /*14e0*/  LDG.E.U16 R12, [R4.64] ;  /* 0x00000004040c7981 */ /* 0x0020a2000c1e1500 */
[----:B------:R-:W-:Y:S02]  /*14f0*/  LEA.HI.X.SX32 R3, R8, R27, 0x1, P0 ;  /* 0x0000001b08037211 */ /* 0x000fe400000f0eff */
[----:B0-----:R-:W-:-:S04]  /*1500*/  LEA R4, P0, R0, R32, 0x1 ;  /* 0x0000002000047211 */ /* 0x001fc800078008ff */
[----:B------:R-:W-:-:S05]  /*1510*/  LEA.HI.X.SX32 R5, R0, R27, 0x1, P0 ;  /* 0x0000001b00057211 */ /* 0x000fca00000f0eff */
[----:B------:R0:W2:Y:S01]  /*1520*/  LDG.E.U16 R61, [R4.64] ;  /* 0x00000004043d7981 */ /* 0x0000a2000c1e1500 */
[C---:B------:R-:W-:Y:S02]  /*1530*/  LEA R6, P1, R7.reuse, R32, 0x1 ;  /* 0x0000002007067211 */ /* 0x040fe400078208ff */
[C---:B------:R-:W-:Y:S02]  /*1540*/  LEA R8, R40.reuse, R0, 0x1 ;  /* 0x0000000028087211 */ /* 0x040fe400078e08ff */
[----:B------:R-:W-:Y:S01]  /*1550*/  LEA.HI.X.SX32 R7, R7, R27, 0x1, P1 ;  /* 0x0000001b07077211 */ /* 0x000fe200008f0eff */
[----:B----4-:R1:W-:Y:S04]  /*1560*/  STL [R1+0x24], R10 ;  /* 0x0000240a01007387 */ /* 0x0103e80000100800 */
[----:B------:R4:W-:Y:S04]  /*1570*/  STL [R1+0x20], R11 ;  /* 0x0000200b01007387 */ /* 0x0009e80000100800 */
[----:B-1----:R1:W3:Y:S04]  /*1580*/  LDG.E.U16 R10, [R6.64] ;  /* 0x00000004060a7981 */ /* 0x0022e8000c1e1500 */
[----:B----4-:R4:W3:Y:S01]  /*1590*/  LDG.E.U16 R11, [R2.64] ;  /* 0x00000004020b7981 */ /* 0x0108e2000c1e1500 */
[----:B-1----:R-:W-:Y:S01]  /*15a0*/  IMAD R7, R40, 0x2, R8 ;  /* 0x0000000228077824 */ /* 0x002fe200078e0208 */
[----:B----4-:R-:W-:-:S03]  /*15b0*/  LEA R2, P0, R8, R32, 0x1 ;  /* 0x0000002008027211 */ /* 0x010fc600078008ff */
[----:B------:R-:W-:Y:S01]  /*15c0*/  IMAD R0, R40, 0x2, R7 ;  /* 0x0000000228007824 */ /* 0x000fe200078e0207 */
[CC--:B------:R-:W-:Y:S02]  /*15d0*/  LEA R6, P1, R7.reuse, R32.reuse, 0x1 ;  /* 0x0000002007067211 */ /* 0x0c0fe400078208ff */
[-C--:B------:R-:W-:Y:S01]  /*15e0*/  LEA.HI.X.SX32 R3, R8, R27.reuse, 0x1, P0 ;  /* 0x0000001b08037211 */ /* 0x080fe200000f0eff */
[----:B------:R-:W-:Y:S01]  /*15f0*/  IMAD R8, R40, 0x2, R0 ;  /* 0x0000000228087824 */ /* 0x000fe200078e0200 */
[C---:B0-----:R-:W-:Y:S02]  /*1600*/  LEA R4, P0, R0.reuse, R32, 0x1 ;  /* 0x0000002000047211 */ /* 0x041fe400078008ff */
[-C--:B------:R-:W-:Y:S02]  /*1610*/  LEA.HI.X.SX32 R7, R7, R27.reuse, 0x1, P1 ;  /* 0x0000001b07077211 */ /* 0x080fe400008f0eff */
[----:B------:R-:W-:-:S03]  /*1620*/  LEA.HI.X.SX32 R5, R0, R27, 0x1, P0 ;  /* 0x0000001b00057211 */ /* 0x000fc600000f0eff */
[----:B------:R0:W4:Y:S01]  /*1630*/  LDG.E.U16 R60, [R6.64] ;  /* 0x00000004063c7981 */ /* 0x000122000c1e1500 */
[----:B------:R-:W-:-:S03]  /*1640*/  LEA R0, R40, R8, 0x1 ;  /* 0x0000000828007211 */ /* 0x000fc600078e08ff */
[----:B------:R1:W3:Y:S02]  /*1650*/  LDG.E.U16 R57, [R4.64] ;  /* 0x0000000404397981 */ /* 0x0002e4000c1e1500 */
[----:B0-----:R-:W-:-:S05]  /*1660*/  IMAD R7, R40, 0x2, R0 ;  /* 0x0000000228077824 */ /* 0x001fca00078e0200 */
[-C--:B------:R-:W-:Y:S01]  /*1670*/  LEA R6, P1, R7, R32.reuse, 0x1 ;  /* 0x0000002007067211 */ /* 0x080fe200078208ff */
[----:B-----5:R-:W-:Y:S04]  /*1680*/  STL [R1+0x1c], R16 ;  /* 0x00001c1001007387 */ /* 0x020fe80000100800 */
[----:B--2---:R-:W-:Y:S04]  /*1690*/  STL [R1+0x418], R61 ;  /* 0x0004183d01007387 */ /* 0x004fe80000100800 */
[----:B------:R0:W-:Y:S04]  /*16a0*/  STL [R1+0x98], R9 ;  /* 0x0000980901007387 */ /* 0x0001e80000100800 */
[----:B0-----:R0:W2:Y:S02]  /*16b0*/  LDG.E.U16 R9, [R2.64] ;  /* 0x0000000402097981 */ /* 0x0010a4000c1e1500 */
[----:B0-----:R-:W-:-:S04]  /*16c0*/  LEA R2, P0, R8, R32, 0x1 ;  /* 0x0000002008027211 */ /* 0x001fc800078008ff */
[----:B------:R-:W-:-:S05]  /*16d0*/  LEA.HI.X.SX32 R3, R8, R27, 0x1, P0 ;  /* 0x0000001b08037211 */ /* 0x000fca00000f0eff */
[----:B------:R0:W5:Y:S01]  /*16e0*/  LDG.E.U16 R56, [R2.64] ;  /* 0x0000000402387981 */ /* 0x000162000c1e1500 */
[----:B-1----:R-:W-:Y:S01]  /*16f0*/  LEA R4, P0, R0, R32, 0x1 ;  /* 0x0000002000047211 */ /* 0x002fe200078008ff */
[----:B------:R-:W-:-:S03]  /*1700*/  IMAD R8, R40, 0x2, R7 ;  /* 0x0000000228087824 */ /* 0x000fc600078e0207 */
[-C--:B------:R-:W-:Y:S02]  /*1710*/  LEA.HI.X.SX32 R5, R0, R27.reuse, 0x1, P0 ;  /* 0x0000001b00057211 */ /* 0x080fe400000f0eff */
[----:B------:R-:W-:Y:S02]  /*1720*/  LEA.HI.X.SX32 R7, R7, R27, 0x1, P1 ;  /* 0x0000001b07077211 */ /* 0x000fe400008f0eff */
[----:B0-----:R-:W-:-:S03]  /*1730*/  LEA R2, P0, R8, R32, 0x1 ;  /* 0x0000002008027211 */ /* 0x001fc600078008ff */
[----:B------:R0:W2:Y:S01]  /*1740*/  LDG.E.U16 R55, [R6.64] ;  /* 0x0000000406377981 */ /* 0x0000a2000c1e1500 */
[----:B------:R-:W-:-:S05]  /*1750*/  LEA.HI.X.SX32 R3, R8, R27, 0x1, P0 ;  /* 0x0000001b08037211 */ /* 0x000fca00000f0eff */
[----:B------:R1:W2:Y:S01]  /*1760*/  LDG.E.U16 R54, [R2.64] ;  /* 0x0000000402367981 */ /* 0x0002a2000c1e1500 */
[----:B------:R-:W-:-:S03]  /*1770*/  IMAD R0, R40, 0x2, R8 ;  /* 0x0000000228007824 */ /* 0x000fc600078e0208 */
[----:B---3--:R-:W-:Y:S04]  /*1780*/  STL [R1+0x14], R15 ;  /* 0x0000140f01007387 */ /* 0x008fe80000100800 */
[----:B------:R-:W-:Y:S01]  /*1790*/  STL [R1+0x10], R14 ;  /* 0x0000100e01007387 */ /* 0x000fe20000100800 */
[----:B------:R-:W-:-:S03]  /*17a0*/  LEA R8, R40, R0, 0x1 ;  /* 0x0000000028087211 */ /* 0x000fc600078e08ff */
[----:B----4-:R-:W-:Y:S04]  /*17b0*/  STL [R1+0x41c], R60 ;  /* 0x00041c3c01007387 */ /* 0x010fe80000100800 */
[----:B------:R-:W-:Y:S04]  /*17c0*/  STL [R1+0x420], R57 ;  /* 0x0004203901007387 */ /* 0x000fe80000100800 */
[----:B------:R-:W-:Y:S04]  /*17d0*/  STL [R1+0xc], R13 ;  /* 0x00000c0d01007387 */ /* 0x000fe80000100800 */
[----:B------:R-:W-:Y:S01]  /*17e0*/  STL [R1+0x88], R12 ;  /* 0x0000880c01007387 */ /* 0x000fe20000100800 */
[----:B0-----:R-:W-:-:S05]  /*17f0*/  IMAD R7, R40, 0x2, R8 ;  /* 0x0000000228077824 */ /* 0x001fca00078e0208 */
[-C--:B------:R-:W-:Y:S01]  /*1800*/  LEA R6, P1, R7, R32.reuse, 0x1 ;  /* 0x0000002007067211 */ /* 0x080fe200078208ff */
[----:B-----5:R-:W-:Y:S04]  /*1810*/  STL [R1+0x424], R56 ;  /* 0x0004243801007387 */ /* 0x020fe80000100800 */
[----:B------:R0:W-:Y:S04]  /*1820*/  STL [R1+0x4], R10 ;  /* 0x0000040a01007387 */ /* 0x0001e80000100800 */
[----:B0-----:R0:W3:Y:S02]  /*1830*/  LDG.E.U16 R10, [R4.64] ;  /* 0x00000004040a7981 */ /* 0x0010e4000c1e1500 */
[----:B0-----:R-:W-:-:S04]  /*1840*/  LEA R4, P0, R0, R32, 0x1 ;  /* 0x0000002000047211 */ /* 0x001fc800078008ff */
[----:B------:R-:W-:Y:S01]  /*1850*/  LEA.HI.X.SX32 R5, R0, R27, 0x1, P0 ;  /* 0x0000001b00057211 */ /* 0x000fe200000f0eff */
[----:B------:R-:W-:Y:S01]  /*1860*/  IMAD R0, R40, 0x2, R7 ;  /* 0x0000000228007824 */ /* 0x000fe200078e0207 */
[----:B-1----:R-:W-:-:S03]  /*1870*/  LEA R2, P0, R8, R32, 0x1 ;  /* 0x0000002008027211 */ /* 0x002fc600078008ff */
[----:B------:R0:W4:Y:S01]  /*1880*/  LDG.E.U16 R51, [R4.64] ;  /* 0x0000000404337981 */ /* 0x000122000c1e1500 */
[-C--:B------:R-:W-:Y:S01]  /*1890*/  LEA.HI.X.SX32 R3, R8, R27.reuse, 0x1, P0 ;  /* 0x0000001b08037211 */ /* 0x080fe200000f0eff */
[----:B------:R-:W-:Y:S01]  /*18a0*/  IMAD R8, R40, 0x2, R0 ;  /* 0x0000000228087824 */ /* 0x000fe200078e0200 */
[----:B------:R-:W-:Y:S01]  /*18b0*/  LEA.HI.X.SX32 R7, R7, R27, 0x1, P1 ;  /* 0x0000001b07077211 */ /* 0x000fe200008f0eff */
[----:B------:R-:W-:Y:S01]  /*18c0*/  STL [R1], R11 ;  /* 0x0000000b01007387 */ /* 0x000fe20000100800 */
[----:B0-----:R-:W-:-:S03]  /*18d0*/  LEA R4, P0, R0, R32, 0x1 ;  /* 0x0000002000047211 */ /* 0x001fc600078008ff */
[----:B------:R0:W5:Y:S01]  /*18e0*/  LDG.E.U16 R50, [R6.64] ;  /* 0x0000000406327981 */ /* 0x000162000c1e1500 */
[----:B------:R-:W-:Y:S02]  /*18f0*/  LEA.HI.X.SX32 R5, R0, R27, 0x1, P0 ;  /* 0x0000001b00057211 */ /* 0x000fe400000f0eff */
[C---:B------:R-:W-:Y:S01]  /*1900*/  LEA R0, R40.reuse, R8, 0x1 ;  /* 0x0000000828007211 */ /* 0x040fe200078e08ff */
[----:B--2---:R-:W-:Y:S04]  /*1910*/  STL [R1+0x428], R55 ;  /* 0x0004283701007387 */ /* 0x004fe80000100800 */
[----:B------:R-:W-:Y:S01]  /*1920*/  STL [R1+0x42c], R54 ;  /* 0x00042c3601007387 */ /* 0x000fe20000100800 */
[----:B0-----:R-:W-:-:S03]  /*1930*/  IMAD R7, R40, 0x2, R0 ;  /* 0x0000000228077824 */ /* 0x001fc600078e0200 */
[----:B------:R0:W-:Y:S02]  /*1940*/  STL [R1+0x78], R9 ;  /* 0x0000780901007387 */ /* 0x0001e40000100800 */
[-C--:B------:R-:W-:Y:S02]  /*1950*/  LEA R6, P1, R7, R32.reuse, 0x1 ;  /* 0x0000002007067211 */ /* 0x080fe400078208ff */
[----:B------:R1:W2:Y:S04]  /*1960*/  LDG.E.U16 R49, [R4.64] ;  /* 0x0000000404317981 */ /* 0x0002a8000c1e1500 */
[----:B0-----:R0:W3:Y:S02]  /*1970*/  LDG.E.U16 R9, [R2.64] ;  /* 0x0000000402097981 */ /* 0x0010e4000c1e1500 */
[----:B0-----:R-:W-:-:S04]  /*1980*/  LEA R2, P0, R8, R32, 0x1 ;  /* 0x0000002008027211 */ /* 0x001fc800078008ff */
[-C--:B------:R-:W-:Y:S01]  /*1990*/  LEA.HI.X.SX32 R3, R8, R27.reuse, 0x1, P0 ;  /* 0x0000001b08037211 */ /* 0x080fe200000f0eff */
[----:B------:R-:W-:Y:S01]  /*19a0*/  IMAD R8, R40, 0x2, R7 ;  /* 0x0000000228087824 */ /* 0x000fe200078e0207 */
[----:B------:R-:W-:-:S03]  /*19b0*/  LEA.HI.X.SX32 R7, R7, R27, 0x1, P1 ;  /* 0x0000001b07077211 */ /* 0x000fc600008f0eff */
[----:B------:R0:W3:Y:S04]  /*19c0*/  LDG.E.U16 R48, [R2.64] ;  /* 0x0000000402307981 */ /* 0x0000e8000c1e1500 */
[----:B------:R0:W3:Y:S01]  /*19d0*/  LDG.E.U16 R47, [R6.64] ;  /* 0x00000004062f7981 */ /* 0x0000e2000c1e1500 */
[----:B-1----:R-:W-:-:S04]  /*19e0*/  LEA R4, P0, R0, R32, 0x1 ;  /* 0x0000002000047211 */ /* 0x002fc800078008ff */
[----:B------:R-:W-:Y:S01]  /*19f0*/  LEA.HI.X.SX32 R5, R0, R27, 0x1, P0 ;  /* 0x0000001b00057211 */ /* 0x000fe200000f0eff */
[----:B------:R-:W-:Y:S01]  /*1a00*/  IMAD R0, R40, 0x2, R8 ;  /* 0x0000000228007824 */ /* 0x000fe200078e0208 */
[----:B0-----:R-:W-:-:S03]  /*1a10*/  LEA R2, P0, R8, R32, 0x1 ;  /* 0x0000002008027211 */ /* 0x001fc600078008ff */
[----:B------:R0:W3:Y:S01]  /*1a20*/  LDG.E.U16 R14, [R4.64] ;  /* 0x00000004040e7981 */ /* 0x0000e2000c1e1500 */
[----:B------:R-:W-:Y:S02]  /*1a30*/  LEA.HI.X.SX32 R3, R8, R27, 0x1, P0 ;  /* 0x0000001b08037211 */ /* 0x000fe400000f0eff */
[----:B------:R-:W-:-:S03]  /*1a40*/  LEA R8, R40, R0, 0x1 ;  /* 0x0000000028087211 */ /* 0x000fc600078e08ff */
[----:B------:R1:W3:Y:S01]  /*1a50*/  LDG.E.U16 R46, [R2.64] ;  /* 0x00000004022e7981 */ /* 0x0002e2000c1e1500 */
[----:B0-----:R-:W-:-:S04]  /*1a60*/  LEA R4, P0, R0, R32, 0x1 ;  /* 0x0000002000047211 */ /* 0x001fc800078008ff */
[-C--:B------:R-:W-:Y:S02]  /*1a70*/  LEA.HI.X.SX32 R5, R0, R27.reuse, 0x1, P0 ;  /* 0x0000001b00057211 */ /* 0x080fe400000f0eff */
[----:B-1----:R-:W-:Y:S01]  /*1a80*/  LEA R2, P0, R8, R32, 0x1 ;  /* 0x0000002008027211 */ /* 0x002fe200078008ff */
[----:B------:R-:W-:Y:S02]  /*1a90*/  IMAD R6, R40, 0x2, R8 ;  /* 0x0000000228067824 */ /* 0x000fe400078e0208 */
[----:B------:R0:W3:Y:S01]  /*1aa0*/  LDG.E.U16 R37, [R4.64] ;  /* 0x0000000404257981 */ /* 0x0000e2000c1e1500 */
[----:B------:R-:W-:-:S05]  /*1ab0*/  LEA.HI.X.SX32 R3, R8, R27, 0x1, P0 ;  /* 0x0000001b08037211 */ /* 0x000fca00000f0eff */
[----:B------:R1:W3:Y:S01]  /*1ac0*/  LDG.E.U16 R15, [R2.64] ;  /* 0x00000004020f7981 */ /* 0x0002e2000c1e1500 */
[----:B------:R-:W-:-:S04]  /*1ad0*/  IMAD R0, R40, 0x2, R6 ;  /* 0x0000000228007824 */ /* 0x000fc800078e0206 */
[----:B0-----:R-:W-:Y:S01]  /*1ae0*/  IMAD R5, R40, 0x2, R0 ;  /* 0x0000000228057824 */ /* 0x001fe200078e0200 */
[-C--:B------:R-:W-:Y:S02]  /*1af0*/  LEA R8, P0, R0, R32.reuse, 0x1 ;  /* 0x0000002000087211 */ /* 0x080fe400078008ff */
[----:B------:R-:W-:-:S04]  /*1b00*/  LEA R12, P1, R6, R32, 0x1 ;  /* 0x00000020060c7211 */ /* 0x000fc800078208ff */
[----:B------:R-:W-:-:S05]  /*1b10*/  LEA.HI.X.SX32 R13, R6, R27, 0x1, P1 ;  /* 0x0000001b060d7211 */ /* 0x000fca00008f0eff */
[----:B------:R0:W3:Y:S04]  /*1b20*/  LDG.E.U16 R12, [R12.64] ;  /* 0x000000040c0c7981 */ /* 0x0000e8000c1e1500 */
[----:B----4-:R-:W-:Y:S04]  /*1b30*/  STL [R1+0x430], R51 ;  /* 0x0004303301007387 */ /* 0x010fe80000100800 */
[----:B-----5:R-:W-:Y:S04]  /*1b40*/  STL [R1+0x434], R50 ;  /* 0x0004343201007387 */ /* 0x020fe80000100800 */
[----:B--2---:R-:W-:Y:S04]  /*1b50*/  STL [R1+0x438], R49 ;  /* 0x0004383101007387 */ /* 0x004fe80000100800 */
[----:B---3--:R-:W-:Y:S04]  /*1b60*/  STL [R1+0x68], R10 ;  /* 0x0000680a01007387 */ /* 0x008fe80000100800 */
[----:B------:R-:W-:Y:S04]  /*1b70*/  STL [R1+0x43c], R48 ;  /* 0x00043c3001007387 */ /* 0x000fe80000100800 */
[----:B------:R-:W-:Y:S04]  /*1b80*/  STL [R1+0x440], R47 ;  /* 0x0004402f01007387 */ /* 0x000fe80000100800 */
[----:B------:R2:W-:Y:S02]  /*1b90*/  STL [R1+0x58], R9 ;  /* 0x0000580901007387 */ /* 0x0005e40000100800 */
[----:B--2---:R-:W-:-:S02]  /*1ba0*/  LEA.HI.X.SX32 R9, R0, R27, 0x1, P0 ;  /* 0x0000001b00097211 */ /* 0x004fc400000f0eff */
[C---:B------:R-:W-:Y:S02]  /*1bb0*/  LEA R0, R40.reuse, R5, 0x1 ;  /* 0x0000000528007211 */ /* 0x040fe400078e08ff */
[CC--:B------:R-:W-:Y:S01]  /*1bc0*/  LEA R4, P0, R5.reuse, R32.reuse, 0x1 ;  /* 0x0000002005047211 */ /* 0x0c0fe200078008ff */
[----:B------:R2:W3:Y:S02]  /*1bd0*/  LDG.E.U16 R8, [R8.64] ;  /* 0x0000000408087981 */ /* 0x0004e4000c1e1500 */
[----:B------:R-:W-:Y:S01]  /*1be0*/  IMAD R6, R40, 0x2, R0 ;  /* 0x0000000228067824 */ /* 0x000fe200078e0200 */
[-C--:B------:R-:W-:Y:S02]  /*1bf0*/  LEA.HI.X.SX32 R5, R5, R27.reuse, 0x1, P0 ;  /* 0x0000001b05057211 */ /* 0x080fe400000f0eff */
[-C--:B-1----:R-:W-:Y:S01]  /*1c00*/  LEA R2, P0, R0, R32.reuse, 0x1 ;  /* 0x0000002000027211 */ /* 0x082fe200078008ff */
[----:B------:R-:W-:Y:S01]  /*1c10*/  IMAD R7, R40, 0x2, R6 ;  /* 0x0000000228077824 */ /* 0x000fe200078e0206 */
[-C--:B------:R-:W-:Y:S01]  /*1c20*/  LEA R10, P1, R6, R32.reuse, 0x1 ;  /* 0x00000020060a7211 */ /* 0x080fe200078208ff */
[----:B------:R1:W-:Y:S01]  /*1c30*/  STL [R1+0x48], R14 ;  /* 0x0000480e01007387 */ /* 0x0003e20000100800 */
[-C--:B------:R-:W-:Y:S01]  /*1c40*/  LEA.HI.X.SX32 R3, R0, R27.reuse, 0x1, P0 ;  /* 0x0000001b00037211 */ /* 0x080fe200000f0eff */
[----:B------:R-:W-:Y:S01]  /*1c50*/  IMAD R0, R40, 0x2, R7 ;  /* 0x0000000228007824 */ /* 0x000fe200078e0207 */
[----:B------:R-:W-:Y:S01]  /*1c60*/  LEA.HI.X.SX32 R11, R6, R27, 0x1, P1 ;  /* 0x0000001b060b7211 */ /* 0x000fe200008f0eff */
[----:B------:R4:W5:Y:S01]  /*1c70*/  LDG.E.U16 R4, [R4.64] ;  /* 0x0000000404047981 */ /* 0x000962000c1e1500 */
[----:B------:R-:W-:-:S02]  /*1c80*/  LEA R6, P0, R7, R32, 0x1 ;  /* 0x0000002007067211 */ /* 0x000fc400078008ff */
[----:B--2---:R-:W-:Y:S01]  /*1c90*/  LEA R9, R40, R0, 0x1 ;  /* 0x0000000028097211 */ /* 0x004fe200078e08ff */
[----:B------:R2:W3:Y:S01]  /*1ca0*/  LDG.E.U16 R22, [R2.64] ;  /* 0x0000000402167981 */ /* 0x0004e2000c1e1500 */
[----:B------:R-:W-:-:S03]  /*1cb0*/  LEA.HI.X.SX32 R7, R7, R27, 0x1, P0 ;  /* 0x0000001b07077211 */ /* 0x000fc600000f0eff */
[C---:B-1----:R-:W-:Y:S01]  /*1cc0*/  IMAD R14, R40.reuse, 0x2, R9 ;  /* 0x00000002280e7824 */ /* 0x042fe200078e0209 */
[----:B------:R1:W-:Y:S03]  /*1cd0*/  STL [R1+0x38], R15 ;  /* 0x0000380f01007387 */ /* 0x0003e60000100800 */
[----:B----4-:R-:W-:Y:S01]  /*1ce0*/  IMAD R5, R40, 0x2, R14 ;  /* 0x0000000228057824 */ /* 0x010fe200078e020e */
[----:B------:R4:W5:Y:S01]  /*1cf0*/  LDG.E.U16 R11, [R10.64] ;  /* 0x000000040a0b7981 */ /* 0x000962000c1e1500 */
[-C--:B--2---:R-:W-:Y:S02]  /*1d00*/  LEA R2, P0, R0, R32.reuse, 0x1 ;  /* 0x0000002000027211 */ /* 0x084fe400078008ff */
[-C--:B------:R-:W-:Y:S01]  /*1d10*/  LEA R18, P1, R14, R32.reuse, 0x1 ;  /* 0x000000200e127211 */ /* 0x080fe200078208ff */
[----:B------:R2:W5:Y:S01]  /*1d20*/  LDG.E.U16 R7, [R6.64] ;  /* 0x0000000406077981 */ /* 0x000562000c1e1500 */
[----:B------:R-:W-:Y:S01]  /*1d30*/  LEA.HI.X.SX32 R3, R0, R27, 0x1, P0 ;  /* 0x0000001b00037211 */ /* 0x000fe200000f0eff */
[----:B------:R-:W-:Y:S01]  /*1d40*/  IMAD R0, R40, 0x2, R5 ;  /* 0x0000000228007824 */ /* 0x000fe200078e0205 */
[----:B------:R-:W-:-:S02]  /*1d50*/  LEA R16, P0, R9, R32, 0x1 ;  /* 0x0000002009107211 */ /* 0x000fc400078008ff */
[-C--:B------:R-:W-:Y:S02]  /*1d60*/  LEA.HI.X.SX32 R19, R14, R27.reuse, 0x1, P1 ;  /* 0x0000001b0e137211 */ /* 0x080fe400008f0eff */
[-C--:B------:R-:W-:Y:S01]  /*1d70*/  LEA.HI.X.SX32 R17, R9, R27.reuse, 0x1, P0 ;  /* 0x0000001b09117211 */ /* 0x080fe200000f0eff */
[----:B------:R2:W5:Y:S01]  /*1d80*/  LDG.E.U16 R3, [R2.64] ;  /* 0x0000000402037981 */ /* 0x000562000c1e1500 */
[C---:B------:R-:W-:Y:S02]  /*1d90*/  LEA R14, P0, R5.reuse, R32, 0x1 ;  /* 0x00000020050e7211 */ /* 0x040fe400078008ff */
[----:B0-----:R-:W-:Y:S01]  /*1da0*/  LEA R13, R40, R0, 0x1 ;  /* 0x00000000280d7211 */ /* 0x001fe200078e08ff */
[----:B------:R0:W5:Y:S01]  /*1db0*/  LDG.E.U16 R21, [R16.64] ;  /* 0x0000000410157981 */ /* 0x000162000c1e1500 */
[----:B-1----:R-:W-:-:S03]  /*1dc0*/  LEA.HI.X.SX32 R15, R5, R27, 0x1, P0 ;  /* 0x0000001b050f7211 */ /* 0x002fc600000f0eff */
[----:B------:R-:W-:Y:S01]  /*1dd0*/  IMAD R20, R40, 0x2, R13 ;  /* 0x0000000228147824 */ /* 0x000fe200078e020d */
[----:B----4-:R1:W4:Y:S01]  /*1de0*/  LDG.E.U16 R10, [R18.64] ;  /* 0x00000004120a7981 */ /* 0x010322000c1e1500 */
[----:B0-----:R-:W-:-:S03]  /*1df0*/  LEA R16, P0, R0, R32, 0x1 ;  /* 0x0000002000107211 */ /* 0x001fc600078008ff */
[----:B--2---:R0:W2:Y:S01]  /*1e00*/  LDG.E.U16 R6, [R14.64] ;  /* 0x000000040e067981 */ /* 0x0040a2000c1e1500 */
[----:B------:R-:W-:Y:S01]  /*1e10*/  IMAD R9, R40, 0x2, R20 ;  /* 0x0000000228097824 */ /* 0x000fe200078e0214 */
[----:B------:R-:W-:-:S03]  /*1e20*/  LEA.HI.X.SX32 R17, R0, R27, 0x1, P0 ;  /* 0x0000001b00117211 */ /* 0x000fc600000f0eff */
[----:B------:R-:W-:Y:S02]  /*1e30*/  IMAD R5, R40, 0x2, R9 ;  /* 0x0000000228057824 */ /* 0x000fe400078e0209 */
[----:B------:R1:W2:Y:S01]  /*1e40*/  LDG.E.U16 R2, [R16.64] ;  /* 0x0000000410027981 */ /* 0x0002a2000c1e1500 */
[----:B0-----:R-:W-:-:S04]  /*1e50*/  LEA R14, P0, R13, R32, 0x1 ;  /* 0x000000200d0e7211 */ /* 0x001fc800078008ff */
[----:B------:R-:W-:Y:S02]  /*1e60*/  LEA.HI.X.SX32 R15, R13, R27, 0x1, P0 ;  /* 0x0000001b0d0f7211 */ /* 0x000fe400000f0eff */
[----:B-1----:R-:W-:-:S03]  /*1e70*/  LEA R16, P0, R9, R32, 0x1 ;  /* 0x0000002009107211 */ /* 0x002fc600078008ff */
[----:B------:R0:W2:Y:S01]  /*1e80*/  LDG.E.U16 R25, [R14.64] ;  /* 0x000000040e197981 */ /* 0x0000a2000c1e1500 */
[----:B------:R-:W-:Y:S02]  /*1e90*/  LEA R0, R40, R5, 0x1 ;  /* 0x0000000528007211 */ /* 0x000fe400078e08ff */
[----:B------:R-:W-:Y:S02]  /*1ea0*/  LEA.HI.X.SX32 R17, R9, R27, 0x1, P0 ;  /* 0x0000001b09117211 */ /* 0x000fe400000f0eff */
[----:B0-----:R-:W-:-:S04]  /*1eb0*/  LEA R14, P0, R5, R32, 0x1 ;  /* 0x00000020050e7211 */ /* 0x001fc800078008ff */
[-C--:B------:R-:W-:Y:S02]  /*1ec0*/  LEA.HI.X.SX32 R15, R5, R27.reuse, 0x1, P0 ;  /* 0x0000001b050f7211 */ /* 0x080fe400000f0eff */
[-C--:B------:R-:W-:Y:S01]  /*1ed0*/  LEA R58, P0, R0, R32.reuse, 0x1 ;  /* 0x00000020003a7211 */ /* 0x080fe200078008ff */
[----:B------:R-:W-:Y:S01]  /*1ee0*/  IMAD R23, R40, 0x2, R0 ;  /* 0x0000000228177824 */ /* 0x000fe200078e0200 */
[-C--:B------:R-:W-:Y:S01]  /*1ef0*/  LEA R18, P1, R20, R32.reuse, 0x1 ;  /* 0x0000002014127211 */ /* 0x080fe200078208ff */
[----:B------:R0:W2:Y:S01]  /*1f00*/  LDG.E.U16 R5, [R16.64] ;  /* 0x0000000410057981 */ /* 0x0000a2000c1e1500 */
[-C--:B------:R-:W-:Y:S01]  /*1f10*/  LEA.HI.X.SX32 R59, R0, R27.reuse, 0x1, P0 ;  /* 0x0000001b003b7211 */ /* 0x080fe200000f0eff */
[----:B------:R-:W-:Y:S01]  /*1f20*/  IMAD R13, R40, 0x2, R23 ;  /* 0x00000002280d7824 */ /* 0x000fe200078e0217 */
[----:B------:R-:W-:Y:S01]  /*1f30*/  LEA.HI.X.SX32 R19, R20, R27, 0x1, P1 ;  /* 0x0000001b14137211 */ /* 0x000fe200008f0eff */
[----:B------:R1:W2:Y:S04]  /*1f40*/  LDG.E.U16 R0, [R14.64] ;  /* 0x000000040e007981 */ /* 0x0002a8000c1e1500 */
[----:B------:R1:W2:Y:S01]  /*1f50*/  LDG.E.U16 R58, [R58.64] ;  /* 0x000000043a3a7981 */ /* 0x0002a2000c1e1500 */
[----:B------:R-:W-:Y:S01]  /*1f60*/  IMAD R24, R40, 0x2, R13 ;  /* 0x0000000228187824 */ /* 0x000fe200078e020d */
[----:B0-----:R-:W-:-:S02]  /*1f70*/  LEA R16, P1, R23, R32, 0x1 ;  /* 0x0000002017107211 */ /* 0x001fc400078208ff */
[----:B------:R0:W4:Y:S02]  /*1f80*/  LDG.E.U16 R9, [R18.64] ;  /* 0x0000000412097981 */ /* 0x000124000c1e1500 */
[----:B------:R-:W-:-:S05]  /*1f90*/  LEA R20, R40, R24, 0x1 ;  /* 0x0000001828147211 */ /* 0x000fca00078e08ff */
[----:B------:R-:W-:Y:S01]  /*1fa0*/  IMAD R26, R40, 0x2, R20 ;  /* 0x00000002281a7824 */ /* 0x000fe200078e0214 */
[-C--:B-1----:R-:W-:Y:S02]  /*1fb0*/  LEA R14, P0, R13, R32.reuse, 0x1 ;  /* 0x000000200d0e7211 */ /* 0x082fe400078008ff */
[-C--:B------:R-:W-:Y:S02]  /*1fc0*/  LEA.HI.X.SX32 R17, R23, R27.reuse, 0x1, P1 ;  /* 0x0000001b17117211 */ /* 0x080fe400008f0eff */
[-C--:B------:R-:W-:Y:S02]  /*1fd0*/  LEA.HI.X.SX32 R15, R13, R27.reuse, 0x1, P0 ;  /* 0x0000001b0d0f7211 */ /* 0x080fe400000f0eff */
[CC--:B0-----:R-:W-:Y:S01]  /*1fe0*/  LEA R18, P0, R24.reuse, R32.reuse, 0x1 ;  /* 0x0000002018127211 */ /* 0x0c1fe200078008ff */
[----:B------:R0:W4:Y:S03]  /*1ff0*/  LDG.E.U16 R13, [R16.64] ;  /* 0x00000004100d7981 */ /* 0x000126000c1e1500 */
[----:B------:R-:W-:Y:S01]  /*2000*/  LEA.HI.X.SX32 R19, R24, R27, 0x1, P0 ;  /* 0x0000001b18137211 */ /* 0x000fe200000f0eff */
[----:B------:R1:W4:Y:S01]  /*2010*/  LDG.E.U16 R14, [R14.64] ;  /* 0x000000040e0e7981 */ /* 0x000322000c1e1500 */
[----:B------:R-:W-:-:S04]  /*2020*/  LEA R52, P0, R20, R32, 0x1 ;  /* 0x0000002014347211 */ /* 0x000fc800078008ff */
[-C--:B------:R-:W-:Y:S02]  /*2030*/  LEA.HI.X.SX32 R53, R20, R27.reuse, 0x1, P0 ;  /* 0x0000001b14357211 */ /* 0x080fe400000f0eff */
[C---:B0-----:R-:W-:Y:S01]  /*2040*/  LEA R16, P1, R26.reuse, R32, 0x1 ;  /* 0x000000201a107211 */ /* 0x041fe200078208ff */
[----:B-1----:R0:W4:Y:S03]  /*2050*/  LDG.E.U16 R15, [R18.64] ;  /* 0x00000004120f7981 */ /* 0x002126000c1e1500 */
[----:B------:R-:W-:Y:S01]  /*2060*/  LEA.HI.X.SX32 R17, R26, R27, 0x1, P1 ;  /* 0x0000001b1a117211 */ /* 0x000fe200008f0eff */
[----:B------:R1:W4:Y:S04]  /*2070*/  LDG.E.U16 R52, [R52.64] ;  /* 0x0000000434347981 */ /* 0x000328000c1e1500 */
[----:B------:R0:W4:Y:S04]  /*2080*/  LDG.E.U16 R16, [R16.64] ;  /* 0x0000000410107981 */ /* 0x000128000c1e1500 */
[----:B------:R-:W0:Y:S04]  /*2090*/  S2R R59, SR_TID.X ;  /* 0x00000000003b7919 */ /* 0x000e280000002100 */
[----:B---3--:R-:W-:Y:S04]  /*20a0*/  STL [R1+0x28], R22 ;  /* 0x0000281601007387 */ /* 0x008fe80000100800 */
[----:B------:R-:W3:Y:S04]  /*20b0*/  LDL.LU R47, [R1+0xc4] ;  /* 0x0000c400012f7983 */ /* 0x000ee80000300800 */
        /* <DEDUP_REMOVED lines=10> */
[----:B-----5:R5:W-:Y:S02]  /*2160*/  STL [R1+0x18], R21 ;  /* 0x0000181501007387 */ /* 0x020be40000100800 */
[----:B-----5:R-:W-:-:S04]  /*2170*/  IMAD R21, R40, 0x2, R26 ;  /* 0x0000000228157824 */ /* 0x020fc800078e021a */
[----:B------:R-:W-:-:S05]  /*2180*/  IMAD R22, R40, 0x2, R21 ;  /* 0x0000000228167824 */ /* 0x000fca00078e0215 */
[----:B------:R-:W-:-:S05]  /*2190*/  LEA R35, R40, R22, 0x1 ;  /* 0x0000001628237211 */ /* 0x000fca00078e08ff */
[----:B------:R-:W-:-:S04]  /*21a0*/  IMAD R23, R40, 0x2, R35 ;  /* 0x0000000228177824 */ /* 0x000fc800078e0223 */
[C---:B------:R-:W-:Y:S01]  /*21b0*/  IMAD R24, R40.reuse, 0x2, R23 ;  /* 0x0000000228187824 */ /* 0x040fe200078e0217 */
[----:B--2---:R-:W-:Y:S04]  /*21c0*/  STL [R1+0x414], R58 ;  /* 0x0004143a01007387 */ /* 0x004fe80000100800 */
[----:B------:R2:W-:Y:S02]  /*21d0*/  STL [R1+0x8], R25 ;  /* 0x0000081901007387 */ /* 0x0005e40000100800 */
[----:B--2---:R-:W-:-:S05]  /*21e0*/  IMAD R25, R40, 0x2, R24 ;  /* 0x0000000228197824 */ /* 0x004fca00078e0218 */
[----:B------:R-:W-:-:S05]  /*21f0*/  LEA R36, R40, R25, 0x1 ;  /* 0x0000001928247211 */ /* 0x000fca00078e08ff */
[----:B------:R-:W-:-:S04]  /*2200*/  IMAD R29, R40, 0x2, R36 ;  /* 0x00000002281d7824 */ /* 0x000fc800078e0224 */
[----:B------:R-:W-:-:S04]  /*2210*/  IMAD R31, R40, 0x2, R29 ;  /* 0x00000002281f7824 */ /* 0x000fc800078e021d */
[----:B------:R-:W-:-:S05]  /*2220*/  IMAD R42, R40, 0x2, R31 ;  /* 0x00000002282a7824 */ /* 0x000fca00078e021f */
[----:B------:R-:W-:Y:S02]  /*2230*/  LEA R34, R40, R42, 0x1 ;  /* 0x0000002a28227211 */ /* 0x000fe400078e08ff */
[----:B------:R-:W-:-:S03]  /*2240*/  LEA R20, P0, R21, R32, 0x1 ;  /* 0x0000002015147211 */ /* 0x000fc600078008ff */
[----:B------:R-:W-:Y:S01]  /*2250*/  IMAD R30, R40, 0x2, R34 ;  /* 0x00000002281e7824 */ /* 0x000fe200078e0222 */
[----:B------:R-:W-:-:S03]  /*2260*/  LEA.HI.X.SX32 R21, R21, R27, 0x1, P0 ;  /* 0x0000001b15157211 */ /* 0x000fc600000f0eff */
[----:B------:R-:W-:Y:S01]  /*2270*/  IMAD R38, R40, 0x2, R30 ;  /* 0x0000000228267824 */ /* 0x000fe200078e021e */
[-C--:B0-----:R-:W-:Y:S01]  /*2280*/  LEA R18, P0, R22, R32.reuse, 0x1 ;  /* 0x0000002016127211 */ /* 0x081fe200078008ff */
[----:B------:R0:W2:Y:S02]  /*2290*/  LDG.E.U16 R17, [R20.64] ;  /* 0x0000000414117981 */ /* 0x0000a4000c1e1500 */
[----:B------:R-:W-:Y:S01]  /*22a0*/  IMAD R43, R40, 0x2, R38 ;  /* 0x00000002282b7824 */ /* 0x000fe200078e0226 */
[----:B------:R-:W-:Y:S02]  /*22b0*/  LEA.HI.X.SX32 R19, R22, R27, 0x1, P0 ;  /* 0x0000001b16137211 */ /* 0x000fe400000f0eff */
[-C--:B------:R-:W-:Y:S02]  /*22c0*/  LEA R22, P0, R23, R32.reuse, 0x1 ;  /* 0x0000002017167211 */ /* 0x080fe400078008ff */
[----:B------:R-:W-:Y:S01]  /*22d0*/  LEA R26, R40, R43, 0x1 ;  /* 0x0000002b281a7211 */ /* 0x000fe200078e08ff */
[----:B------:R5:W2:Y:S01]  /*22e0*/  LDG.E.U16 R18, [R18.64] ;  /* 0x0000000412127981 */ /* 0x000aa2000c1e1500 */
[----:B0-----:R-:W-:-:S02]  /*22f0*/  LEA R20, P1, R24, R32, 0x1 ;  /* 0x0000002018147211 */ /* 0x001fc400078208ff */
[-C--:B------:R-:W-:Y:S02]  /*2300*/  LEA.HI.X.SX32 R23, R23, R27.reuse, 0x1, P0 ;  /* 0x0000001b17177211 */ /* 0x080fe400000f0eff */
[-C--:B------:R-:W-:Y:S02]  /*2310*/  LEA.HI.X.SX32 R21, R24, R27.reuse, 0x1, P1 ;  /* 0x0000001b18157211 */ /* 0x080fe400008f0eff */
[CC--:B------:R-:W-:Y:S01]  /*2320*/  LEA R24, P0, R25.reuse, R32.reuse, 0x1 ;  /* 0x0000002019187211 */ /* 0x0c0fe200078008ff */
[C---:B------:R-:W-:Y:S01]  /*2330*/  IMAD R33, R40.reuse, 0x2, R26 ;  /* 0x0000000228217824 */ /* 0x040fe200078e021a */
[----:B-----5:R0:W5:Y:S02]  /*2340*/  LDG.E.U16 R19, [R22.64] ;  /* 0x0000000416137981 */ /* 0x020164000c1e1500 */
[----:B------:R-:W-:Y:S01]  /*2350*/  LEA.HI.X.SX32 R25, R25, R27, 0x1, P0 ;  /* 0x0000001b19197211 */ /* 0x000fe200000f0eff */
[----:B------:R-:W-:Y:S01]  /*2360*/  IMAD R41, R40, 0x2, R33 ;  /* 0x0000000228297824 */ /* 0x000fe200078e0221 */
[----:B------:R1:W2:Y:S01]  /*2370*/  LDG.E.U16 R20, [R20.64] ;  /* 0x0000000414147981 */ /* 0x0002a2000c1e1500 */
[----:B0-----:R-:W-:-:S02]  /*2380*/  LEA R22, P0, R29, R32, 0x1 ;  /* 0x000000201d167211 */ /* 0x001fc400078008ff */
[----:B------:R-:W-:Y:S02]  /*2390*/  IMAD R45, R40, 0x2, R41 ;  /* 0x00000002282d7824 */ /* 0x000fe400078e0229 */
[----:B------:R-:W-:Y:S01]  /*23a0*/  LEA.HI.X.SX32 R23, R29, R27, 0x1, P0 ;  /* 0x0000001b1d177211 */ /* 0x000fe200000f0eff */
[----:B-1----:R0:W2:Y:S01]  /*23b0*/  LDG.E.U16 R21, [R24.64] ;  /* 0x0000000418157981 */ /* 0x0020a2000c1e1500 */
[----:B------:R-:W-:-:S03]  /*23c0*/  LEA R28, P1, R30, R32, 0x1 ;  /* 0x000000201e1c7211 */ /* 0x000fc600078208ff */
[----:B------:R1:W2:Y:S01]  /*23d0*/  LDG.E.U16 R22, [R22.64] ;  /* 0x0000000416167981 */ /* 0x0002a2000c1e1500 */
[----:B0-----:R-:W-:-:S04]  /*23e0*/  LEA R24, P0, R33, R32, 0x1 ;  /* 0x0000002021187211 */ /* 0x001fc800078008ff */
[----:B------:R-:W-:Y:S02]  /*23f0*/  LEA.HI.X.SX32 R25, R33, R27, 0x1, P0 ;  /* 0x0000001b21197211 */ /* 0x000fe400000f0eff */
[----:B------:R-:W-:Y:S02]  /*2400*/  LEA R33, R40, R45, 0x1 ;  /* 0x0000002d28217211 */ /* 0x000fe400078e08ff */
[----:B------:R-:W-:Y:S01]  /*2410*/  LEA.HI.X.SX32 R29, R30, R27, 0x1, P1 ;  /* 0x0000001b1e1d7211 */ /* 0x000fe200008f0eff */
[----:B------:R0:W2:Y:S02]  /*2420*/  LDG.E.U16 R24, [R24.64] ;  /* 0x0000000418187981 */ /* 0x0000a4000c1e1500 */
[----:B------:R-:W-:Y:S02]  /*2430*/  IMAD R53, R40, 0x2, R33 ;  /* 0x0000000228357824 */ /* 0x000fe400078e0221 */
[----:B-1----:R1:W2:Y:S03]  /*2440*/  LDG.E.U16 R23, [R28.64] ;  /* 0x000000041c177981 */ /* 0x0022a6000c1e1500 */
[----:B-1----:R-:W-:-:S04]  /*2450*/  LEA R28, P0, R53, R32, 0x1 ;  /* 0x00000020351c7211 */ /* 0x002fc800078008ff */
[----:B------:R-:W-:-:S05]  /*2460*/  LEA.HI.X.SX32 R29, R53, R27, 0x1, P0 ;  /* 0x0000001b351d7211 */ /* 0x000fca00000f0eff */
[----:B0-----:R0:W2:Y:S01]  /*2470*/  LDG.E.U16 R25, [R28.64] ;  /* 0x000000041c197981 */ /* 0x0010a2000c1e1500 */
[-C--:B------:R-:W-:Y:S02]  /*2480*/  LEA R30, P1, R38, R32.reuse, 0x1 ;  /* 0x00000020261e7211 */ /* 0x080fe400078208ff */
[----:B0-----:R-:W-:-:S04]  /*2490*/  LEA R28, P0, R31, R32, 0x1 ;  /* 0x000000201f1c7211 */ /* 0x001fc800078008ff */
[-C--:B------:R-:W-:Y:S02]  /*24a0*/  LEA.HI.X.SX32 R29, R31, R27.reuse, 0x1, P0 ;  /* 0x0000001b1f1d7211 */ /* 0x080fe400000f0eff */
[----:B------:R-:W-:-:S03]  /*24b0*/  LEA.HI.X.SX32 R31, R38, R27, 0x1, P1 ;  /* 0x0000001b261f7211 */ /* 0x000fc600008f0eff */
[----:B------:R0:W2:Y:S01]  /*24c0*/  LDG.E.U16 R38, [R28.64] ;  /* 0x000000041c267981 */ /* 0x0000a2000c1e1500 */
[----:B------:R-:W-:-:S03]  /*24d0*/  IMAD R53, R40, 0x2, R53 ;  /* 0x0000000228357824 */ /* 0x000fc600078e0235 */
[----:B------:R1:W2:Y:S01]  /*24e0*/  LDG.E.U16 R39, [R30.64] ;  /* 0x000000041e277981 */ /* 0x0002a2000c1e1500 */
[----:B0-----:R-:W-:-:S04]  /*24f0*/  LEA R28, P0, R41, R32, 0x1 ;  /* 0x00000020291c7211 */ /* 0x001fc800078008ff */
[----:B------:R-:W-:-:S05]  /*2500*/  LEA.HI.X.SX32 R29, R41, R27, 0x1, P0 ;  /* 0x0000001b291d7211 */ /* 0x000fca00000f0eff */
[----:B------:R0:W2:Y:S02]  /*2510*/  LDG.E.U16 R41, [R28.64] ;  /* 0x000000041c297981 */ /* 0x0000a4000c1e1500 */
[----:B0-----:R-:W-:-:S04]  /*2520*/  LEA R28, P0, R53, R32, 0x1 ;  /* 0x00000020351c7211 */ /* 0x001fc800078008ff */
[----:B------:R-:W-:-:S05]  /*2530*/  LEA.HI.X.SX32 R29, R53, R27, 0x1, P0 ;  /* 0x0000001b351d7211 */ /* 0x000fca00000f0eff */
[----:B------:R0:W2:Y:S02]  /*2540*/  LDG.E.U16 R44, [R28.64] ;  /* 0x000000041c2c7981 */ /* 0x0000a4000c1e1500 */
[----:B0-----:R-:W-:-:S04]  /*2550*/  LEA R28, P0, R42, R32, 0x1 ;  /* 0x000000202a1c7211 */ /* 0x001fc800078008ff */
[----:B------:R-:W-:-:S05]  /*2560*/  LEA.HI.X.SX32 R29, R42, R27, 0x1, P0 ;  /* 0x0000001b2a1d7211 */ /* 0x000fca00000f0eff */
[----:B------:R0:W2:Y:S01]  /*2570*/  LDG.E.U16 R42, [R28.64] ;  /* 0x000000041c2a7981 */ /* 0x0000a2000c1e1500 */
[-C--:B-1----:R-:W-:Y:S01]  /*2580*/  LEA R30, P1, R43, R32.reuse, 0x1 ;  /* 0x000000202b1e7211 */ /* 0x082fe200078208ff */
[----:B------:R-:W-:Y:S01]  /*2590*/  IMAD R53, R40, 0x2, R53 ;  /* 0x0000000228357824 */ /* 0x000fe200078e0235 */
[----:B0-----:R-:W-:-:S04]  /*25a0*/  LEA R28, P0, R45, R32, 0x1 ;  /* 0x000000202d1c7211 */ /* 0x001fc800078008ff */
[-C--:B------:R-:W-:Y:S02]  /*25b0*/  LEA.HI.X.SX32 R29, R45, R27.reuse, 0x1, P0 ;  /* 0x0000001b2d1d7211 */ /* 0x080fe400000f0eff */
[----:B------:R-:W-:Y:S02]  /*25c0*/  LEA.HI.X.SX32 R31, R43, R27, 0x1, P1 ;  /* 0x0000001b2b1f7211 */ /* 0x000fe400008f0eff */
[----:B------:R-:W-:Y:S01]  /*25d0*/  LEA R40, R40, R53, 0x1 ;  /* 0x0000003528287211 */ /* 0x000fe200078e08ff */
[----:B------:R0:W2:Y:S04]  /*25e0*/  LDG.E.U16 R45, [R28.64] ;  /* 0x000000041c2d7981 */ /* 0x0000a8000c1e1500 */
[----:B------:R1:W2:Y:S01]  /*25f0*/  LDG.E.U16 R43, [R30.64] ;  /* 0x000000041e2b7981 */ /* 0x0002a2000c1e1500 */
[----:B0-----:R-:W-:-:S03]  /*2600*/  LEA R28, P0, R53, R32, 0x1 ;  /* 0x00000020351c7211 */ /* 0x001fc600078008ff */
[----:B------:R-:W0:Y:S01]  /*2610*/  S2R R58, SR_TID.X ;  /* 0x00000000003a7919 */ /* 0x000e220000002100 */
[C---:B-1----:R-:W-:Y:S02]  /*2620*/  LEA R30, P1, R40.reuse, R32, 0x1 ;  /* 0x00000020281e7211 */ /* 0x042fe400078208ff */
[-C--:B------:R-:W-:Y:S02]  /*2630*/  LEA.HI.X.SX32 R29, R53, R27.reuse, 0x1, P0 ;  /* 0x0000001b351d7211 */ /* 0x080fe400000f0eff */
[----:B------:R-:W-:-:S03]  /*2640*/  LEA.HI.X.SX32 R31, R40, R27, 0x1, P1 ;  /* 0x0000001b281f7211 */ /* 0x000fc600008f0eff */
[----:B------:R1:W2:Y:S04]  /*2650*/  LDG.E.U16 R40, [R28.64] ;  /* 0x000000041c287981 */ /* 0x0002a8000c1e1500 */
[----:B------:R0:W2:Y:S01]  /*2660*/  LDG.E.U16 R53, [R30.64] ;  /* 0x000000041e357981 */ /* 0x0000a2000c1e1500 */
[----:B-1----:R-:W-:-:S04]  /*2670*/  LEA R28, P0, R35, R32, 0x1 ;  /* 0x00000020231c7211 */ /* 0x002fc800078008ff */
[----:B------:R-:W-:Y:S02]  /*2680*/  LEA.HI.X.SX32 R29, R35, R27, 0x1, P0 ;  /* 0x0000001b231d7211 */ /* 0x000fe400000f0eff */
[----:B0-----:R-:W-:-:S03]  /*2690*/  LEA R30, P1, R36, R32, 0x1 ;  /* 0x00000020241e7211 */ /* 0x001fc600078208ff */
[----:B------:R0:W2:Y:S01]  /*26a0*/  LDG.E.U16 R35, [R28.64] ;  /* 0x000000041c237981 */ /* 0x0000a2000c1e1500 */
[----:B------:R-:W-:-:S05]  /*26b0*/  LEA.HI.X.SX32 R31, R36, R27, 0x1, P1 ;  /* 0x0000001b241f7211 */ /* 0x000fca00008f0eff */
[----:B------:R1:W2:Y:S01]  /*26c0*/  LDG.E.U16 R36, [R30.64] ;  /* 0x000000041e247981 */ /* 0x0002a2000c1e1500 */
[----:B0-----:R-:W-:-:S04]  /*26d0*/  LEA R28, P0, R34, R32, 0x1 ;  /* 0x00000020221c7211 */ /* 0x001fc800078008ff */
[----:B------:R-:W-:Y:S02]  /*26e0*/  LEA.HI.X.SX32 R29, R34, R27, 0x1, P0 ;  /* 0x0000001b221d7211 */ /* 0x000fe400000f0eff */
[-C--:B-1----:R-:W-:Y:S01]  /*26f0*/  LEA R30, P0, R26, R32.reuse, 0x1 ;  /* 0x000000201a1e7211 */ /* 0x082fe200078008ff */
[----:B------:R-:W2:Y:S01]  /*2700*/  LDL.LU R34, [R1+0x14] ;  /* 0x0000140001227983 */ /* 0x000ea20000300800 */
[----:B------:R-:W-:-:S03]  /*2710*/  LEA R32, P1, R33, R32, 0x1 ;  /* 0x0000002021207211 */ /* 0x000fc600078208ff */
[----:B------:R0:W2:Y:S01]  /*2720*/  LDG.E.U16 R28, [R28.64] ;  /* 0x000000041c1c7981 */ /* 0x0000a2000c1e1500 */
[-C--:B------:R-:W-:Y:S02]  /*2730*/  LEA.HI.X.SX32 R31, R26, R27.reuse, 0x1, P0 ;  /* 0x0000001b1a1f7211 */ /* 0x080fe400000f0eff */
[----:B------:R-:W-:Y:S02]  /*2740*/  LEA.HI.X.SX32 R33, R33, R27, 0x1, P1 ;  /* 0x0000001b21217211 */ /* 0x000fe400008f0eff */
[----:B------:R-:W-:Y:S01]  /*2750*/  SHF.R.S32.HI R27, RZ, 0x8, R59 ;  /* 0x00000008ff1b7819 */ /* 0x000fe2000001143b */
[----:B------:R1:W2:Y:S01]  /*2760*/  LDG.E.U16 R30, [R30.64] ;  /* 0x000000041e1e7981 */ /* 0x0002a2000c1e1500 */
[----:B0-----:R-:W-:-:S03]  /*2770*/  LOP3.LUT R29, R58, 0xff, RZ, 0xc0, !PT ;  /* 0x000000ff3a1d7812 */ /* 0x001fc600078ec0ff */
[----:B------:R0:W2:Y:S01]  /*2780*/  LDG.E.U16 R32, [R32.64] ;  /* 0x0000000420207981 */ /* 0x0000a2000c1e1500 */
[----:B------:R-:W-:Y:S01]  /*2790*/  SGXT R27, R27, 0x1 ;  /* 0x000000011b1b781a */ /* 0x000fe20000000200 */
[----:B------:R-:W-:Y:S02]  /*27a0*/  IMAD.SHL.U32 R26, R29, 0x2, RZ ;  /* 0x000000021d1a7824 */ /* 0x000fe400078e00ff */
[----:B-1----:R-:W2:Y:S03]  /*27b0*/  LDL.LU R31, [R1+0x24] ;  /* 0x00002400011f7983 */ /* 0x002ea60000300800 */
[----:B------:R-:W-:Y:S01]  /*27c0*/  LOP3.LUT R58, R26, 0x210, R27, 0x78, !PT ;  /* 0x000002101a3a7812 */ /* 0x000fe200078e781b */
[----:B0-----:R-:W2:Y:S04]  /*27d0*/  LDL.LU R33, [R1+0x34] ;  /* 0x0000340001217983 */ /* 0x001ea80000300800 */
[----:B------:R-:W2:Y:S04]  /*27e0*/  LDL.LU R26, [R1+0xbc] ;  /* 0x0000bc00011a7983 */ /* 0x000ea80000300800 */
[----:B---3--:R0:W-:Y:S04]  /*27f0*/  STS.U16 [R58], R47 ;  /* 0x0000002f3a007388 */ /* 0x0081e80000000400 */
[----:B------:R-:W3:Y:S04]  /*2800*/  LDL.LU R27, [R1+0x44] ;  /* 0x00004400011b7983 */ /* 0x000ee80000300800 */
[----:B0-----:R-:W3:Y:S04]  /*2810*/  LDL.LU R47, [R1+0x440] ;  /* 0x00044000012f7983 */ /* 0x001ee80000300800 */
[----:B--2---:R0:W-:Y:S04]  /*2820*/  STS.U16 [R58+0x1000], R26 ;  /* 0x0010001a3a007388 */ /* 0x0041e80000000400 */
[----:B------:R1:W-:Y:S01]  /*2830*/  STS.U16 [R58+0x2000], R48 ;  /* 0x002000303a007388 */ /* 0x0003e20000000400 */
[----:B0-----:R-:W-:-:S03]  /*2840*/  IMAD.MOV.U32 R26, RZ, RZ, 0x1 ;  /* 0x00000001ff1a7424 */ /* 0x001fc600078e00ff */
[----:B------:R0:W-:Y:S02]  /*2850*/  STS.U16 [R58+0x3000], R49 ;  /* 0x003000313a007388 */ /* 0x0001e40000000400 */
[----:B------:R-:W-:Y:S02]  /*2860*/  ISETP.LE.AND P0, PT, R26, c[0x0][0x1d0], PT ;  /* 0x000074001a007a0c */ /* 0x000fe40003f03270 */
[----:B------:R-:W2:Y:S04]  /*2870*/  LDL.LU R26, [R1+0x50] ;  /* 0x00005000011a7983 */ /* 0x000ea80000300800 */
[----:B-1----:R-:W3:Y:S04]  /*2880*/  LDL.LU R48, [R1+0x43c] ;  /* 0x00043c0001307983 */ /* 0x002ee80000300800 */
[----:B0-----:R-:W4:Y:S04]  /*2890*/  LDL.LU R49, [R1+0x438] ;  /* 0x0004380001317983 */ /* 0x001f280000300800 */
[----:B------:R0:W-:Y:S04]  /*28a0*/  STS.U16 [R58+0x4000], R50 ;  /* 0x004000323a007388 */ /* 0x0001e80000000400 */
[----:B------:R1:W-:Y:S04]  /*28b0*/  STS.U16 [R58+0x5000], R51 ;  /* 0x005000333a007388 */ /* 0x0003e80000000400 */
[----:B------:R5:W-:Y:S04]  /*28c0*/  STS.U16 [R58+0x6000], R54 ;  /* 0x006000363a007388 */ /* 0x000be80000000400 */
[----:B0-----:R-:W4:Y:S04]  /*28d0*/  LDL.LU R50, [R1+0x434] ;  /* 0x0004340001327983 */ /* 0x001f280000300800 */
[----:B-1----:R-:W4:Y:S04]  /*28e0*/  LDL.LU R51, [R1+0x430] ;  /* 0x0004300001337983 */ /* 0x002f280000300800 */
[----:B-----5:R-:W5:Y:S04]  /*28f0*/  LDL.LU R54, [R1+0x42c] ;  /* 0x00042c0001367983 */ /* 0x020f680000300800 */
[----:B------:R0:W-:Y:S04]  /*2900*/  STS.U16 [R58+0x7000], R55 ;  /* 0x007000373a007388 */ /* 0x0001e80000000400 */
[----:B------:R1:W-:Y:S04]  /*2910*/  STS.U16 [R58+0x8000], R56 ;  /* 0x008000383a007388 */ /* 0x0003e80000000400 */
[----:B------:R1:W-:Y:S04]  /*2920*/  STS.U16 [R58+0x9000], R57 ;  /* 0x009000393a007388 */ /* 0x0003e80000000400 */
[----:B0-----:R-:W4:Y:S04]  /*2930*/  LDL.LU R55, [R1+0x428] ;  /* 0x0004280001377983 */ /* 0x001f280000300800 */
[----:B-1----:R-:W4:Y:S04]  /*2940*/  LDL.LU R56, [R1+0x424] ;  /* 0x0004240001387983 */ /* 0x002f280000300800 */
[----:B------:R-:W4:Y:S04]  /*2950*/  LDL.LU R57, [R1+0x420] ;  /* 0x0004200001397983 */ /* 0x000f280000300800 */
[----:B------:R0:W-:Y:S04]  /*2960*/  STS.U16 [R58+0xa000], R60 ;  /* 0x00a0003c3a007388 */ /* 0x0001e80000000400 */
[----:B0-----:R-:W4:Y:S04]  /*2970*/  LDL.LU R60, [R1+0x41c] ;  /* 0x00041c00013c7983 */ /* 0x001f280000300800 */
[----:B--2---:R0:W-:Y:S04]  /*2980*/  STS.U16 [R58+0xb000], R26 ;  /* 0x00b0001a3a007388 */ /* 0x0041e80000000400 */
[----:B---3--:R1:W-:Y:S04]  /*2990*/  STS.U16 [R58+0xc000], R27 ;  /* 0x00c0001b3a007388 */ /* 0x0083e80000000400 */
[----:B------:R2:W-:Y:S04]  /*29a0*/  STS.U16 [R58+0xd000], R33 ;  /* 0x00d000213a007388 */ /* 0x0005e80000000400 */
[----:B0-----:R-:W2:Y:S04]  /*29b0*/  LDL.LU R26, [R1+0x40] ;  /* 0x00004000011a7983 */ /* 0x001ea80000300800 */
[----:B------:R0:W-:Y:S04]  /*29c0*/  STS.U16 [R58+0xe000], R31 ;  /* 0x00e0001f3a007388 */ /* 0x0001e80000000400 */
[----:B-1----:R-:W2:Y:S04]  /*29d0*/  LDL.LU R27, [R1+0x30] ;  /* 0x00003000011b7983 */ /* 0x002ea80000300800 */
[----:B------:R1:W-:Y:S04]  /*29e0*/  STS.U16 [R58+0xf000], R34 ;  /* 0x00f000223a007388 */ /* 0x0003e80000000400 */
[----:B--2---:R-:W2:Y:S04]  /*29f0*/  LDL.LU R33, [R1+0x20] ;  /* 0x0000200001217983 */ /* 0x004ea80000300800 */
[----:B------:R-:W-:Y:S04]  /*2a00*/  STS.U16 [R58+0x10000], R61 ;  /* 0x0100003d3a007388 */ /* 0x000fe80000000400 */
[----:B0-----:R-:W2:Y:S04]  /*2a10*/  LDL.LU R31, [R1+0x10] ;  /* 0x00001000011f7983 */ /* 0x001ea80000300800 */
[----:B-1----:R-:W2:Y:S04]  /*2a20*/  LDL.LU R34, [R1] ;  /* 0x0000000001227983 */ /* 0x002ea80000300800 */
[----:B----4-:R0:W-:Y:S04]  /*2a30*/  STS.U16 [R58+0x11000], R60 ;  /* 0x0110003c3a007388 */ /* 0x0101e80000000400 */
[----:B------:R1:W-:Y:S04]  /*2a40*/  STS.U16 [R58+0x12000], R55 ;  /* 0x012000373a007388 */ /* 0x0003e80000000400 */
[----:B------:R4:W-:Y:S04]  /*2a50*/  STS.U16 [R58+0x13000], R50 ;  /* 0x013000323a007388 */ /* 0x0009e80000000400 */
[----:B0-----:R-:W2:Y:S04]  /*2a60*/  LDL.LU R60, [R1+0x4c] ;  /* 0x00004c00013c7983 */ /* 0x001ea80000300800 */
[----:B-1----:R-:W2:Y:S04]  /*2a70*/  LDL.LU R55, [R1+0x54] ;  /* 0x0000540001377983 */ /* 0x002ea80000300800 */
[----:B----4-:R-:W4:Y:S04]  /*2a80*/  LDL.LU R50, [R1+0x60] ;  /* 0x0000600001327983 */ /* 0x010f280000300800 */
[----:B------:R0:W-:Y:S04]  /*2a90*/  STS.U16 [R58+0x14000], R47 ;  /* 0x0140002f3a007388 */ /* 0x0001e80000000400 */
[----:B------:R1:W-:Y:S04]  /*2aa0*/  STS.U16 [R58+0x15000], R12 ;  /* 0x0150000c3a007388 */ /* 0x0003e80000000400 */
[----:B------:R5:W-:Y:S04]  /*2ab0*/  STS.U16 [R58+0x16000], R11 ;  /* 0x0160000b3a007388 */ /* 0x000be80000000400 */
[----:B0-----:R-:W2:Y:S04]  /*2ac0*/  LDL.LU R47, [R1+0x6c] ;  /* 0x00006c00012f7983 */ /* 0x001ea80000300800 */
[----:B-1----:R-:W2:Y:S04]  /*2ad0*/  LDL.LU R12, [R1+0x74] ;  /* 0x00007400010c7983 */ /* 0x002ea80000300800 */
[----:B-----5:R-:W5:Y:S04]  /*2ae0*/  LDL.LU R11, [R1+0x80] ;  /* 0x00008000010b7983 */ /* 0x020f680000300800 */
[----:B------:R0:W-:Y:S04]  /*2af0*/  STS.U16 [R58+0x17000], R10 ;  /* 0x0170000a3a007388 */ /* 0x0001e80000000400 */
[----:B------:R1:W-:Y:S04]  /*2b00*/  STS.U16 [R58+0x18000], R9 ;  /* 0x018000093a007388 */ /* 0x0003e80000000400 */
[----:B------:R1:W-:Y:S04]  /*2b10*/  STS.U16 [R58+0x19000], R13 ;  /* 0x0190000d3a007388 */ /* 0x0003e80000000400 */
[----:B0-----:R-:W2:Y:S04]  /*2b20*/  LDL.LU R10, [R1+0x8c] ;  /* 0x00008c00010a7983 */ /* 0x001ea80000300800 */
[----:B-1----:R-:W2:Y:S04]  /*2b30*/  LDL.LU R9, [R1+0x94] ;  /* 0x0000940001097983 */ /* 0x002ea80000300800 */
[----:B------:R-:W2:Y:S04]  /*2b40*/  LDL.LU R13, [R1+0xa0] ;  /* 0x0000a000010d7983 */ /* 0x000ea80000300800 */
[----:B------:R0:W-:Y:S04]  /*2b50*/  STS.U16 [R58+0x1a000], R16 ;  /* 0x01a000103a007388 */ /* 0x0001e80000000400 */
[----:B------:R1:W-:Y:S04]  /*2b60*/  STS.U16 [R58+0x1b000], R19 ;  /* 0x01b000133a007388 */ /* 0x0003e80000000400 */
[----:B------:R1:W-:Y:S04]  /*2b70*/  STS.U16 [R58+0x1c000], R22 ;  /* 0x01c000163a007388 */ /* 0x0003e80000000400 */
[----:B0-----:R-:W2:Y:S04]  /*2b80*/  LDL.LU R16, [R1+0xac] ;  /* 0x0000ac0001107983 */ /* 0x001ea80000300800 */
[----:B-1----:R-:W2:Y:S04]  /*2b90*/  LDL.LU R19, [R1+0xb4] ;  /* 0x0000b40001137983 */ /* 0x002ea80000300800 */
[----:B------:R-:W2:Y:S01]  /*2ba0*/  LDL.LU R22, [R1+0xc0] ;  /* 0x0000c00001167983 */ /* 0x000ea20000300800 */
[----:B------:R-:W-:-:S03]  /*2bb0*/  LOP3.LUT R61, R58, 0x20, RZ, 0x3c, !PT ;  /* 0x000000203a3d7812 */ /* 0x000fc600078e3cff */
[----:B------:R-:W-:Y:S04]  /*2bc0*/  STS.U16 [R58+0x1d000], R23 ;  /* 0x01d000173a007388 */ /* 0x000fe80000000400 */
[----:B------:R-:W-:Y:S04]  /*2bd0*/  STS.U16 [R58+0x1e000], R24 ;  /* 0x01e000183a007388 */ /* 0x000fe80000000400 */
[----:B------:R-:W-:Y:S04]  /*2be0*/  STS.U16 [R58+0x1f000], R25 ;  /* 0x01f000193a007388 */ /* 0x000fe80000000400 */
[----:B--2---:R-:W-:Y:S04]  /*2bf0*/  STS.U16 [R61+0x400], R22 ;  /* 0x000400163d007388 */ /* 0x004fe80000000400 */
[----:B------:R0:W-:Y:S04]  /*2c00*/  STS.U16 [R61+0x1400], R19 ;  /* 0x001400133d007388 */ /* 0x0001e80000000400 */
[----:B------:R1:W-:Y:S04]  /*2c10*/  STS.U16 [R61+0x2400], R16 ;  /* 0x002400103d007388 */ /* 0x0003e80000000400 */
[----:B------:R2:W-:Y:S04]  /*2c20*/  STS.U16 [R61+0x3400], R13 ;  /* 0x0034000d3d007388 */ /* 0x0005e80000000400 */
[----:B0-----:R-:W3:Y:S04]  /*2c30*/  LDL.LU R19, [R1+0x104] ;  /* 0x0001040001137983 */ /* 0x001ee80000300800 */
[----:B-1----:R-:W3:Y:S04]  /*2c40*/  LDL.LU R16, [R1+0x100] ;  /* 0x0001000001107983 */ /* 0x002ee80000300800 */
[----:B------:R0:W-:Y:S04]  /*2c50*/  STS.U16 [R61+0x4400], R9 ;  /* 0x004400093d007388 */ /* 0x0001e80000000400 */
[----:B--2---:R-:W2:Y:S04]  /*2c60*/  LDL.LU R13, [R1+0xfc] ;  /* 0x0000fc00010d7983 */ /* 0x004ea80000300800 */
[----:B------:R1:W-:Y:S04]  /*2c70*/  STS.U16 [R61+0x5400], R10 ;  /* 0x0054000a3d007388 */ /* 0x0003e80000000400 */
[----:B0-----:R-:W2:Y:S04]  /*2c80*/  LDL.LU R9, [R1+0xf4] ;  /* 0x0000f40001097983 */ /* 0x001ea80000300800 */
[----:B-----5:R0:W-:Y:S04]  /*2c90*/  STS.U16 [R61+0x6400], R11 ;  /* 0x0064000b3d007388 */ /* 0x0201e80000000400 */
[----:B-1----:R-:W5:Y:S04]  /*2ca0*/  LDL.LU R10, [R1+0xf0] ;  /* 0x0000f000010a7983 */ /* 0x002f680000300800 */
[----:B------:R1:W-:Y:S04]  /*2cb0*/  STS.U16 [R61+0x7400], R12 ;  /* 0x0074000c3d007388 */ /* 0x0003e80000000400 */
[----:B0-----:R-:W5:Y:S04]  /*2cc0*/  LDL.LU R11, [R1+0xec] ;  /* 0x0000ec00010b7983 */ /* 0x001f680000300800 */
[----:B------:R0:W-:Y:S04]  /*2cd0*/  STS.U16 [R61+0x8400], R47 ;  /* 0x0084002f3d007388 */ /* 0x0001e80000000400 */
[----:B-1----:R-:W5:Y:S04]  /*2ce0*/  LDL.LU R12, [R1+0xe4] ;  /* 0x0000e400010c7983 */ /* 0x002f680000300800 */
[----:B----4-:R1:W-:Y:S04]  /*2cf0*/  STS.U16 [R61+0x9400], R50 ;  /* 0x009400323d007388 */ /* 0x0103e80000000400 */
[----:B0-----:R-:W4:Y:S04]  /*2d00*/  LDL.LU R47, [R1+0xe0] ;  /* 0x0000e000012f7983 */ /* 0x001f280000300800 */
[----:B------:R0:W-:Y:S04]  /*2d10*/  STS.U16 [R61+0xa400], R55 ;  /* 0x00a400373d007388 */ /* 0x0001e80000000400 */
[----:B-1----:R-:W4:Y:S04]  /*2d20*/  LDL.LU R50, [R1+0xdc] ;  /* 0x0000dc0001327983 */ /* 0x002f280000300800 */
[----:B------:R1:W-:Y:S04]  /*2d30*/  STS.U16 [R61+0xb400], R60 ;  /* 0x00b4003c3d007388 */ /* 0x0003e80000000400 */
        /* <DEDUP_REMOVED lines=11> */
[----:B0-----:R-:W4:Y:S04]  /*2df0*/  LDL.LU R34, [R1+0xc] ;  /* 0x00000c0001227983 */ /* 0x001f280000300800 */
[----:B------:R-:W-:Y:S04]  /*2e00*/  STS.U16 [R61+0x11400], R57 ;  /* 0x011400393d007388 */ /* 0x000fe80000000400 */
        /* <DEDUP_REMOVED lines=13> */
[----:B------:R0:W-:Y:S04]  /*2ee0*/  STS.U16 [R61+0x1f400], R44 ;  /* 0x01f4002c3d007388 */ /* 0x0001e80000000400 */
[----:B0-----:R-:W4:Y:S01]  /*2ef0*/  LDL.LU R61, [R1+0x418] ;  /* 0x00041800013d7983 */ /* 0x001f220000300800 */
[----:B------:R-:W-:-:S03]  /*2f00*/  LOP3.LUT R8, R58, 0x40, RZ, 0x3c, !PT ;  /* 0x000000403a087812 */ /* 0x000fc600078e3cff */
[----:B------:R-:W4:Y:S04]  /*2f10*/  LDL.LU R46, [R1+0x124] ;  /* 0x00012400012e7983 */ /* 0x000f280000300800 */
[----:B------:R-:W4:Y:S04]  /*2f20*/  LDL.LU R49, [R1+0x120] ;  /* 0x0001200001317983 */ /* 0x000f280000300800 */
[----:B------:R-:W4:Y:S04]  /*2f30*/  LDL.LU R54, [R1+0x11c] ;  /* 0x00011c0001367983 */ /* 0x000f280000300800 */
[----:B------:R-:W4:Y:S04]  /*2f40*/  LDL.LU R57, [R1+0x118] ;  /* 0x0001180001397983 */ /* 0x000f280000300800 */
[----:B------:R-:W4:Y:S04]  /*2f50*/  LDL.LU R25, [R1+0x114] ;  /* 0x0001140001197983 */ /* 0x000f280000300800 */
[----:B------:R-:W4:Y:S04]  /*2f60*/  LDL.LU R24, [R1+0x110] ;  /* 0x0001100001187983 */ /* 0x000f280000300800 */
[----:B------:R-:W4:Y:S04]  /*2f70*/  LDL.LU R23, [R1+0x10c] ;  /* 0x00010c0001177983 */ /* 0x000f280000300800 */
[----:B------:R-:W4:Y:S01]  /*2f80*/  LDL.LU R22, [R1+0x108] ;  /* 0x0001080001167983 */ /* 0x000f220000300800 */
[----:B------:R-:W-:-:S03]  /*2f90*/  LOP3.LUT R5, R58, 0x60, RZ, 0x3c, !PT ;  /* 0x000000603a057812 */ /* 0x000fc600078e3cff */
[----:B---3--:R0:W-:Y:S04]  /*2fa0*/  STS.U16 [R8+0x800], R19 ;  /* 0x0008001308007388 */ /* 0x0081e80000000400 */
[----:B------:R1:W-:Y:S04]  /*2fb0*/  STS.U16 [R8+0x1800], R16 ;  /* 0x0018001008007388 */ /* 0x0003e80000000400 */
[----:B0-----:R-:W3:Y:S04]  /*2fc0*/  LDL.LU R19, [R1+0xf8] ;  /* 0x0000f80001137983 */ /* 0x001ee80000300800 */
[----:B--2---:R0:W-:Y:S04]  /*2fd0*/  STS.U16 [R8+0x2800], R13 ;  /* 0x0028000d08007388 */ /* 0x0041e80000000400 */
[----:B-1----:R-:W2:Y:S04]  /*2fe0*/  LDL.LU R16, [R1+0xe8] ;  /* 0x0000e80001107983 */ /* 0x002ea80000300800 */
[----:B------:R1:W-:Y:S04]  /*2ff0*/  STS.U16 [R8+0x3800], R9 ;  /* 0x0038000908007388 */ /* 0x0003e80000000400 */
[----:B0-----:R-:W2:Y:S04]  /*3000*/  LDL.LU R13, [R1+0xd8] ;  /* 0x0000d800010d7983 */ /* 0x001ea80000300800 */
[----:B-----5:R0:W-:Y:S04]  /*3010*/  STS.U16 [R8+0x4800], R10 ;  /* 0x0048000a08007388 */ /* 0x0201e80000000400 */
[----:B-1----:R-:W5:Y:S04]  /*3020*/  LDL.LU R9, [R1+0xc8] ;  /* 0x0000c80001097983 */ /* 0x002f680000300800 */
[----:B------:R1:W-:Y:S04]  /*3030*/  STS.U16 [R8+0x5800], R11 ;  /* 0x0058000b08007388 */ /* 0x0003e80000000400 */
[----:B0-----:R-:W2:Y:S04]  /*3040*/  LDL.LU R10, [R1+0xb8] ;  /* 0x0000b800010a7983 */ /* 0x001ea80000300800 */
[----:B------:R0:W-:Y:S04]  /*3050*/  STS.U16 [R8+0x6800], R12 ;  /* 0x0068000c08007388 */ /* 0x0001e80000000400 */
[----:B-1----:R-:W2:Y:S04]  /*3060*/  LDL.LU R11, [R1+0xa8] ;  /* 0x0000a800010b7983 */ /* 0x002ea80000300800 */
[----:B----4-:R1:W-:Y:S04]  /*3070*/  STS.U16 [R8+0x7800], R47 ;  /* 0x0078002f08007388 */ /* 0x0103e80000000400 */
[----:B0-----:R-:W4:Y:S04]  /*3080*/  LDL.LU R12, [R1+0x98] ;  /* 0x00009800010c7983 */ /* 0x001f280000300800 */
[----:B------:R0:W-:Y:S04]  /*3090*/  STS.U16 [R8+0x8800], R50 ;  /* 0x0088003208007388 */ /* 0x0001e80000000400 */
[----:B-1----:R-:W2:Y:S04]  /*30a0*/  LDL.LU R47, [R1+0x88] ;  /* 0x00008800012f7983 */ /* 0x002ea80000300800 */
[----:B------:R1:W-:Y:S04]  /*30b0*/  STS.U16 [R8+0x9800], R55 ;  /* 0x0098003708007388 */ /* 0x0003e80000000400 */
[----:B0-----:R-:W2:Y:S04]  /*30c0*/  LDL.LU R50, [R1+0x78] ;  /* 0x0000780001327983 */ /* 0x001ea80000300800 */
        /* <DEDUP_REMOVED lines=12> */
[----:B-1----:R-:W2:Y:S04]  /*3190*/  LDL.LU R34, [R1+0x8] ;  /* 0x0000080001227983 */ /* 0x002ea80000300800 */
[----:B------:R-:W2:Y:S04]  /*31a0*/  LDL.LU R58, [R1+0x414] ;  /* 0x00041400013a7983 */ /* 0x000ea80000300800 */
[----:B------:R-:W-:Y:S04]  /*31b0*/  STS.U16 [R8+0x10800], R61 ;  /* 0x0108003d08007388 */ /* 0x000fe80000000400 */
[----:B------:R-:W-:Y:S04]  /*31c0*/  STS.U16 [R8+0x11800], R56 ;  /* 0x0118003808007388 */ /* 0x000fe80000000400 */
[----:B------:R-:W-:Y:S04]  /*31d0*/  STS.U16 [R8+0x12800], R51 ;  /* 0x0128003308007388 */ /* 0x000fe80000000400 */
[----:B------:R-:W-:Y:S04]  /*31e0*/  STS.U16 [R8+0x13800], R48 ;  /* 0x0138003008007388 */ /* 0x000fe80000000400 */
[----:B------:R-:W-:Y:S04]  /*31f0*/  STS.U16 [R8+0x14800], R37 ;  /* 0x0148002508007388 */ /* 0x000fe80000000400 */
[----:B------:R-:W-:Y:S04]  /*3200*/  STS.U16 [R8+0x15800], R4 ;  /* 0x0158000408007388 */ /* 0x000fe80000000400 */
[----:B------:R0:W-:Y:S04]  /*3210*/  STS.U16 [R8+0x16800], R3 ;  /* 0x0168000308007388 */ /* 0x0001e80000000400 */
[----:B------:R1:W-:Y:S04]  /*3220*/  STS.U16 [R8+0x17800], R2 ;  /* 0x0178000208007388 */ /* 0x0003e80000000400 */
[----:B------:R1:W-:Y:S01]  /*3230*/  STS.U16 [R8+0x18800], R0 ;  /* 0x0188000008007388 */ /* 0x0003e20000000400 */
[----:B0-----:R-:W-:Y:S01]  /*3240*/  MOV R3, 0x3f800000 ;  /* 0x3f80000000037802 */ /* 0x001fe20000000f00 */
[----:B-1----:R-:W-:-:S02]  /*3250*/  IMAD.MOV.U32 R2, RZ, RZ, 0x3f800000 ;  /* 0x3f800000ff027424 */ /* 0x002fc400078e00ff */
[----:B------:R-:W-:-:S05]  /*3260*/  IMAD.MOV.U32 R0, RZ, RZ, -0x800000 ;  /* 0xff800000ff007424 */ /* 0x000fca00078e00ff */
[----:B------:R-:W-:Y:S04]  /*3270*/  STL [R1+0x308], R0 ;  /* 0x0003080001007387 */ /* 0x000fe80000100800 */
[----:B------:R0:W-:Y:S04]  /*3280*/  STL [R1+0x2fc], R3 ;  /* 0x0002fc0301007387 */ /* 0x0001e80000100800 */
[----:B------:R-:W-:Y:S04]  /*3290*/  STL [R1+0x300], R2 ;  /* 0x0003000201007387 */ /* 0x000fe80000100800 */
[----:B------:R-:W-:Y:S04]  /*32a0*/  STL [R1+0x1a0], RZ ;  /* 0x0001a0ff01007387 */ /* 0x000fe80000100800 */
[----:B------:R-:W-:Y:S04]  /*32b0*/  STL [R1+0x304], R0 ;  /* 0x0003040001007387 */ /* 0x000fe80000100800 */
[----:B------:R-:W-:Y:S04]  /*32c0*/  STL [R1+0x1a4], RZ ;  /* 0x0001a4ff01007387 */ /* 0x000fe80000100800 */
        /* <DEDUP_REMOVED lines=74> */
[----:B------:R-:W-:Y:S04]  /*3770*/  STL [R1], RZ ;  /* 0x000000ff01007387 */ /* 0x000fe80000100800 */
        /* <DEDUP_REMOVED lines=12> */
[----:B------:R-:W-:Y:S04]  /*3840*/  STS.U16 [R8+0x19800], R15 ;  /* 0x0198000f08007388 */ /* 0x000fe80000000400 */
        /* <DEDUP_REMOVED lines=11> */
[----:B------:R1:W-:Y:S04]  /*3900*/  STS.U16 [R8+0x1f800], R40 ;  /* 0x01f8002808007388 */ /* 0x0003e80000000400 */
[----:B------:R0:W-:Y:S04]  /*3910*/  STL [R1+0x12c], RZ ;  /* 0x00012cff01007387 */ /* 0x0001e80000100800 */
        /* <DEDUP_REMOVED lines=18> */
[----:B---3--:R3:W-:Y:S04]  /*3a40*/  STS.U16 [R5+0x8c00], R19 ;  /* 0x008c001305007388 */ /* 0x0087e80000000400 */
[----:B------:R3:W-:Y:S04]  /*3a50*/  STL [R1+0x154], RZ ;  /* 0x000154ff01007387 */ /* 0x0007e80000100800 */
[----:B--2---:R3:W-:Y:S04]  /*3a60*/  STS.U16 [R5+0x9c00], R16 ;  /* 0x009c001005007388 */ /* 0x0047e80000000400 */
[----:B------:R3:W-:Y:S04]  /*3a70*/  STL [R1+0x158], RZ ;  /* 0x000158ff01007387 */ /* 0x0007e80000100800 */
[----:B------:R3:W-:Y:S04]  /*3a80*/  STS.U16 [R5+0xac00], R13 ;  /* 0x00ac000d05007388 */ /* 0x0007e80000000400 */
[----:B------:R3:W-:Y:S04]  /*3a90*/  STL [R1+0x15c], RZ ;  /* 0x00015cff01007387 */ /* 0x0007e80000100800 */
[----:B-----5:R3:W-:Y:S04]  /*3aa0*/  STS.U16 [R5+0xbc00], R9 ;  /* 0x00bc000905007388 */ /* 0x0207e80000000400 */
[----:B------:R3:W-:Y:S04]  /*3ab0*/  STL [R1+0x1b0], RZ ;  /* 0x0001b0ff01007387 */ /* 0x0007e80000100800 */
[----:B------:R3:W-:Y:S04]  /*3ac0*/  STS.U16 [R5+0xcc00], R10 ;  /* 0x00cc000a05007388 */ /* 0x0007e80000000400 */
[----:B------:R3:W-:Y:S04]  /*3ad0*/  STL [R1+0x1b4], RZ ;  /* 0x0001b4ff01007387 */ /* 0x0007e80000100800 */
[----:B------:R3:W-:Y:S04]  /*3ae0*/  STS.U16 [R5+0xdc00], R11 ;  /* 0x00dc000b05007388 */ /* 0x0007e80000000400 */
[----:B------:R3:W-:Y:S04]  /*3af0*/  STL [R1+0x1b8], RZ ;  /* 0x0001b8ff01007387 */ /* 0x0007e80000100800 */
[----:B----4-:R3:W-:Y:S04]  /*3b00*/  STS.U16 [R5+0xec00], R12 ;  /* 0x00ec000c05007388 */ /* 0x0107e80000000400 */
        /* <DEDUP_REMOVED lines=32> */
[----:B------:R3:W-:Y:S01]  /*3d10*/  STL [R1+0x2bc], RZ ;  /* 0x0002bcff01007387 */ /* 0x0007e20000100800 */
[C---:B0-----:R-:W-:Y:S01]  /*3d20*/  LOP3.LUT R3, R59.reuse, 0x1ff, RZ, 0xc0, !PT ;  /* 0x000001ff3b037812 */ /* 0x041fe200078ec0ff */
[----:B------:R-:W-:-:S02]  /*3d30*/  IMAD.SHL.U32 R20, R59, 0x2, RZ ;  /* 0x000000023b147824 */ /* 0x000fc400078e00ff */
[----:B-1----:R-:W-:Y:S01]  /*3d40*/  IMAD.SHL.U32 R8, R59, 0x8, RZ ;  /* 0x000000083b087824 */ /* 0x002fe200078e00ff */
[----:B------:R-:W-:Y:S05]  /*3d50*/  @!P0 BRA `(.L_x_0) ;  /* 0x0000511000008947 */ /* 0x000fea0003800000 */
[----:B---3--:R-:W0:Y:S01]  /*3d60*/  S2R R34, SR_CTAID.Y ;  /* 0x0000000000227919 */ /* 0x008e220000002600 */
[----:B------:R-:W-:Y:S01]  /*3d70*/  IMAD R2, R29, c[0x0][0x1a8], RZ ;  /* 0x00006a001d027a24 */ /* 0x000fe200078e02ff */
[----:B------:R-:W-:Y:S01]  /*3d80*/  SHF.L.U32 R6, R3, 0x1, RZ ;  /* 0x0000000103067819 */ /* 0x000fe200000006ff */
[----:B------:R-:W-:Y:S01]  /*3d90*/  IMAD.MOV.U32 R17, RZ, RZ, c[0x0][0x1a4] ;  /* 0x00006900ff117624 */ /* 0x000fe200078e00ff */
[----:B------:R-:W1:Y:S01]  /*3da0*/  S2R R29, SR_TID.X ;  /* 0x00000000001d7919 */ /* 0x000e620000002100 */
[C---:B------:R-:W-:Y:S01]  /*3db0*/  IMAD.SHL.U32 R3, R2.reuse, 0x2, RZ ;  /* 0x0000000202037824 */ /* 0x040fe200078e00ff */
[--C-:B------:R-:W-:Y:S01]  /*3dc0*/  SHF.R.U32.HI R7, RZ, 0x2, R59.reuse ;  /* 0x00000002ff077819 */ /* 0x100fe2000001163b */
[----:B------:R-:W-:Y:S01]  /*3dd0*/  IMAD.HI R5, R2, 0x2, RZ ;  /* 0x0000000202057827 */ /* 0x000fe200078e02ff */
[C---:B------:R-:W-:Y:S02]  /*3de0*/  LOP3.LUT R2, R59.reuse, 0x1f, RZ, 0xc0, !PT ;  /* 0x0000001f3b027812 */ /* 0x040fe400078ec0ff */
[----:B------:R-:W-:Y:S01]  /*3df0*/  LOP3.LUT R13, R59, 0x7, RZ, 0xc0, !PT ;  /* 0x000000073b0d7812 */ /* 0x000fe200078ec0ff */
[----:B------:R-:W-:Y:S01]  /*3e00*/  IMAD.MOV.U32 R44, RZ, RZ, -0x800000 ;  /* 0xff800000ff2c7424 */ /* 0x000fe200078e00ff */
[----:B------:R-:W-:Y:S01]  /*3e10*/  LOP3.LUT R10, R8, 0x30, RZ, 0xc0, !PT ;  /* 0x00000030080a7812 */ /* 0x000fe200078ec0ff */
[----:B------:R-:W-:Y:S01]  /*3e20*/  IMAD R2, R2, c[0x0][0x1b4], RZ ;  /* 0x00006d0002027a24 */ /* 0x000fe200078e02ff */
[----:B------:R-:W-:Y:S01]  /*3e30*/  SHF.R.U32.HI R12, RZ, 0x5, R59 ;  /* 0x00000005ff0c7819 */ /* 0x000fe2000001163b */
[----:B------:R-:W-:-:S02]  /*3e40*/  IMAD.MOV.U32 R45, RZ, RZ, -0x800000 ;  /* 0xff800000ff2d7424 */ /* 0x000fc400078e00ff */
[C---:B------:R-:W-:Y:S02]  /*3e50*/  IMAD R11, R13.reuse, 0x40, R10 ;  /* 0x000000400d0b7824 */ /* 0x040fe400078e020a */
[----:B------:R-:W-:Y:S02]  /*3e60*/  IMAD R13, R13, 0x210, RZ ;  /* 0x000002100d0d7824 */ /* 0x000fe400078e02ff */
[----:B------:R-:W-:-:S04]  /*3e70*/  IMAD.HI R23, R2, 0x2, RZ ;  /* 0x0000000202177827 */ /* 0x000fc800078e02ff */
[----:B0-----:R-:W-:Y:S01]  /*3e80*/  IMAD R0, R34, c[0x0][0x1a0], RZ ;  /* 0x0000680022007a24 */ /* 0x001fe200078e02ff */
[----:B-1----:R-:W-:-:S03]  /*3e90*/  SHF.R.U32.HI R29, RZ, 0x8, R29 ;  /* 0x00000008ff1d7819 */ /* 0x002fc6000001161d */
[C---:B------:R-:W-:Y:S02]  /*3ea0*/  IMAD.SHL.U32 R18, R0.reuse, 0x2, RZ ;  /* 0x0000000200127824 */ /* 0x040fe400078e00ff */
[----:B------:R-:W-:Y:S01]  /*3eb0*/  IMAD.HI R4, R0, 0x2, RZ ;  /* 0x0000000200047827 */ /* 0x000fe200078e02ff */
[----:B------:R-:W-:Y:S02]  /*3ec0*/  SGXT.U32 R29, R29, 0x1 ;  /* 0x000000011d1d781a */ /* 0x000fe40000000000 */
[----:B------:R-:W-:Y:S02]  /*3ed0*/  IADD3 R18, P0, P1, R3, c[0x0][0x168], R18 ;  /* 0x00005a0003127a10 */ /* 0x000fe4000791e012 */
[----:B------:R-:W-:Y:S01]  /*3ee0*/  LOP3.LUT R0, R6, 0x30, R7, 0x78, !PT ;  /* 0x0000003006007812 */ /* 0x000fe200078e7807 */
[----:B------:R-:W-:Y:S01]  /*3ef0*/  IMAD R3, R29, c[0x0][0x1a4], RZ ;  /* 0x000069001d037a24 */ /* 0x000fe200078e02ff */
[----:B------:R-:W-:Y:S01]  /*3f00*/  IADD3.X R4, R5, c[0x0][0x16c], R4, P0, P1 ;  /* 0x00005b0005047a10 */ /* 0x000fe200007e2404 */
[----:B------:R-:W-:Y:S01]  /*3f10*/  IMAD R0, R34, c[0x0][0x1b0], RZ ;  /* 0x00006c0022007a24 */ /* 0x000fe200078e02ff */
[----:B------:R-:W-:Y:S01]  /*3f20*/  LOP3.LUT R5, R20, 0x10, RZ, 0xc0, !PT ;  /* 0x0000001014057812 */ /* 0x000fe200078ec0ff */
[----:B------:R-:W-:Y:S01]  /*3f30*/  IMAD R9, R17, 0x2, R3 ;  /* 0x0000000211097824 */ /* 0x000fe200078e0203 */
[----:B------:R-:W-:Y:S01]  /*3f40*/  SHF.L.U32 R7, R59, 0x8, RZ ;  /* 0x000000083b077819 */ /* 0x000fe200000006ff */
[----:B------:R-:W-:Y:S01]  /*3f50*/  IMAD.SHL.U32 R6, R0, 0x2, RZ ;  /* 0x0000000200067824 */ /* 0x000fe200078e00ff */
[----:B------:R-:W-:Y:S01]  /*3f60*/  LOP3.LUT R10, R5, 0x1e0, R59, 0xf8, !PT ;  /* 0x000001e0050a7812 */ /* 0x000fe200078ef83b */
[----:B------:R-:W-:Y:S01]  /*3f70*/  IMAD.SHL.U32 R5, R2, 0x2, RZ ;  /* 0x0000000202057824 */ /* 0x000fe200078e00ff */
[----:B------:R-:W-:Y:S01]  /*3f80*/  LEA R15, R17, R9, 0x1 ;  /* 0x00000009110f7211 */ /* 0x000fe200078e08ff */
[----:B------:R-:W-:Y:S01]  /*3f90*/  IMAD.HI R0, R0, 0x2, RZ ;  /* 0x0000000200007827 */ /* 0x000fe200078e02ff */
[----:B------:R-:W-:-:S02]  /*3fa0*/  LOP3.LUT R8, R7, 0x1000, RZ, 0xc0, !PT ;  /* 0x0000100007087812 */ /* 0x000fc400078ec0ff */
[----:B------:R-:W-:Y:S01]  /*3fb0*/  IADD3 R6, P0, P1, R5, c[0x0][0x170], R6 ;  /* 0x00005c0005067a10 */ /* 0x000fe2000791e006 */
[----:B------:R-:W-:Y:S01]  /*3fc0*/  IMAD R19, R17, 0x2, R15 ;  /* 0x0000000211137824 */ /* 0x000fe200078e020f */
[----:B------:R-:W-:Y:S01]  /*3fd0*/  LOP3.LUT R21, R13, R10, RZ, 0x3c, !PT ;  /* 0x0000000a0d157212 */ /* 0x000fe200078e3cff */
[----:B------:R-:W-:Y:S01]  /*3fe0*/  IMAD.MOV.U32 R5, RZ, RZ, c[0x0][0x1b8] ;  /* 0x00006e00ff057624 */ /* 0x000fe200078e00ff */
[----:B------:R-:W-:Y:S02]  /*3ff0*/  IADD3.X R0, R23, c[0x0][0x174], R0, P0, P1 ;  /* 0x00005d0017007a10 */ /* 0x000fe400007e2400 */
[-C--:B------:R-:W-:Y:S01]  /*4000*/  LEA R26, P1, R9, R18.reuse, 0x1 ;  /* 0x00000012091a7211 */ /* 0x080fe200078208ff */
[----:B------:R-:W-:Y:S01]  /*4010*/  IMAD.IADD R2, R8, 0x1, R21 ;  /* 0x0000000108027824 */ /* 0x000fe200078e0215 */
[----:B------:R-:W-:Y:S02]  /*4020*/  LEA R30, P0, R3, R18, 0x1 ;  /* 0x00000012031e7211 */ /* 0x000fe400078008ff */
[----:B------:R-:W-:-:S02]  /*4030*/  LEA R21, R17, R19, 0x1 ;  /* 0x0000001311157211 */ /* 0x000fc400078e08ff */
[----:B------:R-:W-:Y:S01]  /*4040*/  LEA R28, P2, R15, R18, 0x1 ;  /* 0x000000120f1c7211 */ /* 0x000fe200078408ff */
[----:B------:R0:W-:Y:S01]  /*4050*/  STL [R1+0x170], R2 ;  /* 0x0001700201007387 */ /* 0x0001e20000100800 */
[-C--:B------:R-:W-:Y:S01]  /*4060*/  LEA.HI.X.SX32 R27, R9, R4.reuse, 0x1, P1 ;  /* 0x00000004091b7211 */ /* 0x080fe200008f0eff */
[----:B------:R-:W-:Y:S01]  /*4070*/  IMAD R23, R17, 0x2, R21 ;  /* 0x0000000211177824 */ /* 0x000fe200078e0215 */
[-C--:B------:R-:W-:Y:S02]  /*4080*/  LEA.HI.X.SX32 R31, R3, R4.reuse, 0x1, P0 ;  /* 0x00000004031f7211 */ /* 0x080fe400000f0eff */
[----:B------:R-:W-:Y:S01]  /*4090*/  LEA.HI.X.SX32 R29, R15, R4, 0x1, P2 ;  /* 0x000000040f1d7211 */ /* 0x000fe200010f0eff */
[----:B------:R1:W-:Y:S01]  /*40a0*/  STL.64 [R1+0x3f8], R26 ;  /* 0x0003f81a01007387 */ /* 0x0003e20000100a00 */
[----:B------:R-:W-:Y:S01]  /*40b0*/  IMAD R25, R17, 0x2, R23 ;  /* 0x0000000211197824 */ /* 0x000fe200078e0217 */
[----:B------:R-:W-:Y:S02]  /*40c0*/  SGXT.U32 R7, R12, 0x4 ;  /* 0x000000040c07781a */ /* 0x000fe40000000000 */
[----:B------:R2:W-:Y:S01]  /*40d0*/  STL.64 [R1+0x400], R30 ;  /* 0x0004001e01007387 */ /* 0x0005e20000100a00 */
[----:B0-----:R-:W-:-:S02]  /*40e0*/  LEA R2, P0, R19, R18, 0x1 ;  /* 0x0000001213027211 */ /* 0x001fc400078008ff */
[----:B------:R-:W-:Y:S01]  /*40f0*/  IMAD R7, R7, c[0x0][0x1b8], RZ ;  /* 0x00006e0007077a24 */ /* 0x000fe200078e02ff */
[----:B------:R0:W-:Y:S01]  /*4100*/  STL.64 [R1+0x3f0], R28 ;  /* 0x0003f01c01007387 */ /* 0x0001e20000100a00 */
[----:B------:R-:W-:Y:S01]  /*4110*/  LEA.HI.X.SX32 R3, R19, R4, 0x1, P0 ;  /* 0x0000000413037211 */ /* 0x000fe200000f0eff */
[----:B-1----:R-:W-:Y:S02]  /*4120*/  IMAD R27, R17, 0x2, R25 ;  /* 0x00000002111b7824 */ /* 0x002fe400078e0219 */
[----:B------:R-:W-:Y:S02]  /*4130*/  LEA R8, R5, R7, 0x4 ;  /* 0x0000000705087211 */ /* 0x000fe400078e20ff */
[----:B------:R1:W-:Y:S01]  /*4140*/  STL.64 [R1+0x3e8], R2 ;  /* 0x0003e80201007387 */ /* 0x0003e20000100a00 */
[----:B------:R-:W-:Y:S01]  /*4150*/  IMAD R15, R17, 0x2, R27 ;  /* 0x00000002110f7824 */ /* 0x000fe200078e021b */
[-C--:B--2---:R-:W-:Y:S01]  /*4160*/  LEA R30, P0, R23, R18.reuse, 0x1 ;  /* 0x00000012171e7211 */ /* 0x084fe200078008ff */
[----:B------:R-:W-:Y:S01]  /*4170*/  IMAD R14, R5, 0x10, R8 ;  /* 0x00000010050e7824 */ /* 0x000fe200078e0208 */
[----:B0-----:R-:W-:Y:S01]  /*4180*/  LEA R28, P1, R21, R18, 0x1 ;  /* 0x00000012151c7211 */ /* 0x001fe200078208ff */
[----:B------:R-:W-:Y:S01]  /*4190*/  IMAD R19, R17, 0x2, R15 ;  /* 0x0000000211137824 */ /* 0x000fe200078e020f */
[----:B------:R-:W-:-:S02]  /*41a0*/  LEA.HI.X.SX32 R31, R23, R4, 0x1, P0 ;  /* 0x00000004171f7211 */ /* 0x000fc400000f0eff */
[----:B------:R-:W-:Y:S01]  /*41b0*/  LEA.HI.X.SX32 R29, R21, R4, 0x1, P1 ;  /* 0x00000004151d7211 */ /* 0x000fe200008f0eff */
[----:B------:R-:W-:Y:S01]  /*41c0*/  IMAD R21, R17, 0x2, R19 ;  /* 0x0000000211157824 */ /* 0x000fe200078e0213 */
[----:B-1----:R-:W-:-:S03]  /*41d0*/  LEA R2, R5, R14, 0x4 ;  /* 0x0000000e05027211 */ /* 0x002fc600078e20ff */
[----:B------:R0:W-:Y:S01]  /*41e0*/  STL.64 [R1+0x3e0], R28 ;  /* 0x0003e01c01007387 */ /* 0x0001e20000100a00 */
[----:B------:R-:W-:Y:S02]  /*41f0*/  IMAD R23, R17, 0x2, R21 ;  /* 0x0000000211177824 */ /* 0x000fe400078e0215 */
[----:B------:R-:W-:Y:S01]  /*4200*/  IMAD R9, R5, 0x10, R2 ;  /* 0x0000001005097824 */ /* 0x000fe200078e0202 */
[----:B------:R1:W-:Y:S01]  /*4210*/  STL.64 [R1+0x3d8], R30 ;  /* 0x0003d81e01007387 */ /* 0x0003e20000100a00 */
[----:B------:R-:W-:Y:S01]  /*4220*/  IMAD R10, R17, 0x2, R23 ;  /* 0x00000002110a7824 */ /* 0x000fe200078e0217 */
[-C--:B------:R-:W-:Y:S02]  /*4230*/  LEA R24, P2, R23, R18.reuse, 0x1 ;  /* 0x0000001217187211 */ /* 0x080fe400078408ff */
[----:B------:R-:W-:Y:S02]  /*4240*/  LEA R12, R5, R9, 0x4 ;  /* 0x00000009050c7211 */ /* 0x000fe400078e20ff */
[----:B0-----:R-:W-:-:S03]  /*4250*/  LEA R28, P1, R25, R18, 0x1 ;  /* 0x00000012191c7211 */ /* 0x001fc600078208ff */
[----:B------:R-:W-:Y:S01]  /*4260*/  IMAD R3, R5, 0x10, R12 ;  /* 0x0000001005037824 */ /* 0x000fe200078e020c */
[----:B------:R-:W-:Y:S02]  /*4270*/  LEA.HI.X.SX32 R29, R25, R4, 0x1, P1 ;  /* 0x00000004191d7211 */ /* 0x000fe400008f0eff */
[----:B-1----:R-:W-:Y:S02]  /*4280*/  LEA R30, P0, R27, R18, 0x1 ;  /* 0x000000121b1e7211 */ /* 0x002fe400078008ff */
[-C--:B------:R-:W-:Y:S01]  /*4290*/  LEA.HI.X.SX32 R25, R23, R4.reuse, 0x1, P2 ;  /* 0x0000000417197211 */ /* 0x080fe200010f0eff */
[----:B------:R0:W-:Y:S01]  /*42a0*/  STL.64 [R1+0x3d0], R28 ;  /* 0x0003d01c01007387 */ /* 0x0001e20000100a00 */
[----:B------:R-:W-:Y:S02]  /*42b0*/  LEA.HI.X.SX32 R31, R27, R4, 0x1, P0 ;  /* 0x000000041b1f7211 */ /* 0x000fe400000f0eff */
[----:B0-----:R-:W-:-:S04]  /*42c0*/  LEA R28, P1, R15, R18, 0x1 ;  /* 0x000000120f1c7211 */ /* 0x001fc800078208ff */
[----:B------:R-:W-:Y:S02]  /*42d0*/  LEA.HI.X.SX32 R29, R15, R4, 0x1, P1 ;  /* 0x000000040f1d7211 */ /* 0x000fe400008f0eff */
[----:B------:R-:W-:Y:S02]  /*42e0*/  LEA R15, R17, R10, 0x1 ;  /* 0x0000000a110f7211 */ /* 0x000fe400078e08ff */
[----:B------:R-:W-:Y:S01]  /*42f0*/  LEA R26, P1, R21, R18, 0x1 ;  /* 0x00000012151a7211 */ /* 0x000fe200078208ff */
[----:B------:R0:W-:Y:S02]  /*4300*/  STL.64 [R1+0x3c0], R28 ;  /* 0x0003c01c01007387 */ /* 0x0001e40000100a00 */
[----:B------:R-:W-:Y:S01]  /*4310*/  IMAD R16, R17, 0x2, R15 ;  /* 0x0000000211107824 */ /* 0x000fe200078e020f */
[----:B------:R-:W-:Y:S01]  /*4320*/  LEA.HI.X.SX32 R27, R21, R4, 0x1, P1 ;  /* 0x00000004151b7211 */ /* 0x000fe200008f0eff */
[----:B------:R1:W-:Y:S02]  /*4330*/  STL.64 [R1+0x3c8], R30 ;  /* 0x0003c81e01007387 */ /* 0x0003e40000100a00 */
[----:B------:R-:W-:Y:S01]  /*4340*/  IMAD R17, R17, 0x2, R16 ;  /* 0x0000000211117824 */ /* 0x000fe200078e0210 */
[----:B0-----:R-:W-:-:S04]  /*4350*/  LEA R28, P0, R19, R18, 0x1 ;  /* 0x00000012131c7211 */ /* 0x001fc800078008ff */
[----:B------:R-:W-:Y:S02]  /*4360*/  LEA.HI.X.SX32 R29, R19, R4, 0x1, P0 ;  /* 0x00000004131d7211 */ /* 0x000fe400000f0eff */
[----:B-1----:R-:W-:-:S03]  /*4370*/  LEA R30, P0, R10, R18, 0x1 ;  /* 0x000000120a1e7211 */ /* 0x002fc600078008ff */
[----:B------:R0:W-:Y:S01]  /*4380*/  STL.64 [R1+0x3b8], R28 ;  /* 0x0003b81c01007387 */ /* 0x0001e20000100a00 */
[----:B------:R-:W-:-:S03]  /*4390*/  LEA.HI.X.SX32 R31, R10, R4, 0x1, P0 ;  /* 0x000000040a1f7211 */ /* 0x000fc600000f0eff */
[----:B------:R1:W-:Y:S04]  /*43a0*/  STL.64 [R1+0x3b0], R26 ;  /* 0x0003b01a01007387 */ /* 0x0003e80000100a00 */
[----:B------:R2:W-:Y:S01]  /*43b0*/  STL.64 [R1+0x3a8], R24 ;  /* 0x0003a81801007387 */ /* 0x0005e20000100a00 */
[----:B0-----:R-:W-:-:S03]  /*43c0*/  LEA R28, P1, R15, R18, 0x1 ;  /* 0x000000120f1c7211 */ /* 0x001fc600078208ff */
[----:B------:R-:W-:Y:S01]  /*43d0*/  STL.64 [R1+0x3a0], R30 ;  /* 0x0003a01e01007387 */ /* 0x000fe20000100a00 */
[----:B------:R-:W-:Y:S02]  /*43e0*/  LEA.HI.X.SX32 R29, R15, R4, 0x1, P1 ;  /* 0x000000040f1d7211 */ /* 0x000fe400008f0eff */
[CC--:B-1----:R-:W-:Y:S02]  /*43f0*/  LEA R26, P2, R16.reuse, R18.reuse, 0x1 ;  /* 0x00000012101a7211 */ /* 0x0c2fe400078408ff */
[C---:B--2---:R-:W-:Y:S01]  /*4400*/  LEA R24, P3, R17.reuse, R18, 0x1 ;  /* 0x0000001211187211 */ /* 0x044fe200078608ff */
[----:B------:R-:W-:Y:S01]  /*4410*/  STL.64 [R1+0x398], R28 ;  /* 0x0003981c01007387 */ /* 0x000fe20000100a00 */
[-C--:B------:R-:W-:Y:S02]  /*4420*/  LEA.HI.X.SX32 R27, R16, R4.reuse, 0x1, P2 ;  /* 0x00000004101b7211 */ /* 0x080fe400010f0eff */
[----:B------:R-:W-:Y:S01]  /*4430*/  LEA.HI.X.SX32 R25, R17, R4, 0x1, P3 ;  /* 0x0000000411197211 */ /* 0x000fe200018f0eff */
[----:B------:R-:W-:Y:S01]  /*4440*/  IMAD R4, R5, 0x10, R3 ;  /* 0x0000001005047824 */ /* 0x000fe200078e0203 */
[----:B------:R-:W-:-:S02]  /*4450*/  LEA R22, P1, R8, R6, 0x1 ;  /* 0x0000000608167211 */ /* 0x000fc400078208ff */
[----:B------:R-:W-:Y:S01]  /*4460*/  LEA R18, P2, R14, R6, 0x1 ;  /* 0x000000060e127211 */ /* 0x000fe200078408ff */
[----:B------:R0:W-:Y:S01]  /*4470*/  STL.64 [R1+0x388], R24 ;  /* 0x0003881801007387 */ /* 0x0001e20000100a00 */
[-C--:B------:R-:W-:Y:S02]  /*4480*/  LEA.HI.X.SX32 R23, R8, R0.reuse, 0x1, P1 ;  /* 0x0000000008177211 */ /* 0x080fe400008f0eff */
[----:B------:R-:W-:Y:S01]  /*4490*/  LEA.HI.X.SX32 R19, R14, R0, 0x1, P2 ;  /* 0x000000000e137211 */ /* 0x000fe200010f0eff */
[----:B------:R-:W-:Y:S01]  /*44a0*/  STL.64 [R1+0x390], R26 ;  /* 0x0003901a01007387 */ /* 0x000fe20000100a00 */
[----:B------:R-:W-:Y:S02]  /*44b0*/  LEA R10, R5, R4, 0x4 ;  /* 0x00000004050a7211 */ /* 0x000fe400078e20ff */
[----:B------:R-:W-:-:S04]  /*44c0*/  LEA R16, P2, R12, R6, 0x1 ;  /* 0x000000060c107211 */ /* 0x000fc800078408ff */
[----:B------:R-:W-:Y:S02]  /*44d0*/  LEA.HI.X.SX32 R17, R12, R0, 0x1, P2 ;  /* 0x000000000c117211 */ /* 0x000fe400010f0eff */
[CC--:B0-----:R-:W-:Y:S02]  /*44e0*/  LEA R24, P0, R7.reuse, R6.reuse, 0x1 ;  /* 0x0000000607187211 */ /* 0x0c1fe400078008ff */
[C---:B------:R-:W-:Y:S02]  /*44f0*/  LEA R14, P2, R10.reuse, R6, 0x1 ;  /* 0x000000060a0e7211 */ /* 0x040fe400078408ff */
[-C--:B------:R-:W-:Y:S01]  /*4500*/  LEA.HI.X.SX32 R25, R7, R0.reuse, 0x1, P0 ;  /* 0x0000000007197211 */ /* 0x080fe200000f0eff */
[----:B------:R-:W-:Y:S01]  /*4510*/  IMAD R7, R5, 0x10, R10 ;  /* 0x0000001005077824 */ /* 0x000fe200078e020a */
[----:B------:R-:W-:-:S03]  /*4520*/  LEA.HI.X.SX32 R15, R10, R0, 0x1, P2 ;  /* 0x000000000a0f7211 */ /* 0x000fc600010f0eff */
[----:B------:R-:W-:Y:S01]  /*4530*/  STL.64 [R1+0x380], R24 ;  /* 0x0003801801007387 */ /* 0x000fe20000100a00 */
[----:B------:R-:W-:-:S03]  /*4540*/  IMAD R8, R5, 0x10, R7 ;  /* 0x0000001005087824 */ /* 0x000fc600078e0207 */
[----:B------:R0:W-:Y:S04]  /*4550*/  STL.64 [R1+0x378], R22 ;  /* 0x0003781601007387 */ /* 0x0001e80000100a00 */
[----:B------:R1:W-:Y:S01]  /*4560*/  STL.64 [R1+0x370], R18 ;  /* 0x0003701201007387 */ /* 0x0003e20000100a00 */
[CC--:B0-----:R-:W-:Y:S02]  /*4570*/  LEA R22, P0, R2.reuse, R6.reuse, 0x1 ;  /* 0x0000000602167211 */ /* 0x0c1fe400078008ff */
[C---:B-1----:R-:W-:Y:S02]  /*4580*/  LEA R18, P1, R9.reuse, R6, 0x1 ;  /* 0x0000000609127211 */ /* 0x042fe400078208ff */
[-C--:B------:R-:W-:Y:S02]  /*4590*/  LEA.HI.X.SX32 R23, R2, R0.reuse, 0x1, P0 ;  /* 0x0000000002177211 */ /* 0x080fe400000f0eff */
[----:B------:R-:W-:Y:S01]  /*45a0*/  LEA.HI.X.SX32 R19, R9, R0, 0x1, P1 ;  /* 0x0000000009137211 */ /* 0x000fe200008f0eff */
[----:B------:R-:W-:-:S02]  /*45b0*/  IMAD R9, R5, 0x10, R8 ;  /* 0x0000001005097824 */ /* 0x000fc400078e0208 */
[----:B------:R-:W-:Y:S03]  /*45c0*/  STL.64 [R1+0x368], R22 ;  /* 0x0003681601007387 */ /* 0x000fe60000100a00 */
[----:B------:R-:W-:Y:S01]  /*45d0*/  LEA R2, R5, R9, 0x4 ;  /* 0x0000000905027211 */ /* 0x000fe200078e20ff */
[----:B------:R0:W-:Y:S04]  /*45e0*/  STL.64 [R1+0x360], R18 ;  /* 0x0003601201007387 */ /* 0x0001e80000100a00 */
[----:B------:R1:W-:Y:S01]  /*45f0*/  STL.64 [R1+0x358], R16 ;  /* 0x0003581001007387 */ /* 0x0003e20000100a00 */
[-C--:B0-----:R-:W-:Y:S02]  /*4600*/  LEA R18, P0, R3, R6.reuse, 0x1 ;  /* 0x0000000603127211 */ /* 0x081fe400078008ff */
[----:B-1----:R-:W-:-:S02]  /*4610*/  LEA R16, P1, R4, R6, 0x1 ;  /* 0x0000000604107211 */ /* 0x002fc400078208ff */
[-C--:B------:R-:W-:Y:S01]  /*4620*/  LEA.HI.X.SX32 R19, R3, R0.reuse, 0x1, P0 ;  /* 0x0000000003137211 */ /* 0x080fe200000f0eff */
[----:B------:R-:W-:Y:S01]  /*4630*/  IMAD R3, R5, 0x10, R2 ;  /* 0x0000001005037824 */ /* 0x000fe200078e0202 */
[----:B------:R-:W-:-:S03]  /*4640*/  LEA.HI.X.SX32 R17, R4, R0, 0x1, P1 ;  /* 0x0000000004117211 */ /* 0x000fc600008f0eff */
[----:B------:R0:W-:Y:S01]  /*4650*/  STL.64 [R1+0x350], R18 ;  /* 0x0003501201007387 */ /* 0x0001e20000100a00 */
[----:B------:R-:W-:-:S03]  /*4660*/  IMAD R4, R5, 0x10, R3 ;  /* 0x0000001005047824 */ /* 0x000fc600078e0203 */
[----:B------:R1:W-:Y:S01]  /*4670*/  STL.64 [R1+0x348], R16 ;  /* 0x0003481001007387 */ /* 0x0003e20000100a00 */
[----:B------:R-:W-:-:S03]  /*4680*/  IMAD R5, R5, 0x10, R4 ;  /* 0x0000001005057824 */ /* 0x000fc600078e0204 */
[----:B------:R2:W-:Y:S01]  /*4690*/  STL.64 [R1+0x340], R14 ;  /* 0x0003400e01007387 */ /* 0x0005e20000100a00 */
[CC--:B0-----:R-:W-:Y:S02]  /*46a0*/  LEA R18, P0, R7.reuse, R6.reuse, 0x1 ;  /* 0x0000000607127211 */ /* 0x0c1fe400078008ff */
[C---:B-1----:R-:W-:Y:S02]  /*46b0*/  LEA R16, P1, R8.reuse, R6, 0x1 ;  /* 0x0000000608107211 */ /* 0x042fe400078208ff */
[----:B------:R-:W-:Y:S02]  /*46c0*/  LEA.HI.X.SX32 R19, R7, R0, 0x1, P0 ;  /* 0x0000000007137211 */ /* 0x000fe400000f0eff */
[C---:B--2---:R-:W-:Y:S02]  /*46d0*/  LEA R14, P2, R9.reuse, R6, 0x1 ;  /* 0x00000006090e7211 */ /* 0x044fe400078408ff */
[-C--:B------:R-:W-:Y:S01]  /*46e0*/  LEA.HI.X.SX32 R17, R8, R0.reuse, 0x1, P1 ;  /* 0x0000000008117211 */ /* 0x080fe200008f0eff */
[----:B------:R0:W-:Y:S01]  /*46f0*/  STL.64 [R1+0x338], R18 ;  /* 0x0003381201007387 */ /* 0x0001e20000100a00 */
[----:B------:R-:W-:-:S02]  /*4700*/  LEA.HI.X.SX32 R15, R9, R0, 0x1, P2 ;  /* 0x00000000090f7211 */ /* 0x000fc400010f0eff */
[C---:B------:R-:W-:Y:S01]  /*4710*/  LEA R22, P0, R2.reuse, R6, 0x1 ;  /* 0x0000000602167211 */ /* 0x040fe200078008ff */
[----:B------:R1:W-:Y:S03]  /*4720*/  STL.64 [R1+0x330], R16 ;  /* 0x0003301001007387 */ /* 0x0003e60000100a00 */
[----:B------:R-:W-:Y:S01]  /*4730*/  LEA.HI.X.SX32 R23, R2, R0, 0x1, P0 ;  /* 0x0000000002177211 */ /* 0x000fe200000f0eff */
[----:B------:R2:W-:Y:S01]  /*4740*/  STL.64 [R1+0x328], R14 ;  /* 0x0003280e01007387 */ /* 0x0005e20000100a00 */
[----:B------:R-:W-:Y:S02]  /*4750*/  LOP3.LUT R2, R13, 0x30, R20, 0x78, !PT ;  /* 0x000000300d027812 */ /* 0x000fe400078e7814 */
[-C--:B0-----:R-:W-:Y:S01]  /*4760*/  LEA R18, P1, R3, R6.reuse, 0x1 ;  /* 0x0000000603127211 */ /* 0x081fe200078208ff */
[----:B------:R-:W-:Y:S01]  /*4770*/  STL.64 [R1+0x320], R22 ;  /* 0x0003201601007387 */ /* 0x000fe20000100a00 */
[----:B-1----:R-:W-:-:S02]  /*4780*/  LEA R16, P2, R4, R6, 0x1 ;  /* 0x0000000604107211 */ /* 0x002fc400078408ff */
[----:B------:R-:W-:Y:S01]  /*4790*/  LEA.HI.X.SX32 R19, R3, R0, 0x1, P1 ;  /* 0x0000000003137211 */ /* 0x000fe200008f0eff */
[----:B------:R-:W-:Y:S01]  /*47a0*/  IMAD.MOV.U32 R3, RZ, RZ, RZ ;  /* 0x000000ffff037224 */ /* 0x000fe200078e00ff */
[C---:B--2---:R-:W-:Y:S02]  /*47b0*/  LEA R14, P3, R5.reuse, R6, 0x1 ;  /* 0x00000006050e7211 */ /* 0x044fe400078608ff */
[-C--:B------:R-:W-:Y:S01]  /*47c0*/  LEA.HI.X.SX32 R17, R4, R0.reuse, 0x1, P2 ;  /* 0x0000000004117211 */ /* 0x080fe200010f0eff */
[----:B------:R-:W-:Y:S01]  /*47d0*/  STL.64 [R1+0x318], R18 ;  /* 0x0003181201007387 */ /* 0x000fe20000100a00 */
[----:B------:R-:W-:Y:S02]  /*47e0*/  LEA.HI.X.SX32 R15, R5, R0, 0x1, P3 ;  /* 0x00000000050f7211 */ /* 0x000fe400018f0eff */
[----:B------:R-:W-:Y:S01]  /*47f0*/  MOV R0, 0x3f800000 ;  /* 0x3f80000000007802 */ /* 0x000fe20000000f00 */
[----:B------:R-:W-:Y:S01]  /*4800*/  STL.64 [R1+0x310], R16 ;  /* 0x0003101001007387 */ /* 0x000fe20000100a00 */
[----:B------:R-:W-:-:S03]  /*4810*/  LOP3.LUT R4, R2, 0x40, RZ, 0x3c, !PT ;  /* 0x0000004002047812 */ /* 0x000fc600078e3cff */
[----:B------:R-:W-:Y:S04]  /*4820*/  STL [R1+0x2fc], R0 ;  /* 0x0002fc0001007387 */ /* 0x000fe80000100800 */
[----:B------:R-:W-:Y:S04]  /*4830*/  STL.64 [R1+0x308], R14 ;  /* 0x0003080e01007387 */ /* 0x000fe80000100a00 */
[----:B------:R-:W-:Y:S04]  /*4840*/  STL [R1+0xe0], RZ ;  /* 0x0000e0ff01007387 */ /* 0x000fe80000100800 */
[----:B------:R-:W-:Y:S04]  /*4850*/  STL [R1+0x2f4], RZ ;  /* 0x0002f4ff01007387 */ /* 0x000fe80000100800 */
[----:B------:R0:W-:Y:S04]  /*4860*/  STL [R1+0x300], R0 ;  /* 0x0003000001007387 */ /* 0x0001e80000100800 */
[----:B------:R1:W-:Y:S04]  /*4870*/  STL [R1+0x1a0], RZ ;  /* 0x0001a0ff01007387 */ /* 0x0003e80000100800 */
[----:B------:R1:W-:Y:S01]  /*4880*/  STL [R1+0x1a4], RZ ;  /* 0x0001a4ff01007387 */ /* 0x0003e20000100800 */
[----:B0-----:R-:W-:-:S03]  /*4890*/  LOP3.LUT R0, R11, 0x30, R20, 0x78, !PT ;  /* 0x000000300b007812 */ /* 0x001fc600078e7814 */
[----:B------:R1:W-:Y:S04]  /*48a0*/  STL [R1+0x1a8], RZ ;  /* 0x0001a8ff01007387 */ /* 0x0003e80000100800 */
        /* <DEDUP_REMOVED lines=73> */
[----:B------:R1:W-:Y:S04]  /*4d40*/  STL [R1], RZ ;  /* 0x000000ff01007387 */ /* 0x0003e80000100800 */
        /* <DEDUP_REMOVED lines=50> */
[----:B------:R1:W-:Y:S02]  /*5070*/  STL [R1+0x2bc], RZ ;  /* 0x0002bcff01007387 */ /* 0x0003e40000100800 */
.L_x_2:
[----:B------:R-:W2:Y:S04]  /*5080*/  LDL.64 R4, [R1+0x400] ;  /* 0x0004000001047983 */ /* 0x000ea80000100a00 */
[----:B0-----:R-:W2:Y:S04]  /*5090*/  LDL R25, [R1+0xe0] ;  /* 0x0000e00001197983 */ /* 0x001ea80000100800 */
[----:B------:R-:W3:Y:S04]  /*50a0*/  LDL.64 R18, [R1+0x3f8] ;  /* 0x0003f80001127983 */ /* 0x000ee80000100a00 */
[----:B------:R-:W4:Y:S04]  /*50b0*/  LDL.64 R10, [R1+0x3d8] ;  /* 0x0003d800010a7983 */ /* 0x000f280000100a00 */
[----:B------:R-:W3:Y:S04]  /*50c0*/  LDL.64 R8, [R1+0x3e0] ;  /* 0x0003e00001087983 */ /* 0x000ee80000100a00 */
        /* <DEDUP_REMOVED lines=12> */
[----:B------:R-:W3:Y:S04]  /*5190*/  LDL R46, [R1+0x170] ;  /* 0x00017000012e7983 */ /* 0x000ee80000100800 */
[----:B------:R-:W3:Y:S04]  /*51a0*/  LDL.64 R60, [R1+0x378] ;  /* 0x00037800013c7983 */ /* 0x000ee80000100a00 */
[----:B------:R-:W3:Y:S04]  /*51b0*/  LDL.64 R58, [R1+0x370] ;  /* 0x00037000013a7983 */ /* 0x000ee80000100a00 */
[----:B------:R-:W3:Y:S01]  /*51c0*/  LDL.64 R56, [R1+0x368] ;  /* 0x0003680001387983 */ /* 0x000ee20000100a00 */
[----:B--2---:R-:W-:-:S05]  /*51d0*/  IMAD.WIDE R4, R25, 0x2, R4 ;  /* 0x0000000219047825 */ /* 0x004fca00078e0204 */
[----:B------:R0:W2:Y:S01]  /*51e0*/  LDG.E.U16 R24, [R4.64] ;  /* 0x0000000404187981 */ /* 0x0000a2000c1e1500 */
[----:B----4-:R-:W-:-:S04]  /*51f0*/  IMAD.WIDE R10, R25, 0x2, R10 ;  /* 0x00000002190a7825 */ /* 0x010fc800078e020a */
[C---:B---3--:R-:W-:Y:S01]  /*5200*/  IMAD.WIDE R8, R25.reuse, 0x2, R8 ;  /* 0x0000000219087825 */ /* 0x048fe200078e0208 */
[----:B------:R3:W4:Y:S03]  /*5210*/  LDG.E.U16 R20, [R10.64] ;  /* 0x000000040a147981 */ /* 0x000726000c1e1500 */
[C---:B0-----:R-:W-:Y:S01]  /*5220*/  IMAD.WIDE R4, R25.reuse, 0x2, R18 ;  /* 0x0000000219047825 */ /* 0x041fe200078e0212 */
[----:B------:R0:W4:Y:S03]  /*5230*/  LDG.E.U16 R21, [R8.64] ;  /* 0x0000000408157981 */ /* 0x000126000c1e1500 */
[C---:B------:R-:W-:Y:S01]  /*5240*/  IMAD.WIDE R12, R25.reuse, 0x2, R12 ;  /* 0x00000002190c7825 */ /* 0x040fe200078e020c */
[----:B------:R1:W4:Y:S03]  /*5250*/  LDG.E.U16 R23, [R4.64] ;  /* 0x0000000404177981 */ /* 0x000326000c1e1500 */
[C---:B---3--:R-:W-:Y:S01]  /*5260*/  IMAD.WIDE R10, R25.reuse, 0x2, R16 ;  /* 0x00000002190a7825 */ /* 0x048fe200078e0210 */
[----:B------:R3:W4:Y:S03]  /*5270*/  LDG.E.U16 R19, [R12.64] ;  /* 0x000000040c137981 */ /* 0x000726000c1e1500 */
[----:B-1----:R-:W-:-:S04]  /*5280*/  IMAD.WIDE R4, R25, 0x2, R40 ;  /* 0x0000000219047825 */ /* 0x002fc800078e0228 */
[C---:B---3--:R-:W-:Y:S01]  /*5290*/  IMAD.WIDE R12, R25.reuse, 0x2, R14 ;  /* 0x00000002190c7825 */ /* 0x048fe200078e020e */
[----:B------:R1:W3:Y:S04]  /*52a0*/  LDG.E.U16 R18, [R4.64] ;  /* 0x0000000404127981 */ /* 0x0002e8000c1e1500 */
[----:B------:R1:W3:Y:S01]  /*52b0*/  LDG.E.U16 R15, [R10.64] ;  /* 0x000000040a0f7981 */ /* 0x0002e2000c1e1500 */
[----:B------:R-:W-:-:S03]  /*52c0*/  IMAD.WIDE R6, R25, 0x2, R6 ;  /* 0x0000000219067825 */ /* 0x000fc600078e0206 */
[----:B------:R1:W3:Y:S01]  /*52d0*/  LDG.E.U16 R14, [R12.64] ;  /* 0x000000040c0e7981 */ /* 0x0002e2000c1e1500 */
[----:B0-----:R-:W-:-:S03]  /*52e0*/  IMAD.WIDE R8, R25, 0x2, R36 ;  /* 0x0000000219087825 */ /* 0x001fc600078e0224 */
[----:B------:R0:W3:Y:S01]  /*52f0*/  LDG.E.U16 R22, [R6.64] ;  /* 0x0000000406167981 */ /* 0x0000e2000c1e1500 */
[----:B-1----:R-:W-:-:S03]  /*5300*/  IMAD.WIDE R4, R25, 0x2, R34 ;  /* 0x0000000219047825 */ /* 0x002fc600078e0222 */
[----:B------:R1:W3:Y:S01]  /*5310*/  LDG.E.U16 R16, [R8.64] ;  /* 0x0000000408107981 */ /* 0x0002e2000c1e1500 */
[----:B------:R-:W-:-:S03]  /*5320*/  IMAD.WIDE R10, R25, 0x2, R28 ;  /* 0x00000002190a7825 */ /* 0x000fc600078e021c */
[----:B------:R-:W3:Y:S01]  /*5330*/  LDG.E.U16 R4, [R4.64] ;  /* 0x0000000404047981 */ /* 0x000ee2000c1e1500 */
[----:B0-----:R-:W-:-:S03]  /*5340*/  IMAD.WIDE R6, R25, 0x2, R38 ;  /* 0x0000000219067825 */ /* 0x001fc600078e0226 */
[----:B------:R-:W3:Y:S01]  /*5350*/  LDG.E.U16 R10, [R10.64] ;  /* 0x000000040a0a7981 */ /* 0x000ee2000c1e1500 */
[----:B-1----:R-:W-:-:S03]  /*5360*/  IMAD.WIDE R8, R25, 0x2, R30 ;  /* 0x0000000219087825 */ /* 0x002fc600078e021e */
[----:B------:R0:W3:Y:S01]  /*5370*/  LDG.E.U16 R17, [R6.64] ;  /* 0x0000000406117981 */ /* 0x0000e2000c1e1500 */
[----:B------:R-:W-:-:S03]  /*5380*/  IMAD.WIDE R12, R25, 0x2, R26 ;  /* 0x00000002190c7825 */ /* 0x000fc600078e021a */
[----:B------:R-:W3:Y:S04]  /*5390*/  LDG.E.U16 R8, [R8.64] ;  /* 0x0000000408087981 */ /* 0x000ee8000c1e1500 */
[----:B------:R-:W3:Y:S01]  /*53a0*/  LDG.E.U16 R12, [R12.64] ;  /* 0x000000040c0c7981 */ /* 0x000ee2000c1e1500 */
[----:B0-----:R-:W-:-:S06]  /*53b0*/  IMAD.WIDE R6, R25, 0x2, R32 ;  /* 0x0000000219067825 */ /* 0x001fcc00078e0220 */
[----:B------:R-:W3:Y:S04]  /*53c0*/  LDG.E.U16 R6, [R6.64] ;  /* 0x0000000406067981 */ /* 0x000ee8000c1e1500 */
[----:B------:R-:W0:Y:S04]  /*53d0*/  S2R R29, SR_TID.X ;  /* 0x00000000001d7919 */ /* 0x000e280000002100 */
[----:B------:R-:W1:Y:S01]  /*53e0*/  S2R R26, SR_TID.X ;  /* 0x00000000001a7919 */ /* 0x000e620000002100 */
[----:B0-----:R-:W-:Y:S02]  /*53f0*/  LOP3.LUT R28, R29, 0xff, RZ, 0xc0, !PT ;  /* 0x000000ff1d1c7812 */ /* 0x001fe400078ec0ff */
[----:B------:R-:W-:-:S02]  /*5400*/  SHF.R.S32.HI R27, RZ, 0x8, R29 ;  /* 0x00000008ff1b7819 */ /* 0x000fc4000001141d */
[----:B------:R-:W-:Y:S02]  /*5410*/  SHF.L.U32 R25, R28, 0x1, RZ ;  /* 0x000000011c197819 */ /* 0x000fe400000006ff */
[----:B------:R-:W-:-:S04]  /*5420*/  SGXT R27, R27, 0x1 ;  /* 0x000000011b1b781a */ /* 0x000fc80000000200 */
[----:B------:R-:W-:Y:S01]  /*5430*/  LOP3.LUT R25, R25, 0x210, R27, 0x78, !PT ;  /* 0x0000021019197812 */ /* 0x000fe200078e781b */
[----:B------:R-:W-:Y:S01]  /*5440*/  BAR.SYNC.DEFER_BLOCKING 0x0 ;  /* 0x0000000000007b1d */ /* 0x000fe20000010000 */
[----:B------:R-:W-:Y:S01]  /*5450*/  SHF.R.S32.HI R30, RZ, 0x8, R29 ;  /* 0x00000008ff1e7819 */ /* 0x000fe2000001141d */
[----:B------:R-:W-:Y:S01]  /*5460*/  IMAD.SHL.U32 R29, R28, 0x2, RZ ;  /* 0x000000021c1d7824 */ /* 0x000fe200078e00ff */
[----:B-1----:R-:W-:Y:S02]  /*5470*/  SHF.R.S32.HI R28, RZ, 0x8, R26 ;  /* 0x00000008ff1c7819 */ /* 0x002fe4000001141a */
[----:B------:R-:W-:Y:S02]  /*5480*/  SGXT R30, R30, 0x1 ;  /* 0x000000011e1e781a */ /* 0x000fe40000000200 */
[----:B------:R-:W-:Y:S02]  /*5490*/  SGXT R28, R28, 0x1 ;  /* 0x000000011c1c781a */ /* 0x000fe40000000200 */
[----:B------:R-:W-:-:S04]  /*54a0*/  LOP3.LUT R29, R29, 0x210, R30, 0x78, !PT ;  /* 0x000002101d1d7812 */ /* 0x000fc800078e781e */
[----:B------:R-:W-:Y:S02]  /*54b0*/  LOP3.LUT R29, R29, 0x20, RZ, 0x3c, !PT ;  /* 0x000000201d1d7812 */ /* 0x000fe400078e3cff */
[----:B-----5:R-:W-:Y:S01]  /*54c0*/  LOP3.LUT R47, R2, 0x40, RZ, 0x3c, !PT ;  /* 0x00000040022f7812 */ /* 0x020fe200078e3cff */
[----:B--2---:R-:W-:Y:S04]  /*54d0*/  STS.U16 [R25+0x20000], R24 ;  /* 0x0200001819007388 */ /* 0x004fe80000000400 */
[----:B----4-:R-:W-:Y:S04]  /*54e0*/  STS.U16 [R25+0x21000], R21 ;  /* 0x0210001519007388 */ /* 0x010fe80000000400 */
[----:B---3--:R-:W-:Y:S04]  /*54f0*/  STS.U16 [R25+0x22000], R18 ;  /* 0x0220001219007388 */ /* 0x008fe80000000400 */
[----:B------:R0:W-:Y:S02]  /*5500*/  STS.U16 [R25+0x23000], R15 ;  /* 0x0230000f19007388 */ /* 0x0001e40000000400 */
[----:B0-----:R-:W-:-:S02]  /*5510*/  LOP3.LUT R25, R26, 0xff, RZ, 0xc0, !PT ;  /* 0x000000ff1a197812 */ /* 0x001fc400078ec0ff */
[----:B------:R-:W-:-:S03]  /*5520*/  SHF.R.S32.HI R26, RZ, 0x8, R26 ;  /* 0x00000008ff1a7819 */ /* 0x000fc6000001141a */
[C---:B------:R-:W-:Y:S01]  /*5530*/  IMAD.SHL.U32 R27, R25.reuse, 0x2, RZ ;  /* 0x00000002191b7824 */ /* 0x040fe200078e00ff */
[----:B------:R-:W-:Y:S01]  /*5540*/  SGXT R26, R26, 0x1 ;  /* 0x000000011a1a781a */ /* 0x000fe20000000200 */
[----:B------:R-:W-:-:S03]  /*5550*/  IMAD.SHL.U32 R25, R25, 0x2, RZ ;  /* 0x0000000219197824 */ /* 0x000fc600078e00ff */
[----:B------:R-:W-:Y:S01]  /*5560*/  LOP3.LUT R27, R27, 0x210, R28, 0x78, !PT ;  /* 0x000002101b1b7812 */ /* 0x000fe200078e781c */
[----:B------:R-:W-:Y:S01]  /*5570*/  STS.U16 [R29+0x20400], R23 ;  /* 0x020400171d007388 */ /* 0x000fe20000000400 */
[----:B------:R-:W-:Y:S02]  /*5580*/  LOP3.LUT R25, R25, 0x210, R26, 0x78, !PT ;  /* 0x0000021019197812 */ /* 0x000fe400078e781a */
[----:B------:R-:W-:Y:S01]  /*5590*/  LOP3.LUT R27, R27, 0x40, RZ, 0x3c, !PT ;  /* 0x000000401b1b7812 */ /* 0x000fe200078e3cff */
[----:B------:R-:W-:Y:S01]  /*55a0*/  STS.U16 [R29+0x21400], R20 ;  /* 0x021400141d007388 */ /* 0x000fe20000000400 */
[----:B------:R-:W-:-:S03]  /*55b0*/  LOP3.LUT R25, R25, 0x60, RZ, 0x3c, !PT ;  /* 0x0000006019197812 */ /* 0x000fc600078e3cff */
        /* <DEDUP_REMOVED lines=10> */
[----:B------:R-:W-:Y:S06]  /*5660*/  BAR.SYNC.DEFER_BLOCKING 0x0 ;  /* 0x0000000000007b1d */ /* 0x000fec0000010000 */
[----:B------:R-:W-:Y:S04]  /*5670*/  LDSM.16.MT88.4 R16, [R46] ;  /* 0x000000002e10783b */ /* 0x000fe80000004200 */
[----:B------:R-:W0:Y:S04]  /*5680*/  LDSM.16.M88.4 R32, [R2+0x20000] ;  /* 0x020000000220783b */ /* 0x000e280000000200 */
[----:B------:R-:W1:Y:S04]  /*5690*/  LDSM.16.M88.4 R28, [R2+0x21000] ;  /* 0x02100000021c783b */ /* 0x000e680000000200 */
[----:B------:R-:W2:Y:S04]  /*56a0*/  LDSM.16.M88.4 R20, [R2+0x22000] ;  /* 0x022000000214783b */ /* 0x000ea80000000200 */
[----:B------:R-:W3:Y:S04]  /*56b0*/  LDSM.16.M88.4 R4, [R2+0x23000] ;  /* 0x023000000204783b */ /* 0x000ee80000000200 */
[----:B------:R-:W4:Y:S04]  /*56c0*/  LDSM.16.MT88.4 R12, [R46+0x2000] ;  /* 0x002000002e0c783b */ /* 0x000f280000004200 */
[----:B------:R-:W-:Y:S04]  /*56d0*/  LDSM.16.MT88.4 R40, [R46+0x18000] ;  /* 0x018000002e28783b */ /* 0x000fe80000004200 */
[----:B------:R-:W-:Y:S04]  /*56e0*/  STL [R1+0x428], R2 ;  /* 0x0004280201007387 */ /* 0x000fe80000100800 */
[----:B------:R-:W-:Y:S04]  /*56f0*/  LDSM.16.M88.4 R48, [R47+0x22180] ;  /* 0x022180002f30783b */ /* 0x000fe80000000200 */
[----:B------:R-:W-:Y:S01]  /*5700*/  LDSM.16.M88.4 R52, [R47+0x23180] ;  /* 0x023180002f34783b */ /* 0x000fe20000000200 */
[C---:B0-----:R-:W-:Y:S08]  /*5710*/  HMMA.16816.F32.BF16 R36, R16.reuse, R32, RZ ;  /* 0x000000201024723c */ /* 0x041ff000000418ff */
[C---:B-1----:R-:W-:Y:S08]  /*5720*/  HMMA.16816.F32.BF16 R24, R16.reuse, R28, RZ ;  /* 0x0000001c1018723c */ /* 0x042ff000000418ff */
[C---:B--2---:R-:W-:Y:S08]  /*5730*/  HMMA.16816.F32.BF16 R8, R16.reuse, R20, RZ ;  /* 0x000000141008723c */ /* 0x044ff000000418ff */
[----:B---3--:R-:W-:Y:S08]  /*5740*/  HMMA.16816.F32.BF16 R16, R16, R4, RZ ;  /* 0x000000041010723c */ /* 0x008ff000000418ff */
[C---:B----4-:R-:W-:Y:S01]  /*5750*/  HMMA.16816.F32.BF16 R32, R12.reuse, R34, R36 ;  /* 0x000000220c20723c */ /* 0x050fe20000041824 */
[----:B------:R-:W-:Y:S07]  /*5760*/  LDSM.16.M88.4 R36, [R47+0x20000] ;  /* 0x020000002f24783b */ /* 0x000fee0000000200 */
[C---:B------:R-:W-:Y:S01]  /*5770*/  HMMA.16816.F32.BF16 R28, R12.reuse, R30, R24 ;  /* 0x0000001e0c1c723c */ /* 0x040fe20000041818 */
[----:B------:R-:W-:Y:S07]  /*5780*/  LDSM.16.M88.4 R24, [R47+0x21000] ;  /* 0x021000002f18783b */ /* 0x000fee0000000200 */
[C---:B------:R-:W-:Y:S01]  /*5790*/  HMMA.16816.F32.BF16 R8, R12.reuse, R22, R8 ;  /* 0x000000160c08723c */ /* 0x040fe20000041808 */
[----:B------:R-:W-:Y:S07]  /*57a0*/  LDSM.16.M88.4 R20, [R47+0x22000] ;  /* 0x022000002f14783b */ /* 0x000fee0000000200 */
[----:B------:R-:W-:Y:S01]  /*57b0*/  HMMA.16816.F32.BF16 R4, R12, R6, R16 ;  /* 0x000000060c04723c */ /* 0x000fe20000041810 */
[----:B------:R-:W0:Y:S04]  /*57c0*/  LDSM.16.MT88.4 R16, [R46+0x4000] ;  /* 0x004000002e10783b */ /* 0x000e280000004200 */
[----:B------:R-:W1:Y:S03]  /*57d0*/  LDSM.16.M88.4 R12, [R47+0x23000] ;  /* 0x023000002f0c783b */ /* 0x000e660000000200 */
[C---:B0-----:R-:W-:Y:S08]  /*57e0*/  HMMA.16816.F32.BF16 R32, R16.reuse, R36, R32 ;  /* 0x000000241020723c */ /* 0x041ff00000041820 */
[C---:B------:R-:W-:Y:S08]  /*57f0*/  HMMA.16816.F32.BF16 R28, R16.reuse, R24, R28 ;  /* 0x00000018101c723c */ /* 0x040ff0000004181c */
[C---:B------:R-:W-:Y:S08]  /*5800*/  HMMA.16816.F32.BF16 R8, R16.reuse, R20, R8 ;  /* 0x000000141008723c */ /* 0x040ff00000041808 */
[----:B-1----:R-:W-:Y:S01]  /*5810*/  HMMA.16816.F32.BF16 R4, R16, R12, R4 ;  /* 0x0000000c1004723c */ /* 0x002fe20000041804 */
[----:B------:R-:W0:Y:S07]  /*5820*/  LDSM.16.MT88.4 R16, [R46+0x6000] ;  /* 0x006000002e10783b */ /* 0x000e2e0000004200 */
[C---:B0-----:R-:W-:Y:S01]  /*5830*/  HMMA.16816.F32.BF16 R36, R16.reuse, R38, R32 ;  /* 0x000000261024723c */ /* 0x041fe20000041820 */
        /* <DEDUP_REMOVED lines=46> */
[----:B------:R-:W0:Y:S07]  /*5b20*/  LDSM.16.MT88.4 R20, [R46+0x14000] ;  /* 0x014000002e14783b */ /* 0x000e2e0000004200 */
[----:B------:R-:W-:Y:S01]  /*5b30*/  HMMA.16816.F32.BF16 R4, R16, R6, R12 ;  /* 0x000000061004723c */ /* 0x000fe2000004180c */
[----:B------:R-:W1:Y:S04]  /*5b40*/  LDSM.16.M88.4 R16, [R47+0x21100] ;  /* 0x021100002f10783b */ /* 0x000e680000000200 */
[----:B------:R-:W2:Y:S03]  /*5b50*/  LDSM.16.M88.4 R12, [R47+0x23100] ;  /* 0x023100002f0c783b */ /* 0x000ea60000000200 */
[C---:B0-----:R-:W-:Y:S08]  /*5b60*/  HMMA.16816.F32.BF16 R32, R20.reuse, R36, R32 ;  /* 0x000000241420723c */ /* 0x041ff00000041820 */
[C---:B-1----:R-:W-:Y:S08]  /*5b70*/  HMMA.16816.F32.BF16 R28, R20.reuse, R16, R28 ;  /* 0x00000010141c723c */ /* 0x042ff0000004181c */
[C---:B------:R-:W-:Y:S08]  /*5b80*/  HMMA.16816.F32.BF16 R8, R20.reuse, R24, R8 ;  /* 0x000000181408723c */ /* 0x040ff00000041808 */
[----:B--2---:R-:W-:Y:S01]  /*5b90*/  HMMA.16816.F32.BF16 R4, R20, R12, R4 ;  /* 0x0000000c1404723c */ /* 0x004fe20000041804 */
[----:B------:R-:W0:Y:S07]  /*5ba0*/  LDSM.16.MT88.4 R20, [R46+0x16000] ;  /* 0x016000002e14783b */ /* 0x000e2e0000004200 */
[C---:B0-----:R-:W-:Y:S01]  /*5bb0*/  HMMA.16816.F32.BF16 R36, R20.reuse, R38, R32 ;  /* 0x000000261424723c */ /* 0x041fe20000041820 */
[----:B------:R-:W0:Y:S07]  /*5bc0*/  LDSM.16.M88.4 R32, [R2+0x23180] ;  /* 0x023180000220783b */ /* 0x000e2e0000000200 */
[C---:B------:R-:W-:Y:S01]  /*5bd0*/  HMMA.16816.F32.BF16 R16, R20.reuse, R18, R28 ;  /* 0x000000121410723c */ /* 0x040fe2000004181c */
[----:B------:R-:W1:Y:S07]  /*5be0*/  LDSM.16.M88.4 R28, [R2+0x20180] ;  /* 0x02018000021c783b */ /* 0x000e6e0000000200 */
[C---:B------:R-:W-:Y:S01]  /*5bf0*/  HMMA.16816.F32.BF16 R8, R20.reuse, R26, R8 ;  /* 0x0000001a1408723c */ /* 0x040fe20000041808 */
[----:B------:R-:W2:Y:S07]  /*5c00*/  LDSM.16.M88.4 R24, [R2+0x21180] ;  /* 0x021180000218783b */ /* 0x000eae0000000200 */
[----:B------:R-:W-:Y:S01]  /*5c10*/  HMMA.16816.F32.BF16 R12, R20, R14, R4 ;  /* 0x0000000e140c723c */ /* 0x000fe20000041804 */
[----:B------:R-:W3:Y:S04]  /*5c20*/  LDSM.16.M88.4 R20, [R2+0x22180] ;  /* 0x022180000214783b */ /* 0x000ee80000000200 */
[----:B------:R-:W4:Y:S11]  /*5c30*/  LDSM.16.MT88.4 R4, [R46+0x1a000] ;  /* 0x01a000002e04783b */ /* 0x000f360000004200 */
[----:B------:R-:W-:Y:S08]  /*5c40*/  @!UPT UIADD3 URZ, URZ, URZ, URZ ;  /* 0x0000003f3f3ff290 */ /* 0x000ff0000fffe03f */
[C---:B0-----:R-:W-:Y:S08]  /*5c50*/  HMMA.16816.F32.BF16 R12, R40.reuse, R32, R12 ;  /* 0x00000020280c723c */ /* 0x041ff0000004180c */
[C---:B-1----:R-:W-:Y:S08]  /*5c60*/  HMMA.16816.F32.BF16 R36, R40.reuse, R28, R36 ;  /* 0x0000001c2824723c */ /* 0x042ff00000041824 */
[C---:B--2---:R-:W-:Y:S08]  /*5c70*/  HMMA.16816.F32.BF16 R16, R40.reuse, R24, R16 ;  /* 0x000000182810723c */ /* 0x044ff00000041810 */
[----:B---3--:R-:W-:Y:S01]  /*5c80*/  HMMA.16816.F32.BF16 R8, R40, R20, R8 ;  /* 0x000000142808723c */ /* 0x008fe20000041808 */
[----:B------:R-:W2:Y:S04]  /*5c90*/  LDL.64 R40, [R1+0x380] ;  /* 0x0003800001287983 */ /* 0x000ea80000100a00 */
[----:B------:R-:W3:Y:S03]  /*5ca0*/  LDL.64 R42, [R1+0x358] ;  /* 0x00035800012a7983 */ /* 0x000ee60000100a00 */
[C---:B----4-:R-:W-:Y:S08]  /*5cb0*/  HMMA.16816.F32.BF16 R28, R4.reuse, R30, R36 ;  /* 0x0000001e041c723c */ /* 0x050ff00000041824 */
[C---:B------:R-:W-:Y:S01]  /*5cc0*/  HMMA.16816.F32.BF16 R24, R4.reuse, R26, R16 ;  /* 0x0000001a0418723c */ /* 0x040fe20000041810 */
[----:B------:R-:W-:Y:S07]  /*5cd0*/  LDSM.16.MT88.4 R16, [R46+0x1c000] ;  /* 0x01c000002e10783b */ /* 0x000fee0000004200 */
[C---:B------:R-:W-:Y:S01]  /*5ce0*/  HMMA.16816.F32.BF16 R20, R4.reuse, R22, R8 ;  /* 0x000000160414723c */ /* 0x040fe20000041808 */
[----:B------:R-:W-:Y:S07]  /*5cf0*/  LDSM.16.M88.4 R8, [R47+0x20180] ;  /* 0x020180002f08783b */ /* 0x000fee0000000200 */
[----:B------:R-:W-:Y:S01]  /*5d00*/  HMMA.16816.F32.BF16 R32, R4, R34, R12 ;  /* 0x000000220420723c */ /* 0x000fe2000004180c */
[----:B------:R-:W0:Y:S04]  /*5d10*/  LDSM.16.M88.4 R4, [R47+0x21180] ;  /* 0x021180002f04783b */ /* 0x000e280000000200 */
[----:B------:R1:W4:Y:S04]  /*5d20*/  LDSM.16.MT88.4 R12, [R46+0x1e000] ;  /* 0x01e000002e0c783b */ /* 0x0003280000004200 */
[----:B-1----:R-:W3:Y:S01]  /*5d30*/  LDL.64 R46, [R1+0x360] ;  /* 0x00036000012e7983 */ /* 0x002ee20000100a00 */
[----:B0-----:R-:W-:Y:S11]  /*5d40*/  HMMA.16816.F32.BF16 R24, R16, R4, R24 ;  /* 0x000000041018723c */ /* 0x001ff60000041818 */
[----:B------:R-:W-:Y:S11]  /*5d50*/  @!UPT UIADD3 URZ, URZ, URZ, URZ ;  /* 0x0000003f3f3ff290 */ /* 0x000ff6000fffe03f */
[----:B------:R-:W-:Y:S02]  /*5d60*/  @!UPT UIADD3 URZ, URZ, URZ, URZ ;  /* 0x0000003f3f3ff290 */ /* 0x000fe4000fffe03f */
[----:B----4-:R-:W-:Y:S07]  /*5d70*/  HMMA.16816.F32.BF16 R4, R12, R6, R24 ;  /* 0x000000060c04723c */ /* 0x010fee0000041818 */
[C---:B--2---:R-:W-:Y:S02]  /*5d80*/  IMAD.WIDE R24, R3.reuse, 0x2, R40 ;  /* 0x0000000203187825 */ /* 0x044fe400078e0228 */
[----:B------:R-:W2:Y:S01]  /*5d90*/  LDL.64 R40, [R1+0x350] ;  /* 0x0003500001287983 */ /* 0x000ea20000100a00 */
[----:B------:R-:W-:Y:S01]  /*5da0*/  HMMA.16816.F32.BF16 R28, R16, R8, R28 ;  /* 0x00000008101c723c */ /* 0x000fe2000004181c */
[----:B------:R-:W-:-:S02]  /*5db0*/  IMAD.WIDE R26, R3, 0x2, R58 ;  /* 0x00000002031a7825 */ /* 0x000fc400078e023a */
[----:B------:R0:W4:Y:S04]  /*5dc0*/  LDG.E.U16 R38, [R24.64] ;  /* 0x0000000418267981 */ /* 0x000128000c1e1500 */
[----:B------:R-:W4:Y:S01]  /*5dd0*/  LDL.64 R58, [R1+0x338] ;  /* 0x00033800013a7983 */ /* 0x000f220000100a00 */
[----:B------:R-:W-:Y:S03]  /*5de0*/  HMMA.16816.F32.BF16 R20, R16, R48, R20 ;  /* 0x000000301014723c */ /* 0x000fe60000041814 */
[----:B------:R-:W4:Y:S01]  /*5df0*/  LDL.64 R48, [R1+0x340] ;  /* 0x0003400001307983 */ /* 0x000f220000100a00 */
[----:B0-----:R-:W-:-:S03]  /*5e00*/  IMAD.WIDE R24, R3, 0x2, R60 ;  /* 0x0000000203187825 */ /* 0x001fc600078e023c */
[----:B------:R3:W4:Y:S09]  /*5e10*/  LDG.E.U16 R36, [R26.64] ;  /* 0x000000041a247981 */ /* 0x000732000c1e1500 */
[----:B------:R-:W-:Y:S01]  /*5e20*/  HMMA.16816.F32.BF16 R8, R12, R10, R28 ;  /* 0x0000000a0c08723c */ /* 0x000fe2000004181c */
[----:B------:R-:W4:Y:S04]  /*5e30*/  LDL.64 R30, [R1+0x348] ;  /* 0x00034800011e7983 */ /* 0x000f280000100a00 */
[----:B------:R0:W4:Y:S02]  /*5e40*/  LDG.E.U16 R37, [R24.64] ;  /* 0x0000000418257981 */ /* 0x000124000c1e1500 */
[C---:B------:R-:W-:Y:S01]  /*5e50*/  IMAD.WIDE R28, R3.reuse, 0x2, R56 ;  /* 0x00000002031c7825 */ /* 0x040fe200078e0238 */
[----:B------:R-:W-:Y:S01]  /*5e60*/  HMMA.16816.F32.BF16 R16, R16, R52, R32 ;  /* 0x000000341010723c */ /* 0x000fe20000041820 */
[----:B------:R-:W4:Y:S04]  /*5e70*/  LDL.64 R56, [R1+0x330] ;  /* 0x0003300001387983 */ /* 0x000f280000100a00 */
[----:B------:R1:W4:Y:S01]  /*5e80*/  LDG.E.U16 R35, [R28.64] ;  /* 0x000000041c237981 */ /* 0x000322000c1e1500 */
[----:B---3--:R-:W-:-:S03]  /*5e90*/  IMAD.WIDE R26, R3, 0x2, R42 ;  /* 0x00000002031a7825 */ /* 0x008fc600078e022a */
[----:B------:R-:W3:Y:S01]  /*5ea0*/  LDL.64 R52, [R1+0x320] ;  /* 0x0003200001347983 */ /* 0x000ee20000100a00 */
[----:B0-----:R-:W-:-:S03]  /*5eb0*/  IMAD.WIDE R24, R3, 0x2, R46 ;  /* 0x0000000203187825 */ /* 0x001fc600078e022e */
[----:B------:R-:W3:Y:S04]  /*5ec0*/  LDL.64 R46, [R1+0x318] ;  /* 0x00031800012e7983 */ /* 0x000ee80000100a00 */
[----:B-1----:R-:W3:Y:S04]  /*5ed0*/  LDL.64 R28, [R1+0x328] ;  /* 0x00032800011c7983 */ /* 0x002ee80000100a00 */
[----:B------:R-:W3:Y:S04]  /*5ee0*/  LDL.64 R42, [R1+0x310] ;  /* 0x00031000012a7983 */ /* 0x000ee80000100a00 */
[----:B------:R2:W3:Y:S04]  /*5ef0*/  LDG.E.U16 R34, [R24.64] ;  /* 0x0000000418227981 */ /* 0x0004e8000c1e1500 */
[----:B------:R0:W3:Y:S01]  /*5f00*/  LDG.E.U16 R32, [R26.64] ;  /* 0x000000041a207981 */ /* 0x0000e2000c1e1500 */
[----:B--2---:R-:W-:-:S03]  /*5f10*/  IMAD.WIDE R24, R3, 0x2, R40 ;  /* 0x0000000203187825 */ /* 0x004fc600078e0228 */
[----:B------:R-:W2:Y:S04]  /*5f20*/  LDL.64 R40, [R1+0x308] ;  /* 0x0003080001287983 */ /* 0x000ea80000100a00 */
[----:B------:R4:W2:Y:S02]  /*5f30*/  LDG.E.U16 R33, [R24.64] ;  /* 0x0000000418217981 */ /* 0x0008a4000c1e1500 */
[----:B----4-:R-:W-:-:S05]  /*5f40*/  IMAD.WIDE R24, R3, 0x2, R30 ;  /* 0x0000000203187825 */ /* 0x010fca00078e021e */
[----:B------:R1:W4:Y:S02]  /*5f50*/  LDG.E.U16 R31, [R24.64] ;  /* 0x00000004181f7981 */ /* 0x000324000c1e1500 */
[C---:B-1----:R-:W-:Y:S02]  /*5f60*/  IMAD.WIDE R24, R3.reuse, 0x2, R48 ;  /* 0x0000000203187825 */ /* 0x042fe400078e0230 */
[----:B------:R-:W-:Y:S03]  /*5f70*/  HMMA.16816.F32.BF16 R48, R12, R50, R20 ;  /* 0x000000320c30723c */ /* 0x000fe60000041814 */
[----:B------:R3:W4:Y:S04]  /*5f80*/  LDG.E.U16 R30, [R24.64] ;  /* 0x00000004181e7981 */ /* 0x000728000c1e1500 */
[----:B------:R-:W-:-:S04]  /*5f90*/  IMAD.WIDE R20, R3, 0x2, R58 ;  /* 0x0000000203147825 */ /* 0x000fc800078e023a */
[C---:B------:R-:W-:Y:S02]  /*5fa0*/  IMAD.WIDE R22, R3.reuse, 0x2, R56 ;  /* 0x0000000203167825 */ /* 0x040fe400078e0238 */
[----:B------:R-:W4:Y:S02]  /*5fb0*/  LDL.LU R57, [R1+0x1a0] ;  /* 0x0001a00001397983 */ /* 0x000f240000300800 */
[C---:B---3--:R-:W-:Y:S02]  /*5fc0*/  IMAD.WIDE R24, R3.reuse, 0x2, R28 ;  /* 0x0000000203187825 */ /* 0x048fe400078e021c */
[----:B------:R1:W3:Y:S04]  /*5fd0*/  LDG.E.U16 R29, [R20.64] ;  /* 0x00000004141d7981 */ /* 0x0002e8000c1e1500 */
[----:B------:R1:W3:Y:S04]  /*5fe0*/  LDG.E.U16 R28, [R22.64] ;  /* 0x00000004161c7981 */ /* 0x0002e8000c1e1500 */
[----:B0-----:R0:W3:Y:S01]  /*5ff0*/  LDG.E.U16 R27, [R24.64] ;  /* 0x00000004181b7981 */ /* 0x0010e2000c1e1500 */
[----:B-1----:R-:W-:-:S03]  /*6000*/  IMAD.WIDE R20, R3, 0x2, R52 ;  /* 0x0000000203147825 */ /* 0x002fc600078e0234 */
[----:B------:R-:W3:Y:S01]  /*6010*/  LDL.LU R56, [R1+0x1a4] ;  /* 0x0001a40001387983 */ /* 0x000ee20000300800 */
[----:B------:R-:W-:-:S03]  /*6020*/  IMAD.WIDE R22, R3, 0x2, R46 ;  /* 0x0000000203167825 */ /* 0x000fc600078e022e */
[----:B------:R2:W3:Y:S01]  /*6030*/  LDG.E.U16 R26, [R20.64] ;  /* 0x00000004141a7981 */ /* 0x0004e2000c1e1500 */
[----:B0-----:R-:W-:-:S03]  /*6040*/  IMAD.WIDE R24, R3, 0x2, R42 ;  /* 0x0000000203187825 */ /* 0x001fc600078e022a */
[----:B------:R0:W3:Y:S04]  /*6050*/  LDG.E.U16 R22, [R22.64] ;  /* 0x0000000416167981 */ /* 0x0000e8000c1e1500 */
[----:B------:R1:W3:Y:S01]  /*6060*/  LDG.E.U16 R24, [R24.64] ;  /* 0x0000000418187981 */ /* 0x0002e2000c1e1500 */
[----:B------:R-:W-:Y:S03]  /*6070*/  HMMA.16816.F32.BF16 R52, R12, R54, R16 ;  /* 0x000000360c34723c */ /* 0x000fe60000041810 */
[----:B------:R-:W0:Y:S04]  /*6080*/  S2R R59, SR_TID.X ;  /* 0x00000000003b7919 */ /* 0x000e280000002100 */
[----:B------:R-:W-:Y:S01]  /*6090*/  FMUL R13, R8, c[0x0][0x188] ;  /* 0x00006200080d7a20 */ /* 0x000fe20000400000 */
[----:B------:R-:W3:Y:S01]  /*60a0*/  LDL.LU R47, [R1+0x1a8] ;  /* 0x0001a800012f7983 */ /* 0x000ee20000300800 */
[----:B------:R-:W-:-:S02]  /*60b0*/  FMUL R12, R9, c[0x0][0x188] ;  /* 0x00006200090c7a20 */ /* 0x000fc40000400000 */
[----:B------:R-:W-:Y:S01]  /*60c0*/  FMUL R14, R11, c[0x0][0x188] ;  /* 0x000062000b0e7a20 */ /* 0x000fe20000400000 */
[----:B------:R-:W3:Y:S02]  /*60d0*/  LDL.LU R46, [R1+0x1ac] ;  /* 0x0001ac00012e7983 */ /* 0x000ee40000300800 */
[----:B------:R-:W-:Y:S01]  /*60e0*/  FMNMX R12, R13, R12, !PT ;  /* 0x0000000c0d0c7209 */ /* 0x000fe20007800000 */
[----:B------:R-:W-:-:S05]  /*60f0*/  FMUL R13, R4, c[0x0][0x188] ;  /* 0x00006200040d7a20 */ /* 0x000fca0000400000 */
[----:B------:R-:W-:Y:S01]  /*6100*/  FMNMX R12, R13, R12, !PT ;  /* 0x0000000c0d0c7209 */ /* 0x000fe20007800000 */
[----:B------:R-:W-:-:S05]  /*6110*/  FMUL R13, R5, c[0x0][0x188] ;  /* 0x00006200050d7a20 */ /* 0x000fca0000400000 */
[----:B------:R-:W-:Y:S01]  /*6120*/  FMNMX R12, R13, R12, !PT ;  /* 0x0000000c0d0c7209 */ /* 0x000fe20007800000 */
[----:B------:R-:W-:-:S05]  /*6130*/  FMUL R13, R48, c[0x0][0x188] ;  /* 0x00006200300d7a20 */ /* 0x000fca0000400000 */
[----:B------:R-:W-:Y:S01]  /*6140*/  FMNMX R12, R13, R12, !PT ;  /* 0x0000000c0d0c7209 */ /* 0x000fe20007800000 */
[----:B------:R-:W-:Y:S02]  /*6150*/  FMUL R13, R49, c[0x0][0x188] ;  /* 0x00006200310d7a20 */ /* 0x000fe40000400000 */
[----:B------:R-:W-:-:S03]  /*6160*/  FMUL R15, R52, c[0x0][0x188] ;  /* 0x00006200340f7a20 */ /* 0x000fc60000400000 */
[----:B------:R-:W-:Y:S01]  /*6170*/  FMNMX R12, R13, R12, !PT ;  /* 0x0000000c0d0c7209 */ /* 0x000fe20007800000 */
[----:B------:R-:W-:-:S03]  /*6180*/  FMUL R13, R10, c[0x0][0x188] ;  /* 0x000062000a0d7a20 */ /* 0x000fc60000400000 */
[----:B------:R-:W-:Y:S02]  /*6190*/  FMNMX R12, R15, R12, !PT ;  /* 0x0000000c0f0c7209 */ /* 0x000fe40007800000 */
[----:B------:R-:W-:Y:S01]  /*61a0*/  FMNMX R14, R13, R14, !PT ;  /* 0x0000000e0d0e7209 */ /* 0x000fe20007800000 */
[----:B------:R-:W-:Y:S02]  /*61b0*/  FMUL R13, R6, c[0x0][0x188] ;  /* 0x00006200060d7a20 */ /* 0x000fe40000400000 */
[----:B--2---:R-:W-:-:S06]  /*61c0*/  IMAD.WIDE R20, R3, 0x2, R40 ;  /* 0x0000000203147825 */ /* 0x004fcc00078e0228 */
[----:B------:R2:W2:Y:S01]  /*61d0*/  LDG.E.U16 R20, [R20.64] ;  /* 0x0000000414147981 */ /* 0x0004a2000c1e1500 */
[----:B------:R-:W-:Y:S01]  /*61e0*/  FMUL R15, R53, c[0x0][0x188] ;  /* 0x00006200350f7a20 */ /* 0x000fe20000400000 */
[----:B------:R-:W-:Y:S01]  /*61f0*/  FMNMX R14, R13, R14, !PT ;  /* 0x0000000e0d0e7209 */ /* 0x000fe20007800000 */
[----:B------:R-:W-:-:S03]  /*6200*/  FMUL R13, R7, c[0x0][0x188] ;  /* 0x00006200070d7a20 */ /* 0x000fc60000400000 */
[----:B------:R-:W-:Y:S02]  /*6210*/  FMNMX R12, R15, R12, !PT ;  /* 0x0000000c0f0c7209 */ /* 0x000fe40007800000 */
[----:B------:R-:W-:Y:S01]  /*6220*/  FMNMX R14, R13, R14, !PT ;  /* 0x0000000e0d0e7209 */ /* 0x000fe20007800000 */
[----:B------:R-:W-:Y:S02]  /*6230*/  FMUL R15, R50, c[0x0][0x188] ;  /* 0x00006200320f7a20 */ /* 0x000fe40000400000 */
[----:B------:R-:W0:Y:S03]  /*6240*/  SHFL.BFLY PT, R13, R12, 0x2, 0x1f ;  /* 0x0c401f000c0d7f89 */ /* 0x000e2600000e0000 */
[----:B------:R-:W-:Y:S01]  /*6250*/  FMNMX R14, R15, R14, !PT ;  /* 0x0000000e0f0e7209 */ /* 0x000fe20007800000 */
[----:B------:R-:W-:-:S05]  /*6260*/  FMUL R15, R51, c[0x0][0x188] ;  /* 0x00006200330f7a20 */ /* 0x000fca0000400000 */
[----:B------:R-:W-:Y:S01]  /*6270*/  FMNMX R14, R15, R14, !PT ;  /* 0x0000000e0f0e7209 */ /* 0x000fe20007800000 */
[----:B------:R-:W-:-:S05]  /*6280*/  FMUL R15, R54, c[0x0][0x188] ;  /* 0x00006200360f7a20 */ /* 0x000fca0000400000 */
[----:B------:R-:W-:Y:S01]  /*6290*/  FMNMX R14, R15, R14, !PT ;  /* 0x0000000e0f0e7209 */ /* 0x000fe20007800000 */
[----:B------:R-:W-:Y:S01]  /*62a0*/  FMUL R15, R55, c[0x0][0x188] ;  /* 0x00006200370f7a20 */ /* 0x000fe20000400000 */
[----:B0-----:R-:W-:-:S04]  /*62b0*/  FMNMX R12, R12, R13, !PT ;  /* 0x0000000d0c0c7209 */ /* 0x001fc80007800000 */
[----:B------:R-:W-:Y:S02]  /*62c0*/  FMNMX R13, R15, R14, !PT ;  /* 0x0000000e0f0d7209 */ /* 0x000fe40007800000 */
[----:B------:R-:W0:Y:S04]  /*62d0*/  SHFL.BFLY PT, R14, R12, 0x1, 0x1f ;  /* 0x0c201f000c0e7f89 */ /* 0x000e2800000e0000 */
[----:B------:R-:W1:Y:S01]  /*62e0*/  SHFL.BFLY PT, R15, R13, 0x2, 0x1f ;  /* 0x0c401f000d0f7f89 */ /* 0x000e6200000e0000 */
[----:B0-----:R-:W-:Y:S02]  /*62f0*/  FMNMX R12, R12, R14, !PT ;  /* 0x0000000e0c0c7209 */ /* 0x001fe40007800000 */
[----:B-1----:R-:W-:Y:S02]  /*6300*/  FMNMX R13, R13, R15, !PT ;  /* 0x0000000f0d0d7209 */ /* 0x002fe40007800000 */
[----:B------:R-:W-:-:S03]  /*6310*/  FMNMX R2, R12, R44, !PT ;  /* 0x0000002c0c027209 */ /* 0x000fc60007800000 */
[----:B------:R-:W0:Y:S02]  /*6320*/  SHFL.BFLY PT, R12, R13, 0x1, 0x1f ;  /* 0x0c201f000d0c7f89 */ /* 0x000e2400000e0000 */
[--C-:B------:R-:W-:Y:S01]  /*6330*/  FFMA R8, R8, c[0x0][0x188], -R2.reuse ;  /* 0x0000620008087a23 */ /* 0x100fe20000000802 */
[----:B------:R-:W-:Y:S01]  /*6340*/  LOP3.LUT R58, R59, 0x1ff, RZ, 0xc0, !PT ;  /* 0x000001ff3b3a7812 */ /* 0x000fe200078ec0ff */
[--C-:B------:R-:W-:Y:S02]  /*6350*/  FFMA R9, R9, c[0x0][0x188], -R2.reuse ;  /* 0x0000620009097a23 */ /* 0x100fe40000000802 */
[--C-:B------:R-:W-:Y:S02]  /*6360*/  FFMA R4, R4, c[0x0][0x188], -R2.reuse ;  /* 0x0000620004047a23 */ /* 0x100fe40000000802 */
[----:B------:R-:W-:Y:S02]  /*6370*/  FMUL R8, R8, 1.4426950216293334961 ;  /* 0x3fb8aa3b08087820 */ /* 0x000fe40000400000 */
[----:B------:R-:W-:Y:S01]  /*6380*/  FFMA R5, R5, c[0x0][0x188], -R2 ;  /* 0x0000620005057a23 */ /* 0x000fe20000000802 */
[----:B------:R-:W-:Y:S01]  /*6390*/  SHF.R.U32.HI R59, RZ, 0x2, R59 ;  /* 0x00000002ff3b7819 */ /* 0x000fe2000001163b */
[----:B------:R-:W-:Y:S01]  /*63a0*/  FMUL R9, R9, 1.4426950216293334961 ;  /* 0x3fb8aa3b09097820 */ /* 0x000fe20000400000 */
[----:B------:R-:W-:Y:S01]  /*63b0*/  SHF.L.U32 R58, R58, 0x1, RZ ;  /* 0x000000013a3a7819 */ /* 0x000fe200000006ff */
[----:B------:R-:W-:Y:S01]  /*63c0*/  FMUL R4, R4, 1.4426950216293334961 ;  /* 0x3fb8aa3b04047820 */ /* 0x000fe20000400000 */
[----:B0-----:R-:W-:-:S04]  /*63d0*/  FMNMX R13, R13, R12, !PT ;  /* 0x0000000c0d0d7209 */ /* 0x001fc80007800000 */
[----:B------:R-:W-:Y:S01]  /*63e0*/  FMNMX R25, R13, R45, !PT ;  /* 0x0000002d0d197209 */ /* 0x000fe20007800000 */
[----:B------:R-:W-:Y:S01]  /*63f0*/  BAR.SYNC.DEFER_BLOCKING 0x0 ;  /* 0x0000000000007b1d */ /* 0x000fe20000010000 */
[----:B------:R-:W-:-:S03]  /*6400*/  FMUL R5, R5, 1.4426950216293334961 ;  /* 0x3fb8aa3b05057820 */ /* 0x000fc60000400000 */
[--C-:B------:R-:W-:Y:S02]  /*6410*/  FFMA R10, R10, c[0x0][0x188], -R25.reuse ;  /* 0x000062000a0a7a23 */ /* 0x100fe40000000819 */
[--C-:B------:R-:W-:Y:S01]  /*6420*/  FFMA R11, R11, c[0x0][0x188], -R25.reuse ;  /* 0x000062000b0b7a23 */ /* 0x100fe20000000819 */
[----:B------:R-:W0:Y:S01]  /*6430*/  MUFU.EX2 R23, R8 ;  /* 0x0000000800177308 */ /* 0x000e220000000800 */
[----:B------:R-:W-:Y:S01]  /*6440*/  FFMA R6, R6, c[0x0][0x188], -R25 ;  /* 0x0000620006067a23 */ /* 0x000fe20000000819 */
[----:B------:R-:W-:Y:S01]  /*6450*/  LOP3.LUT R58, R58, 0x30, R59, 0x78, !PT ;  /* 0x000000303a3a7812 */ /* 0x000fe200078e783b */
[----:B------:R-:W-:Y:S02]  /*6460*/  FMUL R10, R10, 1.4426950216293334961 ;  /* 0x3fb8aa3b0a0a7820 */ /* 0x000fe40000400000 */
[----:B------:R-:W-:-:S03]  /*6470*/  FFMA R7, R7, c[0x0][0x188], -R25 ;  /* 0x0000620007077a23 */ /* 0x000fc60000000819 */
[----:B------:R-:W1:Y:S01]  /*6480*/  MUFU.EX2 R43, R9 ;  /* 0x00000009002b7308 */ /* 0x000e620000000800 */
[----:B------:R-:W-:Y:S02]  /*6490*/  FMUL R11, R11, 1.4426950216293334961 ;  /* 0x3fb8aa3b0b0b7820 */ /* 0x000fe40000400000 */
[----:B------:R-:W-:-:S05]  /*64a0*/  FMUL R6, R6, 1.4426950216293334961 ;  /* 0x3fb8aa3b06067820 */ /* 0x000fca0000400000 */
[----:B------:R0:W1:Y:S01]  /*64b0*/  MUFU.EX2 R39, R4 ;  /* 0x0000000400277308 */ /* 0x0000620000000800 */
[----:B------:R-:W-:Y:S01]  /*64c0*/  FMUL R7, R7, 1.4426950216293334961 ;  /* 0x3fb8aa3b07077820 */ /* 0x000fe20000400000 */
[----:B------:R1:W-:Y:S01]  /*64d0*/  STL [R1+0x42c], R3 ;  /* 0x00042c0301007387 */ /* 0x0003e20000100800 */
[----:B0-----:R-:W-:-:S05]  /*64e0*/  FADD R4, -R2, R44 ;  /* 0x0000002c02047221 */ /* 0x001fca0000000100 */
[----:B------:R-:W0:Y:S01]  /*64f0*/  MUFU.EX2 R40, R5 ;  /* 0x0000000500287308 */ /* 0x000e220000000800 */
[----:B------:R-:W-:Y:S01]  /*6500*/  STS.U16 [R58+0x20000], R38 ;  /* 0x020000263a007388 */ /* 0x000fe20000000400 */
[----:B------:R-:W-:-:S03]  /*6510*/  FMUL R4, R4, 1.4426950216293334961 ;  /* 0x3fb8aa3b04047820 */ /* 0x000fc60000400000 */
[----:B------:R-:W-:Y:S03]  /*6520*/  STS.U16 [R58+0x20400], R37 ;  /* 0x020400253a007388 */ /* 0x000fe60000000400 */
[----:B------:R-:W0:Y:S01]  /*6530*/  MUFU.EX2 R41, R10 ;  /* 0x0000000a00297308 */ /* 0x000e220000000800 */
[----:B------:R-:W-:Y:S04]  /*6540*/  STS.U16 [R58+0x20800], R36 ;  /* 0x020800243a007388 */ /* 0x000fe80000000400 */
[----:B------:R-:W-:Y:S03]  /*6550*/  STS.U16 [R58+0x20c00], R35 ;  /* 0x020c00233a007388 */ /* 0x000fe60000000400 */
[----:B------:R-:W-:Y:S01]  /*6560*/  MUFU.EX2 R42, R11 ;  /* 0x0000000b002a7308 */ /* 0x000fe20000000800 */
[----:B------:R-:W-:Y:S07]  /*6570*/  STS.U16 [R58+0x21000], R34 ;  /* 0x021000223a007388 */ /* 0x000fee0000000400 */
[----:B-1----:R-:W-:Y:S01]  /*6580*/  MUFU.EX2 R3, R6 ;  /* 0x0000000600037308 */ /* 0x002fe20000000800 */
[----:B------:R-:W-:Y:S07]  /*6590*/  STS.U16 [R58+0x21400], R32 ;  /* 0x021400203a007388 */ /* 0x000fee0000000400 */
[----:B------:R-:W-:Y:S01]  /*65a0*/  MUFU.EX2 R5, R7 ;  /* 0x0000000700057308 */ /* 0x000fe20000000800 */
[----:B------:R-:W-:Y:S07]  /*65b0*/  STS.U16 [R58+0x21800], R33 ;  /* 0x021800213a007388 */ /* 0x000fee0000000400 */
[----:B------:R-:W1:Y:S01]  /*65c0*/  MUFU.EX2 R61, R4 ;  /* 0x00000004003d7308 */ /* 0x000e620000000800 */
[----:B----4-:R-:W-:Y:S04]  /*65d0*/  STS.U16 [R58+0x21c00], R31 ;  /* 0x021c001f3a007388 */ /* 0x010fe80000000400 */
[----:B------:R-:W-:Y:S04]  /*65e0*/  STL [R1+0xe8], R2 ;  /* 0x0000e80201007387 */ /* 0x000fe80000100800 */
[----:B------:R-:W-:Y:S04]  /*65f0*/  STS.U16 [R58+0x22000], R30 ;  /* 0x0220001e3a007388 */ /* 0x000fe80000000400 */
[----:B------:R-:W-:Y:S04]  /*6600*/  STL [R1+0x38], R23 ;  /* 0x0000381701007387 */ /* 0x000fe80000100800 */
[----:B---3--:R-:W-:Y:S04]  /*6610*/  STS.U16 [R58+0x22400], R29 ;  /* 0x0224001d3a007388 */ /* 0x008fe80000000400 */
[----:B------:R-:W-:Y:S04]  /*6620*/  STL [R1+0x34], R43 ;  /* 0x0000342b01007387 */ /* 0x000fe80000100800 */
[----:B------:R-:W-:Y:S04]  /*6630*/  STS.U16 [R58+0x22800], R28 ;  /* 0x0228001c3a007388 */ /* 0x000fe80000000400 */
[----:B------:R-:W-:Y:S04]  /*6640*/  STL [R1+0x3c], R39 ;  /* 0x00003c2701007387 */ /* 0x000fe80000100800 */
[----:B------:R-:W-:Y:S04]  /*6650*/  STS.U16 [R58+0x22c00], R27 ;  /* 0x022c001b3a007388 */ /* 0x000fe80000000400 */
[----:B------:R-:W-:Y:S04]  /*6660*/  STL [R1+0xe4], R25 ;  /* 0x0000e41901007387 */ /* 0x000fe80000100800 */
[----:B------:R-:W-:Y:S04]  /*6670*/  STS.U16 [R58+0x23000], R26 ;  /* 0x0230001a3a007388 */ /* 0x000fe80000000400 */
[----:B0-----:R-:W-:Y:S04]  /*6680*/  STL [R1+0x40], R40 ;  /* 0x0000402801007387 */ /* 0x001fe80000100800 */
[----:B------:R-:W-:Y:S04]  /*6690*/  STS.U16 [R58+0x23400], R22 ;  /* 0x023400163a007388 */ /* 0x000fe80000000400 */
[----:B------:R-:W-:Y:S04]  /*66a0*/  STL [R1+0x20], R41 ;  /* 0x0000202901007387 */ /* 0x000fe80000100800 */
[----:B------:R0:W-:Y:S01]  /*66b0*/  STS.U16 [R58+0x23800], R24 ;  /* 0x023800183a007388 */ /* 0x0001e20000000400 */
[----:B-1----:R-:W-:Y:S01]  /*66c0*/  FMUL R17, R61, R56 ;  /* 0x000000383d117220 */ /* 0x002fe20000400000 */
[----:B------:R-:W-:Y:S01]  /*66d0*/  F2FP.BF16.PACK_AB R56, R43, R23 ;  /* 0x000000172b38723e */ /* 0x000fe200000010ff */
[----:B------:R-:W-:Y:S01]  /*66e0*/  FADD R4, -R25, R45 ;  /* 0x0000002d19047221 */ /* 0x000fe20000000100 */
[----:B0-----:R-:W3:Y:S04]  /*66f0*/  LDL.LU R24, [R1+0x190] ;  /* 0x0001900001187983 */ /* 0x001ee80000300800 */
[----:B------:R-:W-:Y:S04]  /*6700*/  STL [R1+0x1c], R42 ;  /* 0x00001c2a01007387 */ /* 0x000fe80000100800 */
[----:B------:R-:W-:Y:S04]  /*6710*/  STL [R1+0x2c], R3 ;  /* 0x00002c0301007387 */ /* 0x000fe80000100800 */
[----:B------:R-:W-:Y:S04]  /*6720*/  STL [R1+0x30], R5 ;  /* 0x0000300501007387 */ /* 0x000fe80000100800 */
[----:B--2---:R-:W2:Y:S04]  /*6730*/  LDL.LU R21, [R1+0x194] ;  /* 0x0001940001157983 */ /* 0x004ea80000300800 */
[----:B------:R-:W4:Y:S04]  /*6740*/  LDL.LU R22, [R1+0x198] ;  /* 0x0001980001167983 */ /* 0x000f280000300800 */
[----:B------:R-:W4:Y:S01]  /*6750*/  LDL.LU R23, [R1+0x19c] ;  /* 0x00019c0001177983 */ /* 0x000f220000300800 */
[----:B------:R-:W-:-:S03]  /*6760*/  FMUL R16, R61, R57 ;  /* 0x000000393d107220 */ /* 0x000fc60000400000 */
[----:B------:R-:W4:Y:S01]  /*6770*/  LDL.LU R36, [R1+0x1e0] ;  /* 0x0001e00001247983 */ /* 0x000f220000300800 */
[----:B------:R-:W-:-:S03]  /*6780*/  FMUL R4, R4, 1.4426950216293334961 ;  /* 0x3fb8aa3b04047820 */ /* 0x000fc60000400000 */
[----:B------:R-:W4:Y:S01]  /*6790*/  LDL.LU R37, [R1+0x1e4] ;  /* 0x0001e40001257983 */ /* 0x000f220000300800 */
[----:B------:R-:W-:-:S03]  /*67a0*/  F2FP.BF16.PACK_AB R57, R42, R41 ;  /* 0x000000292a39723e */ /* 0x000fc600000010ff */
[----:B------:R-:W4:Y:S01]  /*67b0*/  LDL.LU R38, [R1+0x1e8] ;  /* 0x0001e80001267983 */ /* 0x000f220000300800 */
[----:B------:R-:W-:Y:S01]  /*67c0*/  F2FP.BF16.PACK_AB R59, R5, R3 ;  /* 0x00000003053b723e */ /* 0x000fe200000010ff */
[----:B------:R0:W1:Y:S02]  /*67d0*/  MUFU.EX2 R60, R4 ;  /* 0x00000004003c7308 */ /* 0x0000640000000800 */
[----:B------:R0:W-:Y:S04]  /*67e0*/  STS.U16 [R58+0x23c00], R20 ;  /* 0x023c00143a007388 */ /* 0x0001e80000000400 */
[----:B------:R-:W-:Y:S01]  /*67f0*/  BAR.SYNC.DEFER_BLOCKING 0x0 ;  /* 0x0000000000007b1d */ /* 0x000fe20000010000 */
[----:B0-----:R-:W-:-:S05]  /*6800*/  F2FP.BF16.PACK_AB R58, R40, R39 ;  /* 0x00000027283a723e */ /* 0x001fca00000010ff */
[----:B------:R-:W4:Y:S04]  /*6810*/  LDL.LU R39, [R1+0x1ec] ;  /* 0x0001ec0001277983 */ /* 0x000f280000300800 */
        /* <DEDUP_REMOVED lines=8> */
[----:B------:R-:W0:Y:S04]  /*68a0*/  LDSM.16.M88.4 R8, [R0+0x20000] ;  /* 0x020000000008783b */ /* 0x000e280000000200 */
[----:B------:R-:W-:Y:S04]  /*68b0*/  LDSM.16.M88.4 R32, [R0+0x20800] ;  /* 0x020800000020783b */ /* 0x000fe80000000200 */
[----:B------:R-:W-:Y:S01]  /*68c0*/  LDSM.16.M88.4 R28, [R0+0x20600] ;  /* 0x02060000001c783b */ /* 0x000fe20000000200 */
[----:B-1----:R-:W-:-:S02]  /*68d0*/  FMUL R18, R60, R47 ;  /* 0x0000002f3c127220 */ /* 0x002fc40000400000 */
[----:B------:R-:W-:Y:S01]  /*68e0*/  FMUL R19, R60, R46 ;  /* 0x0000002e3c137220 */ /* 0x000fe20000400000 */
[----:B------:R-:W1:Y:S01]  /*68f0*/  LDSM.16.M88.4 R12, [R0+0x20200] ;  /* 0x02020000000c783b */ /* 0x000e620000000200 */
[--C-:B------:R-:W-:Y:S02]  /*6900*/  FFMA R49, R49, c[0x0][0x188], -R2.reuse ;  /* 0x0000620031317a23 */ /* 0x100fe40000000802 */
[--C-:B------:R-:W-:Y:S02]  /*6910*/  FFMA R48, R48, c[0x0][0x188], -R2.reuse ;  /* 0x0000620030307a23 */ /* 0x100fe40000000802 */
[----:B------:R-:W-:Y:S02]  /*6920*/  FMUL R49, R49, 1.4426950216293334961 ;  /* 0x3fb8aa3b31317820 */ /* 0x000fe40000400000 */
[----:B------:R-:W-:Y:S02]  /*6930*/  FMUL R48, R48, 1.4426950216293334961 ;  /* 0x3fb8aa3b30307820 */ /* 0x000fe40000400000 */
[----:B------:R-:W-:Y:S01]  /*6940*/  FFMA R52, R52, c[0x0][0x188], -R2 ;  /* 0x0000620034347a23 */ /* 0x000fe20000000802 */
[----:B0-----:R-:W-:Y:S07]  /*6950*/  HMMA.16816.F32.BF16 R16, R56, R8, R16 ;  /* 0x000000083810723c */ /* 0x001fee0000041810 */
[----:B------:R-:W-:-:S02]  /*6960*/  IMAD.MOV.U32 R9, RZ, RZ, R25 ;  /* 0x000000ffff097224 */ /* 0x000fc400078e0019 */
[----:B------:R-:W-:Y:S02]  /*6970*/  FFMA R53, R53, c[0x0][0x188], -R2 ;  /* 0x0000620035357a23 */ /* 0x000fe40000000802 */
[----:B------:R-:W-:Y:S02]  /*6980*/  FFMA R51, R51, c[0x0][0x188], -R9 ;  /* 0x0000620033337a23 */ /* 0x000fe40000000809 */
[----:B------:R-:W-:Y:S02]  /*6990*/  FMUL R52, R52, 1.4426950216293334961 ;  /* 0x3fb8aa3b34347820 */ /* 0x000fe40000400000 */
[----:B------:R-:W-:Y:S02]  /*69a0*/  FMUL R53, R53, 1.4426950216293334961 ;  /* 0x3fb8aa3b35357820 */ /* 0x000fe40000400000 */
[----:B------:R-:W-:Y:S02]  /*69b0*/  FMUL R51, R51, 1.4426950216293334961 ;  /* 0x3fb8aa3b33337820 */ /* 0x000fe40000400000 */
[----:B---3--:R-:W-:-:S02]  /*69c0*/  FMUL R20, R61, R24 ;  /* 0x000000183d147220 */ /* 0x008fc40000400000 */
[----:B------:R-:W0:Y:S01]  /*69d0*/  LDSM.16.M88.4 R24, [R0+0x20400] ;  /* 0x020400000018783b */ /* 0x000e220000000200 */
[C---:B--2---:R-:W-:Y:S02]  /*69e0*/  FMUL R21, R61.reuse, R21 ;  /* 0x000000153d157220 */ /* 0x044fe40000400000 */
[C---:B----4-:R-:W-:Y:S02]  /*69f0*/  FMUL R22, R60.reuse, R22 ;  /* 0x000000163c167220 */ /* 0x050fe40000400000 */
[C---:B------:R-:W-:Y:S02]  /*6a00*/  FMUL R23, R60.reuse, R23 ;  /* 0x000000173c177220 */ /* 0x040fe40000400000 */
[C---:B------:R-:W-:Y:S02]  /*6a10*/  FMUL R36, R61.reuse, R36 ;  /* 0x000000243d247220 */ /* 0x040fe40000400000 */
[C---:B------:R-:W-:Y:S02]  /*6a20*/  FMUL R37, R61.reuse, R37 ;  /* 0x000000253d257220 */ /* 0x040fe40000400000 */
[----:B------:R-:W-:Y:S01]  /*6a30*/  FMUL R38, R60, R38 ;  /* 0x000000263c267220 */ /* 0x000fe20000400000 */
[----:B-1----:R-:W-:Y:S01]  /*6a40*/  HMMA.16816.F32.BF16 R20, R56, R12, R20 ;  /* 0x0000000c3814723c */ /* 0x002fe20000041814 */
[----:B------:R-:W-:-:S02]  /*6a50*/  FMUL R40, R61, R40 ;  /* 0x000000283d287220 */ /* 0x000fc40000400000 */
[C---:B------:R-:W-:Y:S02]  /*6a60*/  FMUL R44, R61.reuse, R6 ;  /* 0x000000063d2c7220 */ /* 0x040fe40000400000 */
[C---:B------:R-:W-:Y:S02]  /*6a70*/  FMUL R45, R61.reuse, R5 ;  /* 0x000000053d2d7220 */ /* 0x040fe40000400000 */
[C---:B------:R-:W-:Y:S02]  /*6a80*/  FMUL R46, R60.reuse, R4 ;  /* 0x000000043c2e7220 */ /* 0x040fe40000400000 */
[----:B------:R-:W-:Y:S02]  /*6a90*/  FMUL R47, R60, R3 ;  /* 0x000000033c2f7220 */ /* 0x000fe40000400000 */
[----:B------:R-:W-:Y:S05]  /*6aa0*/  MUFU.EX2 R3, R48 ;  /* 0x0000003000037308 */ /* 0x000fea0000000800 */
[----:B------:R-:W-:Y:S03]  /*6ab0*/  HMMA.16816.F32.BF16 R44, R56, R32, R44 ;  /* 0x00000020382c723c */ /* 0x000fe6000004182c */
[----:B------:R1:W2:Y:S01]  /*6ac0*/  MUFU.EX2 R33, R49 ;  /* 0x0000003100217308 */ /* 0x0002a20000000800 */
[----:B------:R-:W-:-:S02]  /*6ad0*/  FMUL R41, R61, R41 ;  /* 0x000000293d297220 */ /* 0x000fc40000400000 */
[C---:B------:R-:W-:Y:S02]  /*6ae0*/  FMUL R42, R60.reuse, R42 ;  /* 0x0000002a3c2a7220 */ /* 0x040fe40000400000 */
[C---:B------:R-:W-:Y:S02]  /*6af0*/  FMUL R43, R60.reuse, R7 ;  /* 0x000000073c2b7220 */ /* 0x040fe40000400000 */
[----:B------:R-:W-:Y:S01]  /*6b00*/  FMUL R39, R60, R39 ;  /* 0x000000273c277220 */ /* 0x000fe20000400000 */
[----:B------:R-:W-:Y:S01]  /*6b10*/  MUFU.EX2 R32, R51 ;  /* 0x0000003300207308 */ /* 0x000fe20000000800 */
[----:B-1----:R-:W3:Y:S04]  /*6b20*/  LDL.LU R49, [R1+0x2a8] ;  /* 0x0002a80001317983 */ /* 0x002ee80000300800 */
[----:B------:R-:W4:Y:S01]  /*6b30*/  LDL.LU R48, [R1+0x2ac] ;  /* 0x0002ac0001307983 */ /* 0x000f220000300800 */
[C---:B------:R-:W-:Y:S02]  /*6b40*/  HMMA.16816.F32.BF16 R40, R56.reuse, R28, R40 ;  /* 0x0000001c3828723c */ /* 0x040fe40000041828 */
[----:B------:R1:W2:Y:S01]  /*6b50*/  MUFU.EX2 R28, R52 ;  /* 0x00000034001c7308 */ /* 0x0002a20000000800 */
[--C-:B------:R-:W-:Y:S01]  /*6b60*/  FFMA R50, R50, c[0x0][0x188], -R9.reuse ;  /* 0x0000620032327a23 */ /* 0x100fe20000000809 */
[----:B------:R-:W-:Y:S06]  /*6b70*/  LDSM.16.M88.4 R4, [R0+0x20a00] ;  /* 0x020a00000004783b */ /* 0x000fec0000000200 */
[----:B------:R2:W2:Y:S01]  /*6b80*/  MUFU.EX2 R29, R53 ;  /* 0x00000035001d7308 */ /* 0x0004a20000000800 */
[----:B-1----:R-:W4:Y:S01]  /*6b90*/  LDL.LU R52, [R1+0x2a0] ;  /* 0x0002a00001347983 */ /* 0x002f220000300800 */
[----:B0-----:R-:W-:Y:S03]  /*6ba0*/  HMMA.16816.F32.BF16 R36, R56, R24, R36 ;  /* 0x000000183824723c */ /* 0x001fe60000041824 */
[----:B--2---:R-:W-:Y:S04]  /*6bb0*/  STL [R1+0x28], R33 ;  /* 0x0000282101007387 */ /* 0x004fe80000100800 */
[----:B------:R-:W2:Y:S04]  /*6bc0*/  LDL.LU R53, [R1+0x2a4] ;  /* 0x0002a40001357983 */ /* 0x000ea80000300800 */
[----:B------:R-:W-:Y:S04]  /*6bd0*/  STL [R1+0x178], R28 ;  /* 0x0001781c01007387 */ /* 0x000fe80000100800 */
[----:B------:R-:W-:Y:S04]  /*6be0*/  STL [R1+0x2f0], R29 ;  /* 0x0002f01d01007387 */ /* 0x000fe80000100800 */
[----:B------:R-:W2:Y:S04]  /*6bf0*/  LDL.LU R25, [R1+0x2e0] ;  /* 0x0002e00001197983 */ /* 0x000ea80000300800 */
[----:B------:R-:W-:Y:S04]  /*6c00*/  STL [R1+0x14], R32 ;  /* 0x0000142001007387 */ /* 0x000fe80000100800 */
[----:B------:R-:W2:Y:S04]  /*6c10*/  LDL.LU R24, [R1+0x2e4] ;  /* 0x0002e40001187983 */ /* 0x000ea80000300800 */
[----:B------:R-:W2:Y:S04]  /*6c20*/  LDL.LU R13, [R1+0x2e8] ;  /* 0x0002e800010d7983 */ /* 0x000ea80000300800 */
[----:B------:R-:W2:Y:S01]  /*6c30*/  LDL.LU R12, [R1+0x2ec] ;  /* 0x0002ec00010c7983 */ /* 0x000ea20000300800 */
[----:B------:R-:W-:-:S02]  /*6c40*/  FFMA R54, R54, c[0x0][0x188], -R9 ;  /* 0x0000620036367a23 */ /* 0x000fc40000000809 */
[----:B------:R-:W-:Y:S02]  /*6c50*/  FFMA R55, R55, c[0x0][0x188], -R9 ;  /* 0x0000620037377a23 */ /* 0x000fe40000000809 */
[----:B------:R-:W-:Y:S02]  /*6c60*/  FMUL R50, R50, 1.4426950216293334961 ;  /* 0x3fb8aa3b32327820 */ /* 0x000fe40000400000 */
[----:B------:R-:W-:Y:S02]  /*6c70*/  FMUL R54, R54, 1.4426950216293334961 ;  /* 0x3fb8aa3b36367820 */ /* 0x000fe40000400000 */
[----:B------:R-:W-:Y:S01]  /*6c80*/  FMUL R55, R55, 1.4426950216293334961 ;  /* 0x3fb8aa3b37377820 */ /* 0x000fe20000400000 */
[----:B------:R0:W-:Y:S08]  /*6c90*/  MUFU.EX2 R2, R50 ;  /* 0x0000003200027308 */ /* 0x0001f00000000800 */
[----:B------:R-:W-:Y:S08]  /*6ca0*/  MUFU.EX2 R8, R54 ;  /* 0x0000003600087308 */ /* 0x000ff00000000800 */
[----:B------:R-:W1:Y:S01]  /*6cb0*/  MUFU.EX2 R9, R55 ;  /* 0x0000003700097308 */ /* 0x000e620000000800 */
[----:B0-----:R-:W-:-:S02]  /*6cc0*/  F2FP.BF16.PACK_AB R50, R29, R28 ;  /* 0x0000001c1d32723e */ /* 0x001fc400000010ff */
[----:B-1----:R-:W-:Y:S01]  /*6cd0*/  F2FP.BF16.PACK_AB R51, R9, R8 ;  /* 0x000000080933723e */ /* 0x002fe200000010ff */
[----:B------:R-:W-:Y:S04]  /*6ce0*/  STL [R1+0x24], R8 ;  /* 0x0000240801007387 */ /* 0x000fe80000100800 */
[----:B------:R-:W-:Y:S01]  /*6cf0*/  STL [R1+0x17c], R9 ;  /* 0x00017c0901007387 */ /* 0x000fe20000100800 */
[----:B---3--:R-:W-:Y:S01]  /*6d00*/  FMUL R54, R60, R49 ;  /* 0x000000313c367220 */ /* 0x008fe20000400000 */
[----:B------:R-:W-:Y:S01]  /*6d10*/  F2FP.BF16.PACK_AB R49, R32, R2 ;  /* 0x000000022031723e */ /* 0x000fe200000010ff */
[----:B----4-:R-:W-:Y:S01]  /*6d20*/  FMUL R55, R60, R48 ;  /* 0x000000303c377220 */ /* 0x010fe20000400000 */
[----:B------:R-:W-:-:S07]  /*6d30*/  F2FP.BF16.PACK_AB R48, R33, R3 ;  /* 0x000000032130723e */ /* 0x000fce00000010ff */
[C---:B------:R-:W-:Y:S01]  /*6d40*/  HMMA.16816.F32.BF16 R16, R48.reuse, R10, R16 ;  /* 0x0000000a3010723c */ /* 0x040fe20000041810 */
[----:B------:R-:W0:Y:S11]  /*6d50*/  LDSM.16.M88.4 R8, [R0+0x20c00] ;  /* 0x020c00000008783b */ /* 0x000e360000000200 */
[----:B------:R-:W-:Y:S11]  /*6d60*/  @!UPT UIADD3 URZ, URZ, URZ, URZ ;  /* 0x0000003f3f3ff290 */ /* 0x000ff6000fffe03f */
[----:B------:R-:W-:Y:S04]  /*6d70*/  STL.64 [R1+0x1a0], R16 ;  /* 0x0001a01001007387 */ /* 0x000fe80000100a00 */
[----:B------:R2:W-:Y:S02]  /*6d80*/  STL.64 [R1+0x1a8], R18 ;  /* 0x0001a81201007387 */ /* 0x0005e40000100a00 */
[C---:B--2---:R-:W-:Y:S02]  /*6d90*/  FMUL R18, R60.reuse, R13 ;  /* 0x0000000d3c127220 */ /* 0x044fe40000400000 */
[----:B------:R-:W-:Y:S02]  /*6da0*/  FMUL R19, R60, R12 ;  /* 0x0000000c3c137220 */ /* 0x000fe40000400000 */
[----:B------:R-:W-:Y:S01]  /*6db0*/  HMMA.16816.F32.BF16 R12, R48, R14, R20 ;  /* 0x0000000e300c723c */ /* 0x000fe20000041814 */
[----:B------:R-:W-:-:S02]  /*6dc0*/  FMUL R16, R61, R25 ;  /* 0x000000193d107220 */ /* 0x000fc40000400000 */
[----:B------:R-:W-:-:S05]  /*6dd0*/  FMUL R17, R61, R24 ;  /* 0x000000183d117220 */ /* 0x000fca0000400000 */
[C---:B------:R-:W-:Y:S08]  /*6de0*/  HMMA.16816.F32.BF16 R24, R48.reuse, R26, R36 ;  /* 0x0000001a3018723c */ /* 0x040ff00000041824 */
[C---:B------:R-:W-:Y:S07]  /*6df0*/  HMMA.16816.F32.BF16 R20, R48.reuse, R30, R40 ;  /* 0x0000001e3014723c */ /* 0x040fee0000041828 */
[----:B------:R-:W-:Y:S04]  /*6e00*/  STL.64 [R1+0x190], R12 ;  /* 0x0001900c01007387 */ /* 0x000fe80000100a00 */
[----:B------:R1:W-:Y:S02]  /*6e10*/  STL.64 [R1+0x198], R14 ;  /* 0x0001980e01007387 */ /* 0x0003e40000100a00 */
[----:B-1----:R-:W-:Y:S02]  /*6e20*/  HMMA.16816.F32.BF16 R12, R48, R34, R44 ;  /* 0x00000022300c723c */ /* 0x002fe4000004182c */
[----:B------:R-:W-:Y:S04]  /*6e30*/  STL.64 [R1+0x1e0], R24 ;  /* 0x0001e01801007387 */ /* 0x000fe80000100a00 */
[----:B------:R-:W-:Y:S04]  /*6e40*/  STL.64 [R1+0x1e8], R26 ;  /* 0x0001e81a01007387 */ /* 0x000fe80000100a00 */
[----:B------:R-:W2:Y:S04]  /*6e50*/  LDL.LU R33, [R1+0x180] ;  /* 0x0001800001217983 */ /* 0x000ea80000300800 */
[----:B------:R-:W-:Y:S04]  /*6e60*/  STL.64 [R1+0x220], R20 ;  /* 0x0002201401007387 */ /* 0x000fe80000100a00 */
[----:B------:R-:W-:Y:S04]  /*6e70*/  STL.64 [R1+0x228], R22 ;  /* 0x0002281601007387 */ /* 0x000fe80000100a00 */
[----:B------:R-:W3:Y:S04]  /*6e80*/  LDL.LU R32, [R1+0x184] ;  /* 0x0001840001207983 */ /* 0x000ee80000300800 */
[----:B------:R-:W-:Y:S04]  /*6e90*/  STL.64 [R1+0x260], R12 ;  /* 0x0002600c01007387 */ /* 0x000fe80000100a00 */
[----:B------:R1:W-:Y:S04]  /*6ea0*/  STL.64 [R1+0x268], R14 ;  /* 0x0002680e01007387 */ /* 0x0003e80000100a00 */
[----:B------:R-:W4:Y:S04]  /*6eb0*/  LDL.LU R31, [R1+0x188] ;  /* 0x00018800011f7983 */ /* 0x000f280000300800 */
[----:B------:R-:W4:Y:S01]  /*6ec0*/  LDL.LU R30, [R1+0x18c] ;  /* 0x00018c00011e7983 */ /* 0x000f220000300800 */
[----:B------:R-:W-:-:S02]  /*6ed0*/  FMUL R52, R61, R52 ;  /* 0x000000343d347220 */ /* 0x000fc40000400000 */
[C---:B------:R-:W-:Y:S01]  /*6ee0*/  FMUL R53, R61.reuse, R53 ;  /* 0x000000353d357220 */ /* 0x040fe20000400000 */
[C---:B0-----:R-:W-:Y:S01]  /*6ef0*/  HMMA.16816.F32.BF16 R16, R56.reuse, R8, R16 ;  /* 0x000000083810723c */ /* 0x041fe20000041810 */
[----:B------:R-:W4:Y:S04]  /*6f00*/  LDL.LU R28, [R1+0x1d0] ;  /* 0x0001d000011c7983 */ /* 0x000f280000300800 */
[----:B------:R-:W4:Y:S03]  /*6f10*/  LDL.LU R29, [R1+0x1d4] ;  /* 0x0001d400011d7983 */ /* 0x000f260000300800 */
[----:B------:R-:W-:Y:S01]  /*6f20*/  HMMA.16816.F32.BF16 R52, R56, R4, R52 ;  /* 0x000000043834723c */ /* 0x000fe20000041834 */
[----:B-1----:R-:W4:Y:S04]  /*6f30*/  LDL.LU R15, [R1+0x1d8] ;  /* 0x0001d800010f7983 */ /* 0x002f280000300800 */
[----:B------:R-:W4:Y:S04]  /*6f40*/  LDL.LU R14, [R1+0x1dc] ;  /* 0x0001dc00010e7983 */ /* 0x000f280000300800 */
[----:B------:R-:W4:Y:S04]  /*6f50*/  LDL.LU R13, [R1+0x210] ;  /* 0x00021000010d7983 */ /* 0x000f280000300800 */
[----:B------:R-:W4:Y:S04]  /*6f60*/  LDL.LU R12, [R1+0x214] ;  /* 0x00021400010c7983 */ /* 0x000f280000300800 */
[----:B------:R-:W4:Y:S04]  /*6f70*/  LDL.LU R9, [R1+0x218] ;  /* 0x0002180001097983 */ /* 0x000f280000300800 */
[----:B------:R-:W0:Y:S03]  /*6f80*/  LDSM.16.M88.4 R24, [R0+0x20e00] ;  /* 0x020e00000018783b */ /* 0x000e260000000200 */
[C---:B------:R-:W-:Y:S01]  /*6f90*/  HMMA.16816.F32.BF16 R4, R48.reuse, R6, R52 ;  /* 0x000000063004723c */ /* 0x040fe20000041834 */
[----:B------:R-:W1:Y:S11]  /*6fa0*/  LDSM.16.M88.4 R20, [R0+0x21000] ;  /* 0x021000000014783b */ /* 0x000e760000000200 */
[----:B------:R-:W-:Y:S11]  /*6fb0*/  @!UPT UIADD3 URZ, URZ, URZ, URZ ;  /* 0x0000003f3f3ff290 */ /* 0x000ff6000fffe03f */
[----:B------:R-:W-:Y:S04]  /*6fc0*/  STL.64 [R1+0x2a0], R4 ;  /* 0x0002a00401007387 */ /* 0x000fe80000100a00 */
[----:B------:R0:W-:Y:S04]  /*6fd0*/  STL.64 [R1+0x2a8], R6 ;  /* 0x0002a80601007387 */ /* 0x0001e80000100a00 */
[----:B------:R-:W4:Y:S04]  /*6fe0*/  LDL.LU R8, [R1+0x21c] ;  /* 0x00021c0001087983 */ /* 0x000f280000300800 */
[----:B------:R-:W4:Y:S01]  /*6ff0*/  LDL.LU R36, [R1+0x250] ;  /* 0x0002500001247983 */ /* 0x000f220000300800 */
[----:B0-----:R-:W-:Y:S03]  /*7000*/  HMMA.16816.F32.BF16 R4, R48, R10, R16 ;  /* 0x0000000a3004723c */ /* 0x001fe60000041810 */
[----:B------:R-:W4:Y:S04]  /*7010*/  LDL.LU R37, [R1+0x254] ;  /* 0x0002540001257983 */ /* 0x000f280000300800 */
[----:B------:R-:W0:Y:S11]  /*7020*/  LDSM.16.M88.4 R16, [R0+0x21200] ;  /* 0x021200000010783b */ /* 0x000e360000000200 */
[----:B------:R-:W-:Y:S05]  /*7030*/  @!UPT UIADD3 URZ, URZ, URZ, URZ ;  /* 0x0000003f3f3ff290 */ /* 0x000fea000fffe03f */
[----:B------:R-:W-:Y:S04]  /*7040*/  STL.64 [R1+0x2e0], R4 ;  /* 0x0002e00401007387 */ /* 0x000fe80000100a00 */
[----:B------:R1:W-:Y:S04]  /*7050*/  STL.64 [R1+0x2e8], R6 ;  /* 0x0002e80601007387 */ /* 0x0003e80000100a00 */
[----:B------:R-:W4:Y:S04]  /*7060*/  LDL.LU R38, [R1+0x258] ;  /* 0x0002580001267983 */ /* 0x000f280000300800 */
[----:B------:R-:W4:Y:S04]  /*7070*/  LDL.LU R39, [R1+0x25c] ;  /* 0x00025c0001277983 */ /* 0x000f280000300800 */
[----:B-1----:R-:W4:Y:S04]  /*7080*/  LDL.LU R7, [R1+0x290] ;  /* 0x0002900001077983 */ /* 0x002f280000300800 */
[----:B------:R-:W4:Y:S04]  /*7090*/  LDL.LU R6, [R1+0x294] ;  /* 0x0002940001067983 */ /* 0x000f280000300800 */
[----:B------:R-:W4:Y:S04]  /*70a0*/  LDL.LU R5, [R1+0x298] ;  /* 0x0002980001057983 */ /* 0x000f280000300800 */
[----:B------:R-:W4:Y:S04]  /*70b0*/  LDL.LU R4, [R1+0x29c] ;  /* 0x00029c0001047983 */ /* 0x000f280000300800 */
[----:B------:R-:W4:Y:S04]  /*70c0*/  LDL.LU R52, [R1+0x2d0] ;  /* 0x0002d00001347983 */ /* 0x000f280000300800 */
[----:B------:R-:W4:Y:S01]  /*70d0*/  LDL.LU R53, [R1+0x2d4] ;  /* 0x0002d40001357983 */ /* 0x000f220000300800 */
[----:B--2---:R-:W-:-:S02]  /*70e0*/  FMUL R44, R61, R33 ;  /* 0x000000213d2c7220 */ /* 0x004fc40000400000 */
[----:B---3--:R-:W-:Y:S02]  /*70f0*/  FMUL R45, R61, R32 ;  /* 0x000000203d2d7220 */ /* 0x008fe40000400000 */
[C---:B----4-:R-:W-:Y:S02]  /*7100*/  FMUL R46, R60.reuse, R31 ;  /* 0x0000001f3c2e7220 */ /* 0x050fe40000400000 */
[----:B------:R-:W-:-:S07]  /*7110*/  FMUL R47, R60, R30 ;  /* 0x0000001e3c2f7220 */ /* 0x000fce0000400000 */
[----:B------:R-:W-:Y:S01]  /*7120*/  HMMA.16816.F32.BF16 R44, R56, R24, R44 ;  /* 0x00000018382c723c */ /* 0x000fe2000004182c */
[----:B------:R-:W2:Y:S04]  /*7130*/  LDL.LU R25, [R1+0x2d8] ;  /* 0x0002d80001197983 */ /* 0x000ea80000300800 */
[----:B------:R-:W3:Y:S01]  /*7140*/  LDL.LU R24, [R1+0x2dc] ;  /* 0x0002dc0001187983 */ /* 0x000ee20000300800 */
[C---:B------:R-:W-:Y:S02]  /*7150*/  FMUL R30, R60.reuse, R15 ;  /* 0x0000000f3c1e7220 */ /* 0x040fe40000400000 */
[----:B------:R-:W-:Y:S02]  /*7160*/  FMUL R31, R60, R14 ;  /* 0x0000000e3c1f7220 */ /* 0x000fe40000400000 */
[----:B------:R-:W-:-:S02]  /*7170*/  FMUL R32, R61, R13 ;  /* 0x0000000d3d207220 */ /* 0x000fc40000400000 */
[C---:B------:R-:W-:Y:S02]  /*7180*/  FMUL R33, R61.reuse, R12 ;  /* 0x0000000c3d217220 */ /* 0x040fe40000400000 */
[----:B------:R-:W1:Y:S01]  /*7190*/  LDSM.16.M88.4 R12, [R0+0x21400] ;  /* 0x02140000000c783b */ /* 0x000e620000000200 */
[C---:B------:R-:W-:Y:S02]  /*71a0*/  FMUL R34, R60.reuse, R9 ;  /* 0x000000093c227220 */ /* 0x040fe40000400000 */
[C---:B------:R-:W-:Y:S02]  /*71b0*/  FMUL R28, R61.reuse, R28 ;  /* 0x0000001c3d1c7220 */ /* 0x040fe40000400000 */
[C---:B------:R-:W-:Y:S02]  /*71c0*/  FMUL R29, R61.reuse, R29 ;  /* 0x0000001d3d1d7220 */ /* 0x040fe40000400000 */
[----:B------:R-:W-:Y:S02]  /*71d0*/  FMUL R35, R60, R8 ;  /* 0x000000083c237220 */ /* 0x000fe40000400000 */
[----:B------:R-:W4:Y:S01]  /*71e0*/  LDSM.16.M88.4 R8, [R0+0x21600] ;  /* 0x021600000008783b */ /* 0x000f220000000200 */
[----:B------:R-:W-:-:S02]  /*71f0*/  FMUL R36, R61, R36 ;  /* 0x000000243d247220 */ /* 0x000fc40000400000 */
[----:B------:R-:W-:Y:S01]  /*7200*/  HMMA.16816.F32.BF16 R28, R56, R20, R28 ;  /* 0x00000014381c723c */ /* 0x000fe2000004181c */
[----:B------:R-:W-:-:S07]  /*7210*/  FMUL R37, R61, R37 ;  /* 0x000000253d257220 */ /* 0x000fce0000400000 */
[C---:B0-----:R-:W-:Y:S01]  /*7220*/  HMMA.16816.F32.BF16 R32, R56.reuse, R16, R32 ;  /* 0x000000103820723c */ /* 0x041fe20000041820 */
[C---:B------:R-:W-:Y:S02]  /*7230*/  FMUL R38, R60.reuse, R38 ;  /* 0x000000263c267220 */ /* 0x040fe40000400000 */
[C---:B------:R-:W-:Y:S02]  /*7240*/  FMUL R39, R60.reuse, R39 ;  /* 0x000000273c277220 */ /* 0x040fe40000400000 */
[C---:B------:R-:W-:Y:S02]  /*7250*/  FMUL R40, R61.reuse, R7 ;  /* 0x000000073d287220 */ /* 0x040fe40000400000 */
[----:B------:R-:W-:Y:S02]  /*7260*/  FMUL R41, R61, R6 ;  /* 0x000000063d297220 */ /* 0x000fe40000400000 */
[C---:B------:R-:W-:Y:S02]  /*7270*/  FMUL R42, R60.reuse, R5 ;  /* 0x000000053c2a7220 */ /* 0x040fe40000400000 */
[C---:B------:R-:W-:Y:S01]  /*7280*/  FMUL R43, R60.reuse, R4 ;  /* 0x000000043c2b7220 */ /* 0x040fe20000400000 */
[C---:B-1----:R-:W-:Y:S01]  /*7290*/  HMMA.16816.F32.BF16 R36, R56.reuse, R12, R36 ;  /* 0x0000000c3824723c */ /* 0x042fe20000041824 */
[----:B------:R-:W0:Y:S07]  /*72a0*/  LDSM.16.M88.4 R4, [R0+0x21800] ;  /* 0x021800000004783b */ /* 0x000e2e0000000200 */
[----:B----4-:R-:W-:Y:S08]  /*72b0*/  HMMA.16816.F32.BF16 R40, R56, R8, R40 ;  /* 0x000000083828723c */ /* 0x010ff00000041828 */
[C---:B------:R-:W-:Y:S08]  /*72c0*/  HMMA.16816.F32.BF16 R20, R48.reuse, R22, R28 ;  /* 0x000000163014723c */ /* 0x040ff0000004181c */
[C---:B------:R-:W-:Y:S08]  /*72d0*/  HMMA.16816.F32.BF16 R16, R48.reuse, R18, R32 ;  /* 0x000000123010723c */ /* 0x040ff00000041820 */
[C---:B------:R-:W-:Y:S08]  /*72e0*/  HMMA.16816.F32.BF16 R12, R48.reuse, R14, R36 ;  /* 0x0000000e300c723c */ /* 0x040ff00000041824 */
[----:B------:R-:W-:Y:S01]  /*72f0*/  HMMA.16816.F32.BF16 R8, R48, R10, R40 ;  /* 0x0000000a3008723c */ /* 0x000fe20000041828 */
[----:B--2---:R-:W-:-:S02]  /*7300*/  FMUL R54, R60, R25 ;  /* 0x000000193c367220 */ /* 0x004fc40000400000 */
[----:B---3--:R-:W-:-:S05]  /*7310*/  FMUL R55, R60, R24 ;  /* 0x000000183c377220 */ /* 0x008fca0000400000 */
[----:B------:R-:W-:Y:S11]  /*7320*/  HMMA.16816.F32.BF16 R24, R48, R26, R44 ;  /* 0x0000001a3018723c */ /* 0x000ff6000004182c */
[----:B------:R-:W-:Y:S11]  /*7330*/  @!UPT UIADD3 URZ, URZ, URZ, URZ ;  /* 0x0000003f3f3ff290 */ /* 0x000ff6000fffe03f */
[----:B------:R-:W-:Y:S01]  /*7340*/  @!UPT UIADD3 URZ, URZ, URZ, URZ ;  /* 0x0000003f3f3ff290 */ /* 0x000fe2000fffe03f */
[----:B------:R-:W-:Y:S04]  /*7350*/  STL.64 [R1+0x180], R24 ;  /* 0x0001801801007387 */ /* 0x000fe80000100a00 */
[----:B------:R-:W-:Y:S04]  /*7360*/  STL.64 [R1+0x188], R26 ;  /* 0x0001881a01007387 */ /* 0x000fe80000100a00 */
[----:B------:R-:W-:Y:S04]  /*7370*/  STL.64 [R1+0x1d0], R20 ;  /* 0x0001d01401007387 */ /* 0x000fe80000100a00 */
[----:B------:R-:W-:Y:S04]  /*7380*/  STL.64 [R1+0x1d8], R22 ;  /* 0x0001d81601007387 */ /* 0x000fe80000100a00 */
[----:B------:R-:W-:Y:S04]  /*7390*/  STL.64 [R1+0x210], R16 ;  /* 0x0002101001007387 */ /* 0x000fe80000100a00 */
[----:B------:R-:W-:Y:S04]  /*73a0*/  STL.64 [R1+0x218], R18 ;  /* 0x0002181201007387 */ /* 0x000fe80000100a00 */
[----:B------:R-:W2:Y:S04]  /*73b0*/  LDL.LU R33, [R1+0x160] ;  /* 0x0001600001217983 */ /* 0x000ea80000300800 */
[----:B------:R-:W-:Y:S04]  /*73c0*/  STL.64 [R1+0x250], R12 ;  /* 0x0002500c01007387 */ /* 0x000fe80000100a00 */
[----:B------:R1:W-:Y:S04]  /*73d0*/  STL.64 [R1+0x258], R14 ;  /* 0x0002580e01007387 */ /* 0x0003e80000100a00 */
[----:B------:R-:W3:Y:S04]  /*73e0*/  LDL.LU R32, [R1+0x164] ;  /* 0x0001640001207983 */ /* 0x000ee80000300800 */
[----:B------:R4:W-:Y:S04]  /*73f0*/  STL.64 [R1+0x290], R8 ;  /* 0x0002900801007387 */ /* 0x0009e80000100a00 */
[----:B------:R-:W-:Y:S04]  /*7400*/  STL.64 [R1+0x298], R10 ;  /* 0x0002980a01007387 */ /* 0x000fe80000100a00 */
[----:B------:R-:W3:Y:S04]  /*7410*/  LDL.LU R31, [R1+0x168] ;  /* 0x00016800011f7983 */ /* 0x000ee80000300800 */
[----:B------:R-:W3:Y:S01]  /*7420*/  LDL.LU R30, [R1+0x16c] ;  /* 0x00016c00011e7983 */ /* 0x000ee20000300800 */
[----:B------:R-:W-:-:S02]  /*7430*/  FMUL R52, R61, R52 ;  /* 0x000000343d347220 */ /* 0x000fc40000400000 */
[C---:B------:R-:W-:Y:S01]  /*7440*/  FMUL R53, R61.reuse, R53 ;  /* 0x000000353d357220 */ /* 0x040fe20000400000 */
[----:B------:R-:W3:Y:S04]  /*7450*/  LDL.LU R28, [R1+0x1c0] ;  /* 0x0001c000011c7983 */ /* 0x000ee80000300800 */
[----:B------:R-:W3:Y:S02]  /*7460*/  LDL.LU R29, [R1+0x1c4] ;  /* 0x0001c400011d7983 */ /* 0x000ee40000300800 */
[----:B0-----:R-:W-:Y:S02]  /*7470*/  HMMA.16816.F32.BF16 R52, R56, R4, R52 ;  /* 0x000000043834723c */ /* 0x001fe40000041834 */
[----:B-1----:R-:W3:Y:S04]  /*7480*/  LDL.LU R15, [R1+0x1c8] ;  /* 0x0001c800010f7983 */ /* 0x002ee80000300800 */
[----:B------:R-:W3:Y:S04]  /*7490*/  LDL.LU R14, [R1+0x1cc] ;  /* 0x0001cc00010e7983 */ /* 0x000ee80000300800 */
[----:B------:R-:W3:Y:S04]  /*74a0*/  LDL.LU R13, [R1+0x200] ;  /* 0x00020000010d7983 */ /* 0x000ee80000300800 */
[----:B------:R-:W3:Y:S04]  /*74b0*/  LDL.LU R12, [R1+0x204] ;  /* 0x00020400010c7983 */ /* 0x000ee80000300800 */
[----:B------:R-:W0:Y:S04]  /*74c0*/  LDSM.16.M88.4 R24, [R0+0x21a00] ;  /* 0x021a00000018783b */ /* 0x000e280000000200 */
[----:B----4-:R-:W4:Y:S02]  /*74d0*/  LDL.LU R9, [R1+0x208] ;  /* 0x0002080001097983 */ /* 0x010f240000300800 */
[----:B------:R-:W-:Y:S02]  /*74e0*/  HMMA.16816.F32.BF16 R4, R48, R6, R52 ;  /* 0x000000063004723c */ /* 0x000fe40000041834 */
[----:B------:R-:W4:Y:S04]  /*74f0*/  LDL.LU R8, [R1+0x20c] ;  /* 0x00020c0001087983 */ /* 0x000f280000300800 */
[----:B------:R-:W4:Y:S04]  /*7500*/  LDL.LU R36, [R1+0x240] ;  /* 0x0002400001247983 */ /* 0x000f280000300800 */
[----:B------:R-:W4:Y:S04]  /*7510*/  LDL.LU R37, [R1+0x244] ;  /* 0x0002440001257983 */ /* 0x000f280000300800 */
[----:B------:R-:W1:Y:S04]  /*7520*/  LDSM.16.M88.4 R20, [R0+0x21c00] ;  /* 0x021c00000014783b */ /* 0x000e680000000200 */
[----:B------:R-:W0:Y:S05]  /*7530*/  LDSM.16.M88.4 R16, [R0+0x21e00] ;  /* 0x021e00000010783b */ /* 0x000e2a0000000200 */
[----:B------:R1:W-:Y:S04]  /*7540*/  STL.64 [R1+0x2d0], R4 ;  /* 0x0002d00401007387 */ /* 0x0003e80000100a00 */
[----:B------:R-:W-:Y:S04]  /*7550*/  STL.64 [R1+0x2d8], R6 ;  /* 0x0002d80601007387 */ /* 0x000fe80000100a00 */
[----:B------:R-:W4:Y:S04]  /*7560*/  LDL.LU R38, [R1+0x248] ;  /* 0x0002480001267983 */ /* 0x000f280000300800 */
[----:B------:R-:W4:Y:S04]  /*7570*/  LDL.LU R39, [R1+0x24c] ;  /* 0x00024c0001277983 */ /* 0x000f280000300800 */
[----:B------:R-:W4:Y:S04]  /*7580*/  LDL.LU R40, [R1+0x280] ;  /* 0x0002800001287983 */ /* 0x000f280000300800 */
[----:B------:R-:W4:Y:S04]  /*7590*/  LDL.LU R41, [R1+0x284] ;  /* 0x0002840001297983 */ /* 0x000f280000300800 */
[----:B-1----:R-:W4:Y:S04]  /*75a0*/  LDL.LU R5, [R1+0x288] ;  /* 0x0002880001057983 */ /* 0x002f280000300800 */
[----:B------:R-:W4:Y:S04]  /*75b0*/  LDL.LU R4, [R1+0x28c] ;  /* 0x00028c0001047983 */ /* 0x000f280000300800 */
[----:B------:R-:W4:Y:S04]  /*75c0*/  LDL.LU R52, [R1+0x2c0] ;  /* 0x0002c00001347983 */ /* 0x000f280000300800 */
[----:B------:R-:W4:Y:S01]  /*75d0*/  LDL.LU R53, [R1+0x2c4] ;  /* 0x0002c40001357983 */ /* 0x000f220000300800 */
[----:B--2---:R-:W-:-:S02]  /*75e0*/  FMUL R44, R61, R33 ;  /* 0x000000213d2c7220 */ /* 0x004fc40000400000 */
[----:B---3--:R-:W-:Y:S02]  /*75f0*/  FMUL R45, R61, R32 ;  /* 0x000000203d2d7220 */ /* 0x008fe40000400000 */
[C---:B------:R-:W-:Y:S02]  /*7600*/  FMUL R46, R60.reuse, R31 ;  /* 0x0000001f3c2e7220 */ /* 0x040fe40000400000 */
[----:B------:R-:W-:-:S07]  /*7610*/  FMUL R47, R60, R30 ;  /* 0x0000001e3c2f7220 */ /* 0x000fce0000400000 */
[----:B0-----:R-:W-:Y:S01]  /*7620*/  HMMA.16816.F32.BF16 R44, R56, R24, R44 ;  /* 0x00000018382c723c */ /* 0x001fe2000004182c */
[----:B------:R-:W2:Y:S04]  /*7630*/  LDL.LU R25, [R1+0x2c8] ;  /* 0x0002c80001197983 */ /* 0x000ea80000300800 */
[----:B------:R-:W3:Y:S01]  /*7640*/  LDL.LU R24, [R1+0x2cc] ;  /* 0x0002cc0001187983 */ /* 0x000ee20000300800 */
[C---:B------:R-:W-:Y:S02]  /*7650*/  FMUL R30, R60.reuse, R15 ;  /* 0x0000000f3c1e7220 */ /* 0x040fe40000400000 */
[----:B------:R-:W-:Y:S02]  /*7660*/  FMUL R31, R60, R14 ;  /* 0x0000000e3c1f7220 */ /* 0x000fe40000400000 */
[----:B------:R-:W-:-:S02]  /*7670*/  FMUL R32, R61, R13 ;  /* 0x0000000d3d207220 */ /* 0x000fc40000400000 */
[C---:B------:R-:W-:Y:S02]  /*7680*/  FMUL R33, R61.reuse, R12 ;  /* 0x0000000c3d217220 */ /* 0x040fe40000400000 */
[----:B------:R-:W0:Y:S01]  /*7690*/  LDSM.16.M88.4 R12, [R0+0x22000] ;  /* 0x02200000000c783b */ /* 0x000e220000000200 */
[C---:B------:R-:W-:Y:S02]  /*76a0*/  FMUL R28, R61.reuse, R28 ;  /* 0x0000001c3d1c7220 */ /* 0x040fe40000400000 */
[----:B------:R-:W-:Y:S02]  /*76b0*/  FMUL R29, R61, R29 ;  /* 0x0000001d3d1d7220 */ /* 0x000fe40000400000 */
[C---:B----4-:R-:W-:Y:S02]  /*76c0*/  FMUL R34, R60.reuse, R9 ;  /* 0x000000093c227220 */ /* 0x050fe40000400000 */
[----:B------:R-:W-:-:S03]  /*76d0*/  FMUL R35, R60, R8 ;  /* 0x000000083c237220 */ /* 0x000fc60000400000 */
[----:B------:R-:W-:Y:S01]  /*76e0*/  HMMA.16816.F32.BF16 R28, R56, R20, R28 ;  /* 0x00000014381c723c */ /* 0x000fe2000004181c */
[----:B------:R-:W1:Y:S01]  /*76f0*/  LDSM.16.M88.4 R8, [R0+0x22200] ;  /* 0x022200000008783b */ /* 0x000e620000000200 */
[C---:B------:R-:W-:Y:S02]  /*7700*/  FMUL R36, R61.reuse, R36 ;  /* 0x000000243d247220 */ /* 0x040fe40000400000 */
[----:B------:R-:W-:-:S04]  /*7710*/  FMUL R37, R61, R37 ;  /* 0x000000253d257220 */ /* 0x000fc80000400000 */
[----:B------:R-:W-:Y:S01]  /*7720*/  HMMA.16816.F32.BF16 R32, R56, R16, R32 ;  /* 0x000000103820723c */ /* 0x000fe20000041820 */
[C---:B------:R-:W-:Y:S02]  /*7730*/  FMUL R38, R60.reuse, R38 ;  /* 0x000000263c267220 */ /* 0x040fe40000400000 */
[----:B------:R-:W-:-:S07]  /*7740*/  FMUL R39, R60, R39 ;  /* 0x000000273c277220 */ /* 0x000fce0000400000 */
[----:B0-----:R-:W-:Y:S08]  /*7750*/  HMMA.16816.F32.BF16 R36, R56, R12, R36 ;  /* 0x0000000c3824723c */ /* 0x001ff00000041824 */
[C---:B------:R-:W-:Y:S08]  /*7760*/  HMMA.16816.F32.BF16 R20, R48.reuse, R22, R28 ;  /* 0x000000163014723c */ /* 0x040ff0000004181c */
[C---:B------:R-:W-:Y:S01]  /*7770*/  HMMA.16816.F32.BF16 R16, R48.reuse, R18, R32 ;  /* 0x000000123010723c */ /* 0x040fe20000041820 */
[C---:B------:R-:W-:Y:S01]  /*7780*/  FMUL R42, R60.reuse, R5 ;  /* 0x000000053c2a7220 */ /* 0x040fe20000400000 */
[----:B------:R-:W-:Y:S06]  /*7790*/  LDSM.16.M88.4 R32, [R0+0x22e00] ;  /* 0x022e00000020783b */ /* 0x000fec0000000200 */
[----:B------:R-:W-:Y:S01]  /*77a0*/  HMMA.16816.F32.BF16 R12, R48, R14, R36 ;  /* 0x0000000e300c723c */ /* 0x000fe20000041824 */
[----:B------:R-:W-:-:S02]  /*77b0*/  FMUL R43, R60, R4 ;  /* 0x000000043c2b7220 */ /* 0x000fc40000400000 */
[----:B------:R-:W0:Y:S01]  /*77c0*/  LDSM.16.M88.4 R4, [R0+0x22400] ;  /* 0x022400000004783b */ /* 0x000e220000000200 */
[C---:B--2---:R-:W-:Y:S02]  /*77d0*/  FMUL R54, R60.reuse, R25 ;  /* 0x000000193c367220 */ /* 0x044fe40000400000 */
[----:B---3--:R-:W-:Y:S02]  /*77e0*/  FMUL R55, R60, R24 ;  /* 0x000000183c377220 */ /* 0x008fe40000400000 */
[----:B------:R-:W-:Y:S11]  /*77f0*/  HMMA.16816.F32.BF16 R24, R48, R26, R44 ;  /* 0x0000001a3018723c */ /* 0x000ff6000004182c */
[----:B------:R-:W-:Y:S11]  /*7800*/  @!UPT UIADD3 URZ, URZ, URZ, URZ ;  /* 0x0000003f3f3ff290 */ /* 0x000ff6000fffe03f */
[----:B------:R-:W-:Y:S01]  /*7810*/  @!UPT UIADD3 URZ, URZ, URZ, URZ ;  /* 0x0000003f3f3ff290 */ /* 0x000fe2000fffe03f */
[----:B------:R-:W-:Y:S04]  /*7820*/  STL.64 [R1+0x160], R24 ;  /* 0x0001601801007387 */ /* 0x000fe80000100a00 */
[----:B------:R2:W-:Y:S04]  /*7830*/  STL.64 [R1+0x168], R26 ;  /* 0x0001681a01007387 */ /* 0x0005e80000100a00 */
[----:B------:R-:W-:Y:S04]  /*7840*/  STL.64 [R1+0x1c0], R20 ;  /* 0x0001c01401007387 */ /* 0x000fe80000100a00 */
[----:B------:R-:W-:Y:S04]  /*7850*/  STL.64 [R1+0x1c8], R22 ;  /* 0x0001c81601007387 */ /* 0x000fe80000100a00 */
[----:B------:R-:W3:Y:S04]  /*7860*/  LDL.LU R29, [R1] ;  /* 0x00000000011d7983 */ /* 0x000ee80000300800 */
[----:B------:R-:W-:Y:S04]  /*7870*/  STL.64 [R1+0x200], R16 ;  /* 0x0002001001007387 */ /* 0x000fe80000100a00 */
[----:B------:R4:W-:Y:S04]  /*7880*/  STL.64 [R1+0x208], R18 ;  /* 0x0002081201007387 */ /* 0x0009e80000100a00 */
[----:B------:R-:W3:Y:S04]  /*7890*/  LDL.LU R28, [R1+0x4] ;  /* 0x00000400011c7983 */ /* 0x000ee80000300800 */
[----:B------:R-:W-:Y:S04]  /*78a0*/  STL.64 [R1+0x240], R12 ;  /* 0x0002400c01007387 */ /* 0x000fe80000100a00 */
[----:B------:R0:W-:Y:S04]  /*78b0*/  STL.64 [R1+0x248], R14 ;  /* 0x0002480e01007387 */ /* 0x0001e80000100a00 */
[----:B--2---:R-:W2:Y:S04]  /*78c0*/  LDL.LU R27, [R1+0x8] ;  /* 0x00000800011b7983 */ /* 0x004ea80000300800 */
[----:B------:R-:W2:Y:S01]  /*78d0*/  LDL.LU R26, [R1+0xc] ;  /* 0x00000c00011a7983 */ /* 0x000ea20000300800 */
[----:B------:R-:W-:-:S02]  /*78e0*/  FMUL R40, R61, R40 ;  /* 0x000000283d287220 */ /* 0x000fc40000400000 */
[C---:B------:R-:W-:Y:S01]  /*78f0*/  FMUL R41, R61.reuse, R41 ;  /* 0x000000293d297220 */ /* 0x040fe20000400000 */
[----:B------:R-:W-:Y:S01]  /*7900*/  LDSM.16.M88.4 R20, [R0+0x22a00] ;  /* 0x022a00000014783b */ /* 0x000fe20000000200 */
[C---:B------:R-:W-:Y:S02]  /*7910*/  FMUL R52, R61.reuse, R52 ;  /* 0x000000343d347220 */ /* 0x040fe40000400000 */
[----:B------:R-:W-:-:S03]  /*7920*/  FMUL R53, R61, R53 ;  /* 0x000000353d357220 */ /* 0x000fc60000400000 */
[C---:B-1----:R-:W-:Y:S08]  /*7930*/  HMMA.16816.F32.BF16 R40, R56.reuse, R8, R40 ;  /* 0x000000083828723c */ /* 0x042ff00000041828 */
[----:B0-----:R-:W-:Y:S01]  /*7940*/  HMMA.16816.F32.BF16 R52, R56, R4, R52 ;  /* 0x000000043834723c */ /* 0x001fe20000041834 */
[----:B------:R-:W2:Y:S04]  /*7950*/  LDL.LU R4, [R1+0xf0] ;  /* 0x0000f00001047983 */ /* 0x000ea80000300800 */
[----:B------:R-:W2:Y:S04]  /*7960*/  LDL.LU R5, [R1+0xf4] ;  /* 0x0000f40001057983 */ /* 0x000ea80000300800 */
[----:B------:R-:W2:Y:S04]  /*7970*/  LDL.LU R25, [R1+0xf8] ;  /* 0x0000f80001197983 */ /* 0x000ea80000300800 */
[----:B------:R-:W2:Y:S03]  /*7980*/  LDL.LU R24, [R1+0xfc] ;  /* 0x0000fc0001187983 */ /* 0x000ea60000300800 */
[C---:B----4-:R-:W-:Y:S01]  /*7990*/  HMMA.16816.F32.BF16 R16, R48.reuse, R10, R40 ;  /* 0x0000000a3010723c */ /* 0x050fe20000041828 */
[----:B------:R-:W4:Y:S07]  /*79a0*/  LDL.LU R8, [R1+0x100] ;  /* 0x0001000001087983 */ /* 0x000f2e0000300800 */
[----:B------:R-:W-:Y:S11]  /*79b0*/  HMMA.16816.F32.BF16 R12, R48, R6, R52 ;  /* 0x00000006300c723c */ /* 0x000ff60000041834 */
[----:B------:R-:W-:Y:S04]  /*79c0*/  @!UPT UIADD3 URZ, URZ, URZ, URZ ;  /* 0x0000003f3f3ff290 */ /* 0x000fe8000fffe03f */
[----:B------:R-:W-:Y:S04]  /*79d0*/  STL.64 [R1+0x280], R16 ;  /* 0x0002801001007387 */ /* 0x000fe80000100a00 */
[----:B------:R-:W-:Y:S04]  /*79e0*/  STL.64 [R1+0x288], R18 ;  /* 0x0002881201007387 */ /* 0x000fe80000100a00 */
[----:B------:R-:W4:Y:S04]  /*79f0*/  LDL.LU R9, [R1+0x104] ;  /* 0x0001040001097983 */ /* 0x000f280000300800 */
[----:B------:R-:W-:Y:S04]  /*7a00*/  STL.64 [R1+0x2c0], R12 ;  /* 0x0002c00c01007387 */ /* 0x000fe80000100a00 */
[----:B------:R-:W-:Y:S04]  /*7a10*/  STL.64 [R1+0x2c8], R14 ;  /* 0x0002c80e01007387 */ /* 0x000fe80000100a00 */
[----:B------:R-:W4:Y:S04]  /*7a20*/  LDL.LU R10, [R1+0x108] ;  /* 0x00010800010a7983 */ /* 0x000f280000300800 */
[----:B------:R-:W4:Y:S04]  /*7a30*/  LDL.LU R11, [R1+0x10c] ;  /* 0x00010c00010b7983 */ /* 0x000f280000300800 */
[----:B------:R-:W0:Y:S04]  /*7a40*/  LDSM.16.M88.4 R12, [R0+0x22600] ;  /* 0x02260000000c783b */ /* 0x000e280000000200 */
[----:B------:R-:W1:Y:S04]  /*7a50*/  LDSM.16.M88.4 R16, [R0+0x22800] ;  /* 0x022800000010783b */ /* 0x000e680000000200 */
[----:B------:R-:W-:Y:S04]  /*7a60*/  STL.64 [R1+0x4b0], R50 ;  /* 0x0004b03201007387 */ /* 0x000fe80000100a00 */
[----:B------:R-:W-:Y:S04]  /*7a70*/  STL.64 [R1+0x4a8], R48 ;  /* 0x0004a83001007387 */ /* 0x000fe80000100a00 */
[----:B0-----:R0:W-:Y:S04]  /*7a80*/  STL.64 [R1+0xd8], R14 ;  /* 0x0000d80e01007387 */ /* 0x0011e80000100a00 */
[----:B-1----:R1:W-:Y:S01]  /*7a90*/  STL.64 [R1+0xc8], R18 ;  /* 0x0000c81201007387 */ /* 0x0023e20000100a00 */
[----:B---3--:R-:W-:-:S02]  /*7aa0*/  FMUL R44, R61, R29 ;  /* 0x0000001d3d2c7220 */ /* 0x008fc40000400000 */
[----:B------:R-:W-:Y:S02]  /*7ab0*/  FMUL R45, R61, R28 ;  /* 0x0000001c3d2d7220 */ /* 0x000fe40000400000 */
[C---:B--2---:R-:W-:Y:S02]  /*7ac0*/  FMUL R46, R60.reuse, R27 ;  /* 0x0000001b3c2e7220 */ /* 0x044fe40000400000 */
[----:B------:R-:W-:-:S07]  /*7ad0*/  FMUL R47, R60, R26 ;  /* 0x0000001a3c2f7220 */ /* 0x000fce0000400000 */
[----:B------:R-:W-:Y:S01]  /*7ae0*/  HMMA.16816.F32.BF16 R44, R56, R12, R44 ;  /* 0x0000000c382c723c */ /* 0x000fe2000004182c */
[----:B------:R-:W2:Y:S04]  /*7af0*/  LDL.LU R12, [R1+0x110] ;  /* 0x00011000010c7983 */ /* 0x000ea80000300800 */
[----:B------:R-:W3:Y:S04]  /*7b00*/  LDL.LU R13, [R1+0x114] ;  /* 0x00011400010d7983 */ /* 0x000ee80000300800 */
[----:B0-----:R-:W3:Y:S04]  /*7b10*/  LDL.LU R14, [R1+0x118] ;  /* 0x00011800010e7983 */ /* 0x001ee80000300800 */
[----:B------:R-:W3:Y:S01]  /*7b20*/  LDL.LU R15, [R1+0x11c] ;  /* 0x00011c00010f7983 */ /* 0x000ee20000300800 */
[----:B------:R-:W-:-:S02]  /*7b30*/  FMUL R4, R61, R4 ;  /* 0x000000043d047220 */ /* 0x000fc40000400000 */
[----:B------:R-:W-:Y:S02]  /*7b40*/  FMUL R5, R61, R5 ;  /* 0x000000053d057220 */ /* 0x000fe40000400000 */
[C---:B------:R-:W-:Y:S02]  /*7b50*/  FMUL R6, R60.reuse, R25 ;  /* 0x000000193c067220 */ /* 0x040fe40000400000 */
[----:B------:R-:W-:-:S03]  /*7b60*/  FMUL R7, R60, R24 ;  /* 0x000000183c077220 */ /* 0x000fc60000400000 */
[----:B------:R-:W-:Y:S01]  /*7b70*/  STL.64 [R1+0x4c0], R46 ;  /* 0x0004c02e01007387 */ /* 0x000fe20000100a00 */
[C---:B----4-:R-:W-:Y:S01]  /*7b80*/  FMUL R8, R61.reuse, R8 ;  /* 0x000000083d087220 */ /* 0x050fe20000400000 */
[----:B------:R-:W-:Y:S01]  /*7b90*/  MOV R42, R23 ;  /* 0x00000017002a7202 */ /* 0x000fe20000000f00 */
[----:B------:R-:W-:Y:S01]  /*7ba0*/  IMAD.MOV.U32 R43, RZ, RZ, R22 ;  /* 0x000000ffff2b7224 */ /* 0x000fe200078e0016 */
[----:B------:R-:W-:Y:S01]  /*7bb0*/  HMMA.16816.F32.BF16 R4, R56, R16, R4 ;  /* 0x000000103804723c */ /* 0x000fe20000041804 */
[----:B------:R-:W-:Y:S04]  /*7bc0*/  STL.64 [R1+0x4b8], R44 ;  /* 0x0004b82c01007387 */ /* 0x000fe80000100a00 */
[----:B------:R-:W4:Y:S04]  /*7bd0*/  LDL.LU R16, [R1+0x120] ;  /* 0x0001200001107983 */ /* 0x000f280000300800 */
[----:B------:R-:W4:Y:S04]  /*7be0*/  LDL.LU R17, [R1+0x124] ;  /* 0x0001240001117983 */ /* 0x000f280000300800 */
[----:B-1----:R-:W4:Y:S04]  /*7bf0*/  LDL.LU R18, [R1+0x128] ;  /* 0x0001280001127983 */ /* 0x002f280000300800 */
[----:B------:R-:W4:Y:S04]  /*7c00*/  LDL.LU R19, [R1+0x12c] ;  /* 0x00012c0001137983 */ /* 0x000f280000300800 */
[----:B------:R-:W0:Y:S01]  /*7c10*/  LDSM.16.M88.4 R24, [R0+0x22c00] ;  /* 0x022c00000018783b */ /* 0x000e220000000200 */
[----:B------:R-:W-:-:S03]  /*7c20*/  FMUL R9, R61, R9 ;  /* 0x000000093d097220 */ /* 0x000fc60000400000 */
[----:B------:R-:W-:Y:S04]  /*7c30*/  STL.64 [R1+0x4a0], R6 ;  /* 0x0004a00601007387 */ /* 0x000fe80000100a00 */
[----:B------:R0:W-:Y:S01]  /*7c40*/  STL.64 [R1+0x498], R4 ;  /* 0x0004980401007387 */ /* 0x0001e20000100a00 */
[C---:B------:R-:W-:Y:S02]  /*7c50*/  FMUL R10, R60.reuse, R10 ;  /* 0x0000000a3c0a7220 */ /* 0x040fe40000400000 */
[----:B------:R-:W-:-:S07]  /*7c60*/  FMUL R11, R60, R11 ;  /* 0x0000000b3c0b7220 */ /* 0x000fce0000400000 */
[----:B------:R-:W-:Y:S01]  /*7c70*/  HMMA.16816.F32.BF16 R8, R56, R20, R8 ;  /* 0x000000143808723c */ /* 0x000fe20000041808 */
[----:B------:R-:W4:Y:S04]  /*7c80*/  LDL.LU R20, [R1+0x130] ;  /* 0x0001300001147983 */ /* 0x000f280000300800 */
[----:B------:R-:W4:Y:S04]  /*7c90*/  LDL.LU R21, [R1+0x134] ;  /* 0x0001340001157983 */ /* 0x000f280000300800 */
[----:B------:R-:W4:Y:S04]  /*7ca0*/  LDL.LU R22, [R1+0x138] ;  /* 0x0001380001167983 */ /* 0x000f280000300800 */
[----:B------:R-:W4:Y:S04]  /*7cb0*/  LDL.LU R23, [R1+0x13c] ;  /* 0x00013c0001177983 */ /* 0x000f280000300800 */
[----:B------:R-:W4:Y:S04]  /*7cc0*/  LDL.LU R30, [R1+0x34] ;  /* 0x00003400011e7983 */ /* 0x000f280000300800 */
[----:B------:R-:W4:Y:S04]  /*7cd0*/  LDL.LU R31, [R1+0x38] ;  /* 0x00003800011f7983 */ /* 0x000f280000300800 */
[----:B------:R-:W-:Y:S04]  /*7ce0*/  STL.64 [R1+0x490], R10 ;  /* 0x0004900a01007387 */ /* 0x000fe80000100a00 */
[----:B------:R-:W-:Y:S01]  /*7cf0*/  STL.64 [R1+0x488], R8 ;  /* 0x0004880801007387 */ /* 0x000fe20000100a00 */
[----:B0-----:R-:W-:-:S03]  /*7d00*/  IMAD.MOV.U32 R4, RZ, RZ, R27 ;  /* 0x000000ffff047224 */ /* 0x001fc600078e001b */
[----:B------:R-:W4:Y:S01]  /*7d10*/  LDL.LU R28, [R1+0x1c] ;  /* 0x00001c00011c7983 */ /* 0x000f220000300800 */
[----:B------:R-:W-:-:S03]  /*7d20*/  IMAD.MOV.U32 R5, RZ, RZ, R26 ;  /* 0x000000ffff057224 */ /* 0x000fc600078e001a */
[----:B------:R-:W4:Y:S04]  /*7d30*/  LDL.LU R29, [R1+0x20] ;  /* 0x00002000011d7983 */ /* 0x000f280000300800 */
[----:B------:R-:W0:Y:S01]  /*7d40*/  LDSM.16.M88.4 R8, [R0+0x23000] ;  /* 0x023000000008783b */ /* 0x000e220000000200 */
[C---:B--2---:R-:W-:Y:S02]  /*7d50*/  FMUL R12, R61.reuse, R12 ;  /* 0x0000000c3d0c7220 */ /* 0x044fe40000400000 */
[----:B---3--:R-:W-:Y:S02]  /*7d60*/  FMUL R13, R61, R13 ;  /* 0x0000000d3d0d7220 */ /* 0x008fe40000400000 */
[C---:B------:R-:W-:Y:S02]  /*7d70*/  FMUL R14, R60.reuse, R14 ;  /* 0x0000000e3c0e7220 */ /* 0x040fe40000400000 */
[----:B------:R-:W-:-:S07]  /*7d80*/  FMUL R15, R60, R15 ;  /* 0x0000000f3c0f7220 */ /* 0x000fce0000400000 */
[----:B------:R-:W-:Y:S11]  /*7d90*/  HMMA.16816.F32.BF16 R12, R56, R24, R12 ;  /* 0x00000018380c723c */ /* 0x000ff6000004180c */
[----:B------:R-:W-:Y:S11]  /*7da0*/  @!UPT UIADD3 URZ, URZ, URZ, URZ ;  /* 0x0000003f3f3ff290 */ /* 0x000ff6000fffe03f */
[----:B------:R-:W-:Y:S01]  /*7db0*/  @!UPT UIADD3 URZ, URZ, URZ, URZ ;  /* 0x0000003f3f3ff290 */ /* 0x000fe2000fffe03f */
[----:B------:R1:W-:Y:S04]  /*7dc0*/  STL.64 [R1+0x480], R14 ;  /* 0x0004800e01007387 */ /* 0x0003e80000100a00 */
[----:B------:R-:W-:Y:S04]  /*7dd0*/  STL.64 [R1+0x478], R12 ;  /* 0x0004780c01007387 */ /* 0x000fe80000100a00 */
[----:B------:R-:W2:Y:S04]  /*7de0*/  LDL.LU R27, [R1+0x140] ;  /* 0x00014000011b7983 */ /* 0x000ea80000300800 */
[----:B------:R-:W3:Y:S04]  /*7df0*/  LDL.LU R26, [R1+0x144] ;  /* 0x00014400011a7983 */ /* 0x000ee80000300800 */
[----:B-1----:R-:W2:Y:S04]  /*7e00*/  LDL.LU R15, [R1+0x148] ;  /* 0x00014800010f7983 */ /* 0x002ea80000300800 */
[----:B------:R-:W3:Y:S01]  /*7e10*/  LDL.LU R14, [R1+0x14c] ;  /* 0x00014c00010e7983 */ /* 0x000ee20000300800 */
[----:B----4-:R-:W-:-:S02]  /*7e20*/  FMUL R16, R61, R16 ;  /* 0x000000103d107220 */ /* 0x010fc40000400000 */
[C---:B------:R-:W-:Y:S01]  /*7e30*/  FMUL R17, R61.reuse, R17 ;  /* 0x000000113d117220 */ /* 0x040fe20000400000 */
[----:B------:R-:W4:Y:S01]  /*7e40*/  LDL.LU R24, [R1+0x3c] ;  /* 0x00003c0001187983 */ /* 0x000f220000300800 */
[C---:B------:R-:W-:Y:S02]  /*7e50*/  FMUL R18, R60.reuse, R18 ;  /* 0x000000123c127220 */ /* 0x040fe40000400000 */
[----:B------:R-:W-:Y:S01]  /*7e60*/  FMUL R19, R60, R19 ;  /* 0x000000133c137220 */ /* 0x000fe20000400000 */
[----:B------:R-:W4:Y:S06]  /*7e70*/  LDL.LU R25, [R1+0x2c] ;  /* 0x00002c0001197983 */ /* 0x000f2c0000300800 */
[----:B------:R-:W-:Y:S01]  /*7e80*/  HMMA.16816.F32.BF16 R16, R56, R32, R16 ;  /* 0x000000203810723c */ /* 0x000fe20000041810 */
[----:B------:R-:W-:-:S02]  /*7e90*/  FMUL R20, R61, R20 ;  /* 0x000000143d147220 */ /* 0x000fc40000400000 */
[----:B------:R-:W-:Y:S02]  /*7ea0*/  FMUL R21, R61, R21 ;  /* 0x000000153d157220 */ /* 0x000fe40000400000 */
[C---:B------:R-:W-:Y:S02]  /*7eb0*/  FMUL R22, R60.reuse, R22 ;  /* 0x000000163c167220 */ /* 0x040fe40000400000 */
[----:B------:R-:W-:-:S07]  /*7ec0*/  FMUL R23, R60, R23 ;  /* 0x000000173c177220 */ /* 0x000fce0000400000 */
[----:B0-----:R-:W-:Y:S09]  /*7ed0*/  HMMA.16816.F32.BF16 R20, R56, R8, R20 ;  /* 0x000000083814723c */ /* 0x001ff20000041814 */
[----:B------:R-:W-:Y:S04]  /*7ee0*/  STL.64 [R1+0x470], R18 ;  /* 0x0004701201007387 */ /* 0x000fe80000100a00 */
[----:B------:R-:W-:Y:S10]  /*7ef0*/  STL.64 [R1+0x468], R16 ;  /* 0x0004681001007387 */ /* 0x000ff40000100a00 */
[----:B------:R0:W-:Y:S04]  /*7f00*/  STL.64 [R1+0x460], R22 ;  /* 0x0004601601007387 */ /* 0x0001e80000100a00 */
[----:B------:R1:W-:Y:S04]  /*7f10*/  STL.64 [R1+0x458], R20 ;  /* 0x0004581401007387 */ /* 0x0003e80000100a00 */
[----:B0-----:R-:W4:Y:S04]  /*7f20*/  LDL.LU R23, [R1+0x150] ;  /* 0x0001500001177983 */ /* 0x001f280000300800 */
[----:B------:R-:W4:Y:S04]  /*7f30*/  LDL.LU R22, [R1+0x154] ;  /* 0x0001540001167983 */ /* 0x000f280000300800 */
[----:B-1----:R-:W4:Y:S04]  /*7f40*/  LDL.LU R21, [R1+0x158] ;  /* 0x0001580001157983 */ /* 0x002f280000300800 */
[----:B------:R-:W4:Y:S01]  /*7f50*/  LDL.LU R20, [R1+0x15c] ;  /* 0x00015c0001147983 */ /* 0x000f220000300800 */
[----:B------:R-:W-:-:S03]  /*7f60*/  FADD R33, R31, R30 ;  /* 0x0000001e1f217221 */ /* 0x000fc60000000000 */
[----:B------:R-:W4:Y:S04]  /*7f70*/  LDL.LU R30, [R1+0x40] ;  /* 0x00004000011e7983 */ /* 0x000f280000300800 */
[----:B------:R-:W4:Y:S04]  /*7f80*/  LDL.LU R31, [R1+0x30] ;  /* 0x00003000011f7983 */ /* 0x000f280000300800 */
[----:B------:R-:W4:Y:S04]  /*7f90*/  LDL.LU R19, [R1+0x1b0] ;  /* 0x0001b00001137983 */ /* 0x000f280000300800 */
[----:B------:R-:W4:Y:S01]  /*7fa0*/  LDL.LU R18, [R1+0x1b4] ;  /* 0x0001b40001127983 */ /* 0x000f220000300800 */
[----:B------:R-:W-:Y:S01]  /*7fb0*/  IMAD.MOV.U32 R13, RZ, RZ, R10 ;  /* 0x000000ffff0d7224 */ /* 0x000fe200078e000a */
[----:B------:R-:W-:-:S02]  /*7fc0*/  MOV R12, R11 ;  /* 0x0000000b000c7202 */ /* 0x000fc40000000f00 */
[----:B------:R-:W0:Y:S01]  /*7fd0*/  LDSM.16.M88.4 R8, [R0+0x23200] ;  /* 0x023200000008783b */ /* 0x000e220000000200 */
[----:B--2---:R-:W-:-:S03]  /*7fe0*/  FMUL R54, R60, R15 ;  /* 0x0000000f3c367220 */ /* 0x004fc60000400000 */
[----:B------:R-:W2:Y:S01]  /*7ff0*/  LDL.LU R15, [R1+0x1b8] ;  /* 0x0001b800010f7983 */ /* 0x000ea20000300800 */
[----:B---3--:R-:W-:-:S03]  /*8000*/  FMUL R55, R60, R14 ;  /* 0x0000000e3c377220 */ /* 0x008fc60000400000 */
[----:B------:R-:W3:Y:S01]  /*8010*/  LDL.LU R14, [R1+0x1bc] ;  /* 0x0001bc00010e7983 */ /* 0x000ee20000300800 */
[C---:B------:R-:W-:Y:S02]  /*8020*/  FMUL R52, R61.reuse, R27 ;  /* 0x0000001b3d347220 */ /* 0x040fe40000400000 */
[----:B------:R-:W-:Y:S02]  /*8030*/  FMUL R53, R61, R26 ;  /* 0x0000001a3d357220 */ /* 0x000fe40000400000 */
[----:B0-----:R-:W-:Y:S02]  /*8040*/  IMAD.MOV.U32 R49, RZ, RZ, R10 ;  /* 0x000000ffff317224 */ /* 0x001fe400078e000a */
[----:B------:R-:W-:-:S03]  /*8050*/  IMAD.MOV.U32 R48, RZ, RZ, R11 ;  /* 0x000000ffff307224 */ /* 0x000fc600078e000b */
[----:B------:R-:W-:Y:S01]  /*8060*/  HMMA.16816.F32.BF16 R52, R56, R8, R52 ;  /* 0x000000083834723c */ /* 0x000fe20000041834 */
[----:B------:R-:W0:Y:S01]  /*8070*/  LDSM.16.M88.4 R8, [R0+0x23400] ;  /* 0x023400000008783b */ /* 0x000e220000000200 */
[----:B------:R-:W-:Y:S01]  /*8080*/  FADD R32, R29, R28 ;  /* 0x0000001c1d207221 */ /* 0x000fe20000000000 */
[----:B------:R-:W-:Y:S01]  /*8090*/  MOV R7, R34 ;  /* 0x0000002200077202 */ /* 0x000fe20000000f00 */
[----:B------:R-:W-:Y:S02]  /*80a0*/  IMAD.MOV.U32 R6, RZ, RZ, R35 ;  /* 0x000000ffff067224 */ /* 0x000fe400078e0023 */
[----:B----4-:R-:W-:Y:S01]  /*80b0*/  FADD R33, R24, R33 ;  /* 0x0000002118217221 */ /* 0x010fe20000000000 */
[----:B------:R-:W4:Y:S01]  /*80c0*/  LDL.LU R35, [R1+0x1f0] ;  /* 0x0001f00001237983 */ /* 0x000f220000300800 */
[----:B------:R-:W-:-:S03]  /*80d0*/  FADD R32, R25, R32 ;  /* 0x0000002019207221 */ /* 0x000fc60000000000 */
[----:B------:R-:W4:Y:S01]  /*80e0*/  LDL.LU R34, [R1+0x1f4] ;  /* 0x0001f40001227983 */ /* 0x000f220000300800 */
[----:B------:R-:W-:-:S03]  /*80f0*/  FMUL R24, R61, R23 ;  /* 0x000000173d187220 */ /* 0x000fc60000400000 */
[----:B------:R-:W4:Y:S01]  /*8100*/  LDL.LU R23, [R1+0x1f8] ;  /* 0x0001f80001177983 */ /* 0x000f220000300800 */
[----:B------:R-:W-:-:S03]  /*8110*/  FMUL R25, R61, R22 ;  /* 0x000000163d197220 */ /* 0x000fc60000400000 */
[----:B------:R-:W4:Y:S01]  /*8120*/  LDL.LU R22, [R1+0x1fc] ;  /* 0x0001fc0001167983 */ /* 0x000f220000300800 */
[C---:B------:R-:W-:Y:S02]  /*8130*/  FMUL R26, R60.reuse, R21 ;  /* 0x000000153c1a7220 */ /* 0x040fe40000400000 */
[----:B------:R-:W-:-:S07]  /*8140*/  FMUL R27, R60, R20 ;  /* 0x000000143c1b7220 */ /* 0x000fce0000400000 */
[----:B0-----:R-:W-:Y:S01]  /*8150*/  HMMA.16816.F32.BF16 R24, R56, R8, R24 ;  /* 0x000000083818723c */ /* 0x001fe20000041818 */
[----:B------:R-:W-:Y:S02]  /*8160*/  FADD R33, R30, R33 ;  /* 0x000000211e217221 */ /* 0x000fe40000000000 */
[----:B------:R-:W-:Y:S02]  /*8170*/  FADD R32, R31, R32 ;  /* 0x000000201f207221 */ /* 0x000fe40000000000 */
[C---:B------:R-:W-:Y:S02]  /*8180*/  FMUL R28, R61.reuse, R19 ;  /* 0x000000133d1c7220 */ /* 0x040fe40000400000 */
[----:B------:R-:W-:Y:S11]  /*8190*/  FMUL R29, R61, R18 ;  /* 0x000000123d1d7220 */ /* 0x000ff60000400000 */
[----:B------:R-:W-:Y:S05]  /*81a0*/  @!UPT UIADD3 URZ, URZ, URZ, URZ ;  /* 0x0000003f3f3ff290 */ /* 0x000fea000fffe03f */
[----:B------:R-:W-:Y:S04]  /*81b0*/  STL.64 [R1+0x448], R26 ;  /* 0x0004481a01007387 */ /* 0x000fe80000100a00 */
[----:B------:R-:W-:Y:S04]  /*81c0*/  STL.64 [R1+0x440], R24 ;  /* 0x0004401801007387 */ /* 0x000fe80000100a00 */
[----:B------:R-:W4:Y:S04]  /*81d0*/  LDL.LU R38, [R1+0x28] ;  /* 0x0000280001267983 */ /* 0x000f280000300800 */
[----:B------:R-:W4:Y:S04]  /*81e0*/  LDL.LU R39, [R1+0x14] ;  /* 0x0000140001277983 */ /* 0x000f280000300800 */
[----:B------:R-:W4:Y:S04]  /*81f0*/  LDL.LU R19, [R1+0x230] ;  /* 0x0002300001137983 */ /* 0x000f280000300800 */
[----:B------:R-:W4:Y:S01]  /*8200*/  LDL.LU R18, [R1+0x234] ;  /* 0x0002340001127983 */ /* 0x000f220000300800 */
[----:B--2---:R-:W-:-:S03]  /*8210*/  FMUL R30, R60, R15 ;  /* 0x0000000f3c1e7220 */ /* 0x004fc60000400000 */
[----:B------:R-:W2:Y:S01]  /*8220*/  LDL.LU R15, [R1+0x238] ;  /* 0x00023800010f7983 */ /* 0x000ea20000300800 */
[----:B---3--:R-:W-:-:S03]  /*8230*/  FMUL R31, R60, R14 ;  /* 0x0000000e3c1f7220 */ /* 0x008fc60000400000 */
[----:B------:R-:W3:Y:S01]  /*8240*/  LDL.LU R14, [R1+0x23c] ;  /* 0x00023c00010e7983 */ /* 0x000ee20000300800 */
[----:B------:R-:W-:Y:S01]  /*8250*/  MOV R17, R10 ;  /* 0x0000000a00117202 */ /* 0x000fe20000000f00 */
[----:B------:R-:W-:Y:S02]  /*8260*/  IMAD.MOV.U32 R16, RZ, RZ, R11 ;  /* 0x000000ffff107224 */ /* 0x000fe400078e000b */
[----:B------:R-:W0:Y:S01]  /*8270*/  LDSM.16.M88.4 R8, [R0+0x23600] ;  /* 0x023600000008783b */ /* 0x000e220000000200 */
[----:B------:R-:W-:Y:S02]  /*8280*/  FADD R37, R3, R33 ;  /* 0x0000002103257221 */ /* 0x000fe40000000000 */
[----:B------:R-:W-:Y:S01]  /*8290*/  FADD R36, R2, R32 ;  /* 0x0000002002247221 */ /* 0x000fe20000000000 */
[----:B------:R-:W3:Y:S01]  /*82a0*/  LDL.LU R46, [R1+0x178] ;  /* 0x00017800012e7983 */ /* 0x000ee20000300800 */
[----:B0-----:R-:W-:Y:S01]  /*82b0*/  IMAD.MOV.U32 R21, RZ, RZ, R10 ;  /* 0x000000ffff157224 */ /* 0x001fe200078e000a */
[----:B------:R-:W-:Y:S01]  /*82c0*/  MOV R20, R11 ;  /* 0x0000000b00147202 */ /* 0x000fe20000000f00 */
[----:B------:R-:W-:Y:S01]  /*82d0*/  HMMA.16816.F32.BF16 R28, R56, R8, R28 ;  /* 0x00000008381c723c */ /* 0x000fe2000004181c */
[----:B------:R-:W0:Y:S01]  /*82e0*/  LDSM.16.M88.4 R8, [R0+0x23800] ;  /* 0x023800000008783b */ /* 0x000e220000000200 */
[----:B----4-:R-:W-:-:S02]  /*82f0*/  FMUL R32, R61, R35 ;  /* 0x000000233d207220 */ /* 0x010fc40000400000 */
[----:B------:R-:W-:Y:S02]  /*8300*/  FMUL R33, R61, R34 ;  /* 0x000000223d217220 */ /* 0x000fe40000400000 */
[C---:B------:R-:W-:Y:S02]  /*8310*/  FMUL R34, R60.reuse, R23 ;  /* 0x000000173c227220 */ /* 0x040fe40000400000 */
[----:B------:R-:W-:-:S07]  /*8320*/  FMUL R35, R60, R22 ;  /* 0x000000163c237220 */ /* 0x000fce0000400000 */
[----:B0-----:R-:W-:Y:S01]  /*8330*/  HMMA.16816.F32.BF16 R32, R56, R8, R32 ;  /* 0x000000083820723c */ /* 0x001fe20000041820 */
[----:B------:R-:W-:-:S07]  /*8340*/  IMAD.MOV.U32 R2, RZ, RZ, R11 ;  /* 0x000000ffff027224 */ /* 0x000fce00078e000b */
[----:B------:R-:W-:Y:S01]  /*8350*/  STL.64 [R1+0x438], R30 ;  /* 0x0004381e01007387 */ /* 0x000fe20000100a00 */
[----:B------:R-:W-:-:S03]  /*8360*/  IMAD.MOV.U32 R3, RZ, RZ, R10 ;  /* 0x000000ffff037224 */ /* 0x000fc600078e000a */
[----:B------:R-:W-:Y:S04]  /*8370*/  STL.64 [R1+0x430], R28 ;  /* 0x0004301c01007387 */ /* 0x000fe80000100a00 */
[----:B------:R-:W0:Y:S04]  /*8380*/  LDSM.16.M88.4 R8, [R0+0x23a00] ;  /* 0x023a00000008783b */ /* 0x000e280000000200 */
[----:B------:R-:W4:Y:S04]  /*8390*/  LDL.LU R47, [R1+0x24] ;  /* 0x00002400012f7983 */ /* 0x000f280000300800 */
[----:B------:R-:W-:Y:S04]  /*83a0*/  STL [R1+0x454], R2 ;  /* 0x0004540201007387 */ /* 0x000fe80000100800 */
[----:B------:R1:W-:Y:S04]  /*83b0*/  STL [R1+0x450], R3 ;  /* 0x0004500301007387 */ /* 0x0003e80000100800 */
[----:B------:R-:W-:Y:S04]  /*83c0*/  STL.64 [R1+0x420], R34 ;  /* 0x0004202201007387 */ /* 0x000fe80000100a00 */
[----:B------:R-:W-:Y:S04]  /*83d0*/  STL.64 [R1+0x418], R32 ;  /* 0x0004182001007387 */ /* 0x000fe80000100a00 */
[----:B------:R-:W4:Y:S04]  /*83e0*/  LDL.LU R50, [R1+0x2f0] ;  /* 0x0002f00001327983 */ /* 0x000f280000300800 */
[----:B------:R-:W4:Y:S04]  /*83f0*/  LDL.LU R51, [R1+0x17c] ;  /* 0x00017c0001337983 */ /* 0x000f280000300800 */
[----:B------:R-:W4:Y:S04]  /*8400*/  LDL.LU R25, [R1+0x278] ;  /* 0x0002780001197983 */ /* 0x000f280000300800 */
[----:B------:R-:W4:Y:S04]  /*8410*/  LDL.LU R24, [R1+0x27c] ;  /* 0x00027c0001187983 */ /* 0x000f280000300800 */
[----:B------:R-:W4:Y:S04]  /*8420*/  LDL.LU R27, [R1+0x270] ;  /* 0x00027000011b7983 */ /* 0x000f280000300800 */
[----:B------:R-:W4:Y:S01]  /*8430*/  LDL.LU R26, [R1+0x274] ;  /* 0x00027400011a7983 */ /* 0x000f220000300800 */
[----:B------:R-:W-:-:S02]  /*8440*/  FADD R41, R38, R37 ;  /* 0x0000002526297221 */ /* 0x000fc40000000000 */
[----:B------:R-:W-:Y:S02]  /*8450*/  FADD R40, R39, R36 ;  /* 0x0000002427287221 */ /* 0x000fe40000000000 */
[C---:B------:R-:W-:Y:S02]  /*8460*/  FMUL R36, R61.reuse, R19 ;  /* 0x000000133d247220 */ /* 0x040fe40000400000 */
[----:B------:R-:W-:Y:S01]  /*8470*/  FMUL R37, R61, R18 ;  /* 0x000000123d257220 */ /* 0x000fe20000400000 */
[----:B------:R-:W-:Y:S01]  /*8480*/  MOV R23, R6 ;  /* 0x0000000600177202 */ /* 0x000fe20000000f00 */
[----:B------:R-:W-:Y:S01]  /*8490*/  IMAD.MOV.U32 R22, RZ, RZ, R7 ;  /* 0x000000ffff167224 */ /* 0x000fe200078e0007 */
[----:B------:R-:W4:Y:S01]  /*84a0*/  LDL.LU R6, [R1+0xd8] ;  /* 0x0000d80001067983 */ /* 0x000f220000300800 */
[----:B0-----:R-:W-:Y:S01]  /*84b0*/  MOV R29, R10 ;  /* 0x0000000a001d7202 */ /* 0x001fe20000000f00 */
[----:B------:R-:W-:Y:S02]  /*84c0*/  IMAD.MOV.U32 R28, RZ, RZ, R11 ;  /* 0x000000ffff1c7224 */ /* 0x000fe400078e000b */
[----:B------:R-:W4:Y:S01]  /*84d0*/  LDL.LU R7, [R1+0xdc] ;  /* 0x0000dc0001077983 */ /* 0x000f220000300800 */
[----:B------:R-:W-:-:S03]  /*84e0*/  IMAD.MOV.U32 R18, RZ, RZ, R5 ;  /* 0x000000ffff127224 */ /* 0x000fc600078e0005 */
[----:B------:R-:W4:Y:S01]  /*84f0*/  LDL.LU R10, [R1+0xc8] ;  /* 0x0000c800010a7983 */ /* 0x000f220000300800 */
[----:B------:R-:W-:-:S03]  /*8500*/  IMAD.MOV.U32 R19, RZ, RZ, R4 ;  /* 0x000000ffff137224 */ /* 0x000fc600078e0004 */
[----:B------:R-:W4:Y:S01]  /*8510*/  LDL.LU R11, [R1+0xcc] ;  /* 0x0000cc00010b7983 */ /* 0x000f220000300800 */
[C---:B--2---:R-:W-:Y:S02]  /*8520*/  FMUL R38, R60.reuse, R15 ;  /* 0x0000000f3c267220 */ /* 0x044fe40000400000 */
[----:B---3--:R-:W-:-:S07]  /*8530*/  FMUL R39, R60, R14 ;  /* 0x0000000e3c277220 */ /* 0x008fce0000400000 */
[----:B------:R-:W-:Y:S01]  /*8540*/  HMMA.16816.F32.BF16 R36, R56, R8, R36 ;  /* 0x000000083824723c */ /* 0x000fe20000041824 */
[----:B------:R-:W2:Y:S04]  /*8550*/  LDL.LU R9, [R1+0x2b0] ;  /* 0x0002b00001097983 */ /* 0x000ea80000300800 */
[----:B------:R-:W3:Y:S04]  /*8560*/  LDL.LU R8, [R1+0x2b4] ;  /* 0x0002b40001087983 */ /* 0x000ee80000300800 */
[----:B------:R-:W3:Y:S04]  /*8570*/  LDL.LU R5, [R1+0x2b8] ;  /* 0x0002b80001057983 */ /* 0x000ee80000300800 */
[----:B------:R-:W3:Y:S01]  /*8580*/  LDL.LU R4, [R1+0x2bc] ;  /* 0x0002bc0001047983 */ /* 0x000ee20000300800 */
[----:B-1----:R-:W-:Y:S01]  /*8590*/  FADD R3, R46, R41 ;  /* 0x000000292e037221 */ /* 0x002fe20000000000 */
[----:B------:R-:W-:Y:S01]  /*85a0*/  MOV R14, R43 ;  /* 0x0000002b000e7202 */ /* 0x000fe20000000f00 */
[----:B------:R-:W-:-:S02]  /*85b0*/  IMAD.MOV.U32 R15, RZ, RZ, R42 ;  /* 0x000000ffff0f7224 */ /* 0x000fc400078e002a */
[----:B----4-:R-:W-:Y:S02]  /*85c0*/  FADD R2, R47, R40 ;  /* 0x000000282f027221 */ /* 0x010fe40000000000 */
[----:B------:R-:W0:Y:S01]  /*85d0*/  LDSM.16.M88.4 R44, [R0+0x23c00] ;  /* 0x023c0000002c783b */ /* 0x000e220000000200 */
[----:B------:R-:W-:Y:S02]  /*85e0*/  FMUL R42, R60, R25 ;  /* 0x000000193c2a7220 */ /* 0x000fe40000400000 */
[----:B------:R-:W-:Y:S02]  /*85f0*/  FADD R25, R50, R3 ;  /* 0x0000000332197221 */ /* 0x000fe40000000000 */
[----:B------:R-:W-:Y:S02]  /*8600*/  FMUL R43, R60, R24 ;  /* 0x000000183c2b7220 */ /* 0x000fe40000400000 */
[----:B------:R-:W-:Y:S02]  /*8610*/  FADD R24, R51, R2 ;  /* 0x0000000233187221 */ /* 0x000fe40000000000 */
[----:B------:R-:W-:-:S02]  /*8620*/  FMUL R40, R61, R27 ;  /* 0x0000001b3d287220 */ /* 0x000fc40000400000 */
[----:B------:R-:W-:Y:S02]  /*8630*/  IMAD.MOV.U32 R27, RZ, RZ, R48 ;  /* 0x000000ffff1b7224 */ /* 0x000fe400078e0030 */
[----:B------:R-:W-:Y:S02]  /*8640*/  FMUL R41, R61, R26 ;  /* 0x0000001a3d297220 */ /* 0x000fe40000400000 */
[----:B------:R-:W-:Y:S02]  /*8650*/  IMAD.MOV.U32 R26, RZ, RZ, R49 ;  /* 0x000000ffff1a7224 */ /* 0x000fe400078e0031 */
[----:B------:R-:W1:Y:S01]  /*8660*/  LDSM.16.M88.4 R48, [R0+0x23e00] ;  /* 0x023e00000030783b */ /* 0x000e620000000200 */
[----:B0-----:R-:W-:Y:S01]  /*8670*/  IMAD.MOV.U32 R33, RZ, RZ, R46 ;  /* 0x000000ffff217224 */ /* 0x001fe200078e002e */
[----:B------:R-:W-:Y:S01]  /*8680*/  MOV R32, R47 ;  /* 0x0000002f00207202 */ /* 0x000fe20000000f00 */
[----:B------:R-:W-:Y:S01]  /*8690*/  HMMA.16816.F32.BF16 R40, R56, R44, R40 ;  /* 0x0000002c3828723c */ /* 0x000fe20000041828 */
[----:B-1----:R-:W-:-:S02]  /*86a0*/  IMAD.MOV.U32 R2, RZ, RZ, R50 ;  /* 0x000000ffff027224 */ /* 0x002fc400078e0032 */
[----:B------:R-:W-:-:S04]  /*86b0*/  IMAD.MOV.U32 R3, RZ, RZ, R51 ;  /* 0x000000ffff037224 */ /* 0x000fc800078e0033 */
[C---:B--2---:R-:W-:Y:S02]  /*86c0*/  FMUL R44, R61.reuse, R9 ;  /* 0x000000093d2c7220 */ /* 0x044fe40000400000 */
[----:B---3--:R-:W-:Y:S02]  /*86d0*/  FMUL R45, R61, R8 ;  /* 0x000000083d2d7220 */ /* 0x008fe40000400000 */
[C---:B------:R-:W-:Y:S02]  /*86e0*/  FMUL R46, R60.reuse, R5 ;  /* 0x000000053c2e7220 */ /* 0x040fe40000400000 */
[----:B------:R-:W-:-:S07]  /*86f0*/  FMUL R47, R60, R4 ;  /* 0x000000043c2f7220 */ /* 0x000fce0000400000 */
[----:B------:R-:W-:Y:S01]  /*8700*/  HMMA.16816.F32.BF16 R56, R56, R48, R44 ;  /* 0x000000303838723c */ /* 0x000fe2000004182c */
[----:B------:R-:W2:Y:S04]  /*8710*/  LDL.LU.64 R46, [R1+0x4c0] ;  /* 0x0004c000012e7983 */ /* 0x000ea80000300a00 */
[----:B------:R-:W2:Y:S04]  /*8720*/  LDL.LU.64 R44, [R1+0x4b8] ;  /* 0x0004b800012c7983 */ /* 0x000ea80000300a00 */
[----:B------:R-:W2:Y:S04]  /*8730*/  LDL.LU.64 R50, [R1+0x4b0] ;  /* 0x0004b00001327983 */ /* 0x000ea80000300a00 */
[----:B------:R-:W2:Y:S02]  /*8740*/  LDL.LU.64 R48, [R1+0x4a8] ;  /* 0x0004a80001307983 */ /* 0x000ea40000300a00 */
[C---:B--2---:R-:W-:Y:S02]  /*8750*/  HMMA.16816.F32.BF16 R44, R48.reuse, R6, R44 ;  /* 0x00000006302c723c */ /* 0x044fe4000004182c */
[----:B------:R-:W2:Y:S04]  /*8760*/  LDL.LU.64 R6, [R1+0x4a0] ;  /* 0x0004a00001067983 */ /* 0x000ea80000300a00 */
[----:B------:R-:W2:Y:S11]  /*8770*/  LDL.LU.64 R4, [R1+0x498] ;  /* 0x0004980001047983 */ /* 0x000eb60000300a00 */
[----:B------:R-:W-:Y:S06]  /*8780*/  @!UPT UIADD3 URZ, URZ, URZ, URZ ;  /* 0x0000003f3f3ff290 */ /* 0x000fec000fffe03f */
[----:B------:R-:W-:Y:S04]  /*8790*/  STL.64 [R1], R44 ;  /* 0x0000002c01007387 */ /* 0x000fe80000100a00 */
[----:B------:R0:W-:Y:S04]  /*87a0*/  STL.64 [R1+0x8], R46 ;  /* 0x0000082e01007387 */ /* 0x0001e80000100a00 */
[----:B0-----:R-:W3:Y:S04]  /*87b0*/  LDL R46, [R1+0xe8] ;  /* 0x0000e800012e7983 */ /* 0x001ee80000100800 */
[----:B------:R-:W4:Y:S01]  /*87c0*/  LDL R47, [R1+0xe4] ;  /* 0x0000e400012f7983 */ /* 0x000f220000100800 */
[C---:B--2---:R-:W-:Y:S03]  /*87d0*/  HMMA.16816.F32.BF16 R4, R48.reuse, R10, R4 ;  /* 0x0000000a3004723c */ /* 0x044fe60000041804 */
[----:B------:R-:W2:Y:S04]  /*87e0*/  LDL.LU.64 R10, [R1+0x490] ;  /* 0x00049000010a7983 */ /* 0x000ea80000300a00 */
[----:B------:R-:W2:Y:S11]  /*87f0*/  LDL.LU.64 R8, [R1+0x488] ;  /* 0x0004880001087983 */ /* 0x000eb60000300a00 */
[----:B------:R-:W-:Y:S05]  /*8800*/  @!UPT UIADD3 URZ, URZ, URZ, URZ ;  /* 0x0000003f3f3ff290 */ /* 0x000fea000fffe03f */
[----:B------:R-:W-:Y:S04]  /*8810*/  STL.64 [R1+0xf0], R4 ;  /* 0x0000f00401007387 */ /* 0x000fe80000100a00 */
[----:B------:R0:W-:Y:S02]  /*8820*/  STL.64 [R1+0xf8], R6 ;  /* 0x0000f80601007387 */ /* 0x0001e40000100a00 */
[----:B0-----:R-:W-:Y:S01]  /*8830*/  MOV R6, R13 ;  /* 0x0000000d00067202 */ /* 0x001fe20000000f00 */
[----:B------:R-:W-:Y:S01]  /*8840*/  IMAD.MOV.U32 R7, RZ, RZ, R12 ;  /* 0x000000ffff077224 */ /* 0x000fe200078e000c */
[C---:B--2---:R-:W-:Y:S01]  /*8850*/  HMMA.16816.F32.BF16 R8, R48.reuse, R14, R8 ;  /* 0x0000000e3008723c */ /* 0x044fe20000041808 */
[----:B------:R-:W2:Y:S04]  /*8860*/  LDL.LU.64 R14, [R1+0x480] ;  /* 0x00048000010e7983 */ /* 0x000ea80000300a00 */
[----:B------:R-:W2:Y:S01]  /*8870*/  LDL.LU.64 R12, [R1+0x478] ;  /* 0x00047800010c7983 */ /* 0x000ea20000300a00 */
[----:B------:R-:W-:Y:S01]  /*8880*/  IMAD.MOV.U32 R30, RZ, RZ, R17 ;  /* 0x000000ffff1e7224 */ /* 0x000fe200078e0011 */
[----:B------:R-:W-:Y:S11]  /*8890*/  MOV R31, R16 ;  /* 0x00000010001f7202 */ /* 0x000ff60000000f00 */
[----:B------:R-:W-:Y:S05]  /*88a0*/  @!UPT UIADD3 URZ, URZ, URZ, URZ ;  /* 0x0000003f3f3ff290 */ /* 0x000fea000fffe03f */
[----:B------:R-:W-:Y:S04]  /*88b0*/  STL.64 [R1+0x100], R8 ;  /* 0x0001000801007387 */ /* 0x000fe80000100a00 */
[----:B------:R0:W-:Y:S04]  /*88c0*/  STL.64 [R1+0x108], R10 ;  /* 0x0001080a01007387 */ /* 0x0001e80000100a00 */
[----:B0-----:R-:W3:Y:S01]  /*88d0*/  LDL.LU R11, [R1+0xe0] ;  /* 0x0000e000010b7983 */ /* 0x001ee20000300800 */
[C---:B--2---:R-:W-:Y:S03]  /*88e0*/  HMMA.16816.F32.BF16 R12, R48.reuse, R18, R12 ;  /* 0x00000012300c723c */ /* 0x044fe6000004180c */
[----:B------:R-:W2:Y:S04]  /*88f0*/  LDL.LU.64 R18, [R1+0x470] ;  /* 0x0004700001127983 */ /* 0x000ea80000300a00 */
[----:B------:R-:W2:Y:S01]  /*8900*/  LDL.LU.64 R16, [R1+0x468] ;  /* 0x0004680001107983 */ /* 0x000ea20000300a00 */
[----:B------:R-:W-:Y:S01]  /*8910*/  MOV R34, R21 ;  /* 0x0000001500227202 */ /* 0x000fe20000000f00 */
[----:B------:R-:W-:Y:S11]  /*8920*/  IMAD.MOV.U32 R35, RZ, RZ, R20 ;  /* 0x000000ffff237224 */ /* 0x000ff600078e0014 */
[----:B------:R-:W-:Y:S03]  /*8930*/  @!UPT UIADD3 URZ, URZ, URZ, URZ ;  /* 0x0000003f3f3ff290 */ /* 0x000fe6000fffe03f */
[----:B------:R-:W-:Y:S04]  /*8940*/  STL.64 [R1+0x110], R12 ;  /* 0x0001100c01007387 */ /* 0x000fe80000100a00 */
[----:B------:R0:W-:Y:S04]  /*8950*/  STL.64 [R1+0x118], R14 ;  /* 0x0001180e01007387 */ /* 0x0001e80000100a00 */
[----:B0-----:R-:W3:Y:S01]  /*8960*/  LDL.LU R15, [R1+0x2f4] ;  /* 0x0002f400010f7983 */ /* 0x001ee20000300800 */
[C---:B--2---:R-:W-:Y:S03]  /*8970*/  HMMA.16816.F32.BF16 R16, R48.reuse, R22, R16 ;  /* 0x000000163010723c */ /* 0x044fe60000041810 */
[----:B------:R-:W2:Y:S04]  /*8980*/  LDL.LU.64 R22, [R1+0x460] ;  /* 0x0004600001167983 */ /* 0x000ea80000300a00 */
[----:B------:R-:W2:Y:S04]  /*8990*/  LDL.LU.64 R20, [R1+0x458] ;  /* 0x0004580001147983 */ /* 0x000ea80000300a00 */
[----:B------:R-:W0:Y:S04]  /*89a0*/  SHFL.BFLY PT, R44, R25, 0x2, 0x1f ;  /* 0x0c401f00192c7f89 */ /* 0x000e2800000e0000 */
[----:B------:R-:W1:Y:S01]  /*89b0*/  SHFL.BFLY PT, R45, R24, 0x2, 0x1f ;  /* 0x0c401f00182d7f89 */ /* 0x000e6200000e0000 */
[C---:B------:R-:W-:Y:S07]  /*89c0*/  HMMA.16816.F32.BF16 R52, R48.reuse, R26, R52 ;  /* 0x0000001a3034723c */ /* 0x040fee0000041834 */
[----:B------:R-:W-:Y:S04]  /*89d0*/  STL.64 [R1+0x120], R16 ;  /* 0x0001201001007387 */ /* 0x000fe80000100a00 */
[----:B------:R0:W-:Y:S02]  /*89e0*/  STL.64 [R1+0x128], R18 ;  /* 0x0001281201007387 */ /* 0x0001e40000100a00 */
[----:B0-----:R-:W-:Y:S01]  /*89f0*/  IMAD.MOV.U32 R18, RZ, RZ, R2 ;  /* 0x000000ffff127224 */ /* 0x001fe200078e0002 */
[----:B------:R-:W-:Y:S01]  /*8a00*/  MOV R19, R3 ;  /* 0x0000000300137202 */ /* 0x000fe20000000f00 */
[----:B------:R-:W3:Y:S04]  /*8a10*/  LDL.LU R2, [R1+0x454] ;  /* 0x0004540001027983 */ /* 0x000ee80000300800 */
[----:B------:R-:W3:Y:S01]  /*8a20*/  LDL.LU R3, [R1+0x450] ;  /* 0x0004500001037983 */ /* 0x000ee20000300800 */
[----:B--2---:R-:W-:Y:S11]  /*8a30*/  HMMA.16816.F32.BF16 R4, R48, R6, R20 ;  /* 0x000000063004723c */ /* 0x004ff60000041814 */
[----:B------:R-:W-:Y:S11]  /*8a40*/  @!UPT UIADD3 URZ, URZ, URZ, URZ ;  /* 0x0000003f3f3ff290 */ /* 0x000ff6000fffe03f */
[----:B------:R-:W-:Y:S01]  /*8a50*/  @!UPT UIADD3 URZ, URZ, URZ, URZ ;  /* 0x0000003f3f3ff290 */ /* 0x000fe2000fffe03f */
[----:B------:R0:W-:Y:S04]  /*8a60*/  STL.64 [R1+0x130], R4 ;  /* 0x0001300401007387 */ /* 0x0001e80000100a00 */
[----:B------:R-:W-:Y:S04]  /*8a70*/  STL.64 [R1+0x138], R6 ;  /* 0x0001380601007387 */ /* 0x000fe80000100a00 */
[----:B------:R-:W2:Y:S01]  /*8a80*/  LDL.LU.64 R26, [R1+0x448] ;  /* 0x00044800011a7983 */ /* 0x000ea20000300a00 */
[----:B0-----:R-:W-:Y:S02]  /*8a90*/  FADD R4, R25, R44 ;  /* 0x0000002c19047221 */ /* 0x001fe40000000000 */
[----:B-1----:R-:W-:-:S02]  /*8aa0*/  FADD R5, R24, R45 ;  /* 0x0000002d18057221 */ /* 0x002fc40000000000 */
[----:B------:R-:W2:Y:S04]  /*8ab0*/  LDL.LU.64 R24, [R1+0x440] ;  /* 0x0004400001187983 */ /* 0x000ea80000300a00 */
[----:B------:R-:W-:Y:S04]  /*8ac0*/  STL.64 [R1+0x140], R52 ;  /* 0x0001403401007387 */ /* 0x000fe80000100a00 */
[----:B------:R0:W-:Y:S04]  /*8ad0*/  STL.64 [R1+0x148], R54 ;  /* 0x0001483601007387 */ /* 0x0001e80000100a00 */
[----:B------:R-:W3:Y:S04]  /*8ae0*/  LDL.LU R10, [R1+0x2fc] ;  /* 0x0002fc00010a7983 */ /* 0x000ee80000300800 */
[----:B------:R-:W3:Y:S01]  /*8af0*/  LDL.LU R9, [R1+0x300] ;  /* 0x0003000001097983 */ /* 0x000ee20000300800 */
[----:B0-----:R-:W-:Y:S01]  /*8b00*/  MOV R54, R29 ;  /* 0x0000001d00367202 */ /* 0x001fe20000000f00 */
[----:B------:R-:W-:Y:S01]  /*8b10*/  IMAD.MOV.U32 R55, RZ, RZ, R28 ;  /* 0x000000ffff377224 */ /* 0x000fe200078e001c */
[----:B--2---:R-:W-:Y:S01]  /*8b20*/  HMMA.16816.F32.BF16 R24, R48, R30, R24 ;  /* 0x0000001e3018723c */ /* 0x004fe20000041818 */
[----:B------:R-:W2:Y:S04]  /*8b30*/  LDL.LU.64 R30, [R1+0x438] ;  /* 0x00043800011e7983 */ /* 0x000ea80000300a00 */
[----:B------:R-:W2:Y:S01]  /*8b40*/  LDL.LU.64 R28, [R1+0x430] ;  /* 0x00043000011c7983 */ /* 0x000ea20000300a00 */
[----:B------:R-:W-:-:S02]  /*8b50*/  IMAD.MOV.U32 R22, RZ, RZ, R33 ;  /* 0x000000ffff167224 */ /* 0x000fc400078e0021 */
[----:B------:R-:W-:Y:S11]  /*8b60*/  IMAD.MOV.U32 R23, RZ, RZ, R32 ;  /* 0x000000ffff177224 */ /* 0x000ff600078e0020 */
[----:B------:R-:W-:Y:S04]  /*8b70*/  @!UPT UIADD3 URZ, URZ, URZ, URZ ;  /* 0x0000003f3f3ff290 */ /* 0x000fe8000fffe03f */
[----:B------:R-:W-:Y:S04]  /*8b80*/  STL.64 [R1+0x150], R24 ;  /* 0x0001501801007387 */ /* 0x000fe80000100a00 */
[----:B------:R3:W-:Y:S02]  /*8b90*/  STL.64 [R1+0x158], R26 ;  /* 0x0001581a01007387 */ /* 0x0007e40000100a00 */
[----:B---3--:R-:W-:Y:S01]  /*8ba0*/  IMAD.MOV.U32 R26, RZ, RZ, R3 ;  /* 0x000000ffff1a7224 */ /* 0x008fe200078e0003 */
[----:B------:R-:W-:Y:S01]  /*8bb0*/  MOV R27, R2 ;  /* 0x00000002001b7202 */ /* 0x000fe20000000f00 */
[----:B------:R-:W3:Y:S04]  /*8bc0*/  LDL.LU R3, [R1+0x42c] ;  /* 0x00042c0001037983 */ /* 0x000ee80000300800 */
[----:B------:R0:W5:Y:S01]  /*8bd0*/  LDL.LU R2, [R1+0x428] ;  /* 0x0004280001027983 */ /* 0x0001620000300800 */
[C---:B--2---:R-:W-:Y:S03]  /*8be0*/  HMMA.16816.F32.BF16 R28, R48.reuse, R34, R28 ;  /* 0x00000022301c723c */ /* 0x044fe6000004181c */
[----:B------:R-:W2:Y:S04]  /*8bf0*/  LDL.LU.64 R34, [R1+0x420] ;  /* 0x0004200001227983 */ /* 0x000ea80000300a00 */
[----:B------:R-:W2:Y:S04]  /*8c00*/  LDL.LU.64 R32, [R1+0x418] ;  /* 0x0004180001207983 */ /* 0x000ea80000300a00 */
[----:B------:R-:W1:Y:S01]  /*8c10*/  SHFL.BFLY PT, R6, R4, 0x1, 0x1f ;  /* 0x0c201f0004067f89 */ /* 0x000e6200000e0000 */
[C---:B------:R-:W-:Y:S03]  /*8c20*/  HMMA.16816.F32.BF16 R20, R48.reuse, R22, R40 ;  /* 0x000000163014723c */ /* 0x040fe60000041828 */
[----:B------:R-:W0:Y:S08]  /*8c30*/  SHFL.BFLY PT, R7, R5, 0x1, 0x1f ;  /* 0x0c201f0005077f89 */ /* 0x000e3000000e0000 */
[----:B------:R-:W-:Y:S04]  /*8c40*/  STL.64 [R1+0x1b0], R28 ;  /* 0x0001b01c01007387 */ /* 0x000fe80000100a00 */
[----:B------:R2:W-:Y:S01]  /*8c50*/  STL.64 [R1+0x1b8], R30 ;  /* 0x0001b81e01007387 */ /* 0x0005e20000100a00 */
[----:B------:R-:W-:Y:S01]  /*8c60*/  HMMA.16816.F32.BF16 R16, R48, R18, R56 ;  /* 0x000000123010723c */ /* 0x000fe20000041838 */
[----:B------:R-:W-:Y:S01]  /*8c70*/  IMAD.MOV.U32 R8, RZ, RZ, 0x20 ;  /* 0x00000020ff087424 */ /* 0x000fe200078e00ff */
[----:B------:R-:W-:Y:S01]  /*8c80*/  IADD3 R15, R15, 0x20, RZ ;  /* 0x000000200f0f7810 */ /* 0x000fe20007ffe0ff */
[----:B-1----:R-:W-:-:S02]  /*8c90*/  FADD R4, R4, R6 ;  /* 0x0000000604047221 */ /* 0x002fc40000000000 */
[----:B------:R-:W-:Y:S02]  /*8ca0*/  IMAD R11, R8, c[0x0][0x1a4], R11 ;  /* 0x00006900080b7a24 */ /* 0x000fe400078e020b */
[----:B0-----:R-:W-:Y:S02]  /*8cb0*/  FADD R5, R5, R7 ;  /* 0x0000000705057221 */ /* 0x001fe40000000000 */
[----:B------:R-:W-:Y:S02]  /*8cc0*/  FFMA R10, R61, R10, R4 ;  /* 0x0000000a3d0a7223 */ /* 0x000fe40000000004 */
[----:B------:R-:W-:Y:S01]  /*8cd0*/  FFMA R9, R60, R9, R5 ;  /* 0x000000093c097223 */ /* 0x000fe20000000005 */
[----:B------:R-:W-:Y:S01]  /*8ce0*/  ISETP.GE.AND P0, PT, R15, c[0x0][0x1d0], PT ;  /* 0x000074000f007a0c */ /* 0x000fe20003f06270 */
[----:B---3--:R-:W-:Y:S01]  /*8cf0*/  IMAD R3, R8, c[0x0][0x1b4], R3 ;  /* 0x00006d0008037a24 */ /* 0x008fe200078e0203 */
[----:B----4-:R-:W-:Y:S01]  /*8d00*/  MOV R45, R47 ;  /* 0x0000002f002d7202 */ /* 0x010fe20000000f00 */
[----:B------:R-:W-:Y:S01]  /*8d10*/  IMAD.MOV.U32 R44, RZ, RZ, R46 ;  /* 0x000000ffff2c7224 */ /* 0x000fe200078e002e */
[C---:B--2---:R-:W-:Y:S08]  /*8d20*/  HMMA.16816.F32.BF16 R28, R48.reuse, R26, R32 ;  /* 0x0000001a301c723c */ /* 0x044ff00000041820 */
[----:B------:R-:W-:Y:S11]  /*8d30*/  HMMA.16816.F32.BF16 R24, R48, R54, R36 ;  /* 0x000000363018723c */ /* 0x000ff60000041824 */
[----:B------:R-:W-:Y:S04]  /*8d40*/  @!UPT UIADD3 URZ, URZ, URZ, URZ ;  /* 0x0000003f3f3ff290 */ /* 0x000fe8000fffe03f */
[----:B------:R0:W-:Y:S04]  /*8d50*/  STL.64 [R1+0x1f0], R28 ;  /* 0x0001f01c01007387 */ /* 0x0001e80000100a00 */
[----:B------:R0:W-:Y:S04]  /*8d60*/  STL.64 [R1+0x1f8], R30 ;  /* 0x0001f81e01007387 */ /* 0x0001e80000100a00 */
[----:B------:R0:W-:Y:S04]  /*8d70*/  STL.64 [R1+0x230], R24 ;  /* 0x0002301801007387 */ /* 0x0001e80000100a00 */
[----:B------:R0:W-:Y:S04]  /*8d80*/  STL.64 [R1+0x238], R26 ;  /* 0x0002381a01007387 */ /* 0x0001e80000100a00 */
[----:B------:R0:W-:Y:S04]  /*8d90*/  STL.64 [R1+0x270], R20 ;  /* 0x0002701401007387 */ /* 0x0001e80000100a00 */
[----:B------:R0:W-:Y:S04]  /*8da0*/  STL.64 [R1+0x278], R22 ;  /* 0x0002781601007387 */ /* 0x0001e80000100a00 */
[----:B------:R0:W-:Y:S04]  /*8db0*/  STL.64 [R1+0x2b0], R16 ;  /* 0x0002b01001007387 */ /* 0x0001e80000100a00 */
[----:B------:R0:W-:Y:S04]  /*8dc0*/  STL.64 [R1+0x2b8], R18 ;  /* 0x0002b81201007387 */ /* 0x0001e80000100a00 */
[----:B------:R0:W-:Y:S04]  /*8dd0*/  STL [R1+0x2f4], R15 ;  /* 0x0002f40f01007387 */ /* 0x0001e80000100800 */
[----:B------:R0:W-:Y:S04]  /*8de0*/  STL [R1+0xe0], R11 ;  /* 0x0000e00b01007387 */ /* 0x0001e80000100800 */
[----:B------:R0:W-:Y:S04]  /*8df0*/  STL [R1+0x2fc], R10 ;  /* 0x0002fc0a01007387 */ /* 0x0001e80000100800 */
[----:B------:R0:W-:Y:S01]  /*8e00*/  STL [R1+0x300], R9 ;  /* 0x0003000901007387 */ /* 0x0001e20000100800 */
[----:B------:R-:W-:Y:S01]  /*8e10*/  @P0 CALL.REL.NOINC `(.L_x_1) ;  /* 0x0000001000000944 */ /* 0x000fe20003c00000 */
[----:B------:R-:W-:Y:S05]  /*8e20*/  BRA `(.L_x_2) ;  /* 0xffffc25000007947 */ /* 0x000fea000383ffff */
.L_x_1:
[----:B------:R-:W-:Y:S02]  /*8e30*/  IMAD.MOV.U32 R0, RZ, RZ, R47 ;  /* 0x000000ffff007224 */ /* 0x000fe400078e002f */
[----:B-----5:R-:W-:-:S03]  /*8e40*/  IMAD.MOV.U32 R2, RZ, RZ, R46 ;  /* 0x000000ffff027224 */ /* 0x020fc600078e002e */
[----:B------:R1:W-:Y:S04]  /*8e50*/  STL [R1+0x304], R0 ;  /* 0x0003040001007387 */ /* 0x0003e80000100800 */
[----:B------:R1:W-:Y:S02]  /*8e60*/  STL [R1+0x308], R2 ;  /* 0x0003080201007387 */ /* 0x0003e40000100800 */
.L_x_0:
[----:B------:R-:W2:Y:S04]  /*8e70*/  LDL.LU R8, [R1+0x300] ;  /* 0x0003000001087983 */ /* 0x000ea80000300800 */
[----:B------:R-:W4:Y:S01]  /*8e80*/  LDL.LU R7, [R1+0x2fc] ;  /* 0x0002fc0001077983 */ /* 0x000f220000300800 */
[----:B---3--:R-:W-:-:S03]  /*8e90*/  IMAD.MOV.U32 R5, RZ, RZ, 0x3dc6b27f ;  /* 0x3dc6b27fff057424 */ /* 0x008fc600078e00ff */
[----:B------:R-:W-:Y:S01]  /*8ea0*/  BAR.SYNC.DEFER_BLOCKING 0x0 ;  /* 0x0000000000007b1d */ /* 0x000fe20000010000 */
[C---:B-1--4-:R-:W-:Y:S01]  /*8eb0*/  FMUL R2, R7.reuse, 8388608 ;  /* 0x4b00000007027820 */ /* 0x052fe20000400000 */
[----:B------:R-:W-:-:S04]  /*8ec0*/  FSETP.GEU.AND P0, PT, R7, 1.175494350822287508e-38, PT ;  /* 0x008000000700780b */ /* 0x000fc80003f0e000 */
[----:B------:R-:W-:Y:S01]  /*8ed0*/  STL [R1+0x4ac], R7 ;  /* 0x0004ac0701007387 */ /* 0x000fe20000100800 */
[----:B------:R-:W-:Y:S02]  /*8ee0*/  FSEL R2, R2, R7, !P0 ;  /* 0x0000000702027208 */ /* 0x000fe40004000000 */
[----:B------:R-:W-:Y:S02]  /*8ef0*/  FSEL R3, RZ, -23, P0 ;  /* 0xc1b80000ff037808 */ /* 0x000fe40000000000 */
[C---:B------:R-:W-:Y:S02]  /*8f00*/  IADD3 R0, R2.reuse, -0x3f3504f3, RZ ;  /* 0xc0cafb0d02007810 */ /* 0x040fe40007ffe0ff */
[----:B------:R-:W-:Y:S02]  /*8f10*/  ISETP.GE.U32.AND P0, PT, R2, 0x7f800000, PT ;  /* 0x7f8000000200780c */ /* 0x000fe40003f06070 */
[----:B------:R-:W-:-:S04]  /*8f20*/  LOP3.LUT R0, R0, 0xff800000, RZ, 0xc0, !PT ;  /* 0xff80000000007812 */ /* 0x000fc800078ec0ff */
[----:B------:R1:W3:Y:S02]  /*8f30*/  I2F R4, R0 ;  /* 0x0000000000047306 */ /* 0x0002e40000201400 */
[----:B-1----:R-:W-:-:S05]  /*8f40*/  IADD3 R0, R2, -R0, RZ ;  /* 0x8000000002007210 */ /* 0x002fca0007ffe0ff */
[----:B------:R-:W-:Y:S02]  /*8f50*/  FADD R0, R0, -1 ;  /* 0xbf80000000007421 */ /* 0x000fe40000000000 */
[----:B---3--:R-:W-:Y:S02]  /*8f60*/  FFMA.FTZ R4, R4, 1.1920928955078125e-07, R3 ;  /* 0x3400000004047823 */ /* 0x008fe40000010003 */
[----:B------:R-:W-:-:S04]  /*8f70*/  FFMA.FTZ R3, R0, R5, -0.16845393180847167969 ;  /* 0xbe2c7f3000037423 */ /* 0x000fc80000010005 */
[----:B------:R-:W-:-:S04]  /*8f80*/  FFMA.FTZ R3, R0, R3, 0.1716887056827545166 ;  /* 0x3e2fcf2a00037423 */ /* 0x000fc80000010003 */
[----:B------:R-:W-:-:S04]  /*8f90*/  FFMA.FTZ R3, R0, R3, -0.17900948226451873779 ;  /* 0xbe374e4300037423 */ /* 0x000fc80000010003 */
[----:B------:R-:W-:-:S04]  /*8fa0*/  FFMA.FTZ R3, R0, R3, 0.20512372255325317383 ;  /* 0x3e520bf400037423 */ /* 0x000fc80000010003 */
[----:B------:R-:W-:-:S04]  /*8fb0*/  FFMA.FTZ R3, R0, R3, -0.24046532809734344482 ;  /* 0xbe763c8b00037423 */ /* 0x000fc80000010003 */
[----:B------:R-:W-:-:S04]  /*8fc0*/  FFMA.FTZ R3, R0, R3, 0.28857114911079406738 ;  /* 0x3e93bf9900037423 */ /* 0x000fc80000010003 */
[----:B------:R-:W-:-:S04]  /*8fd0*/  FFMA.FTZ R3, R0, R3, -0.36067417263984680176 ;  /* 0xbeb8aa4900037423 */ /* 0x000fc80000010003 */
[----:B------:R-:W-:-:S04]  /*8fe0*/  FFMA.FTZ R3, R0, R3, 0.48089820146560668945 ;  /* 0x3ef6384a00037423 */ /* 0x000fc80000010003 */
[----:B------:R-:W-:-:S04]  /*8ff0*/  FFMA.FTZ R3, R0, R3, -0.72134751081466674805 ;  /* 0xbf38aa3b00037423 */ /* 0x000fc80000010003 */
[----:B------:R-:W-:-:S04]  /*9000*/  FMUL R3, R0, R3 ;  /* 0x0000000300037220 */ /* 0x000fc80000400000 */
[----:B------:R-:W-:-:S04]  /*9010*/  FMUL R3, R0, R3 ;  /* 0x0000000300037220 */ /* 0x000fc80000400000 */
[----:B------:R-:W-:Y:S02]  /*9020*/  FFMA.FTZ R0, R0, 1.4426950216293334961, R3 ;  /* 0x3fb8aa3b00007823 */ /* 0x000fe40000010003 */
[----:B------:R-:W-:Y:S02]  /*9030*/  @P0 IMAD.MOV.U32 R3, RZ, RZ, 0x7f800000 ;  /* 0x7f800000ff030424 */ /* 0x000fe400078e00ff */
[----:B------:R-:W-:Y:S01]  /*9040*/  FADD R6, R4, R0 ;  /* 0x0000000004067221 */ /* 0x000fe20000000000 */
[----:B--2---:R-:W-:Y:S01]  /*9050*/  MOV R0, R8 ;  /* 0x0000000800007202 */ /* 0x004fe20000000f00 */
[C---:B------:R-:W-:Y:S01]  /*9060*/  @P0 FFMA.FTZ R6, R2.reuse, R3, +INF ;  /* 0x7f80000002060423 */ /* 0x040fe20000010003 */
[----:B------:R-:W-:Y:S02]  /*9070*/  FSETP.NEU.AND P0, PT, R2, RZ, PT ;  /* 0x000000ff0200720b */ /* 0x000fe40003f0d000 */
[C---:B------:R-:W-:Y:S01]  /*9080*/  FSETP.GEU.AND P1, PT, R0.reuse, 1.175494350822287508e-38, PT ;  /* 0x008000000000780b */ /* 0x040fe20003f2e000 */
[----:B------:R-:W-:Y:S01]  /*9090*/  FMUL R2, R0, 8388608 ;  /* 0x4b00000000027820 */ /* 0x000fe20000400000 */
[----:B------:R1:W-:Y:S02]  /*90a0*/  STL [R1+0x2f4], R6 ;  /* 0x0002f40601007387 */ /* 0x0003e40000100800 */
[----:B------:R-:W-:-:S02]  /*90b0*/  FSEL R3, RZ, -23, P1 ;  /* 0xc1b80000ff037808 */ /* 0x000fc40000800000 */
[----:B-1----:R-:W-:-:S04]  /*90c0*/  FSEL R6, R2, R0, !P1 ;  /* 0x0000000002067208 */ /* 0x002fc80004800000 */
[----:B------:R-:W-:Y:S01]  /*90d0*/  IADD3 R2, R6, -0x3f3504f3, RZ ;  /* 0xc0cafb0d06027810 */ /* 0x000fe20007ffe0ff */
[----:B------:R-:W-:Y:S03]  /*90e0*/  STL [R1+0x24], R6 ;  /* 0x0000240601007387 */ /* 0x000fe60000100800 */
[----:B------:R-:W-:Y:S01]  /*90f0*/  LOP3.LUT R2, R2, 0xff800000, RZ, 0xc0, !PT ;  /* 0xff80000002027812 */ /* 0x000fe200078ec0ff */
[----:B------:R-:W2:Y:S03]  /*9100*/  LDL.LU R7, [R1+0x1a8] ;  /* 0x0001a80001077983 */ /* 0x000ea60000300800 */
[----:B------:R1:W3:Y:S02]  /*9110*/  I2F R4, R2 ;  /* 0x0000000200047306 */ /* 0x0002e40000201400 */
[----:B-1----:R-:W-:-:S04]  /*9120*/  IMAD.IADD R2, R6, 0x1, -R2 ;  /* 0x0000000106027824 */ /* 0x002fc800078e0a02 */
        /* <DEDUP_REMOVED lines=13> */
[----:B------:R-:W-:-:S04]  /*9200*/  FFMA.FTZ R2, R2, 1.4426950216293334961, R3 ;  /* 0x3fb8aa3b02027823 */ /* 0x000fc80000010003 */
[----:B------:R-:W-:-:S05]  /*9210*/  FADD R2, R4, R2 ;  /* 0x0000000204027221 */ /* 0x000fca0000000000 */
[----:B------:R-:W-:Y:S04]  /*9220*/  STL [R1+0x2f0], R2 ;  /* 0x0002f00201007387 */ /* 0x000fe80000100800 */
[----:B--2---:R1:W-:Y:S04]  /*9230*/  STL [R1+0x4c0], R7 ;  /* 0x0004c00701007387 */ /* 0x0043e80000100800 */
[----:B-1----:R-:W2:Y:S04]  /*9240*/  LDL.LU R7, [R1+0x1ac] ;  /* 0x0001ac0001077983 */ /* 0x002ea80000300800 */
[----:B--2---:R1:W-:Y:S04]  /*9250*/  STL [R1+0x4c4], R7 ;  /* 0x0004c40701007387 */ /* 0x0043e80000100800 */
[----:B-1----:R-:W2:Y:S04]  /*9260*/  LDL.LU R7, [R1+0x198] ;  /* 0x0001980001077983 */ /* 0x002ea80000300800 */
[----:B--2---:R1:W-:Y:S04]  /*9270*/  STL [R1+0x4c8], R7 ;  /* 0x0004c80701007387 */ /* 0x0043e80000100800 */
[----:B-1----:R-:W2:Y:S01]  /*9280*/  LDL.LU R7, [R1+0x19c] ;  /* 0x00019c0001077983 */ /* 0x002ea20000300800 */
[----:B------:R-:W-:-:S03]  /*9290*/  FSETP.GT.AND P1, PT, |R0|, 8.50705917302346158658e+37, PT ;  /* 0x7e8000000000780b */ /* 0x000fc60003f24200 */
[----:B--2---:R1:W-:Y:S04]  /*92a0*/  STL [R1+0x4cc], R7 ;  /* 0x0004cc0701007387 */ /* 0x0043e80000100800 */
[----:B-1----:R-:W2:Y:S04]  /*92b0*/  LDL.LU R7, [R1+0x1e8] ;  /* 0x0001e80001077983 */ /* 0x002ea80000300800 */
[----:B------:R-:W3:Y:S04]  /*92c0*/  LDL.LU R61, [R1+0x1ec] ;  /* 0x0001ec00013d7983 */ /* 0x000ee80000300800 */
[----:B------:R-:W4:Y:S04]  /*92d0*/  LDL.LU R60, [R1+0x228] ;  /* 0x00022800013c7983 */ /* 0x000f280000300800 */
[----:B------:R-:W5:Y:S04]  /*92e0*/  LDL.LU R59, [R1+0x22c] ;  /* 0x00022c00013b7983 */ /* 0x000f680000300800 */
        /* <DEDUP_REMOVED lines=27> */
[----:B0-----:R-:W3:Y:S04]  /*94a0*/  LDL.LU R31, [R1+0x28c] ;  /* 0x00028c00011f7983 */ /* 0x001ee80000300800 */
        /* <DEDUP_REMOVED lines=27> */
[----:B------:R-:W3:Y:S01]  /*9660*/  LDL.LU R2, [R1+0x278] ;  /* 0x0002780001027983 */ /* 0x000ee20000300800 */
[----:B--2---:R-:W-:-:S05]  /*9670*/  @P1 FMUL R7, R7, 0.25 ;  /* 0x3e80000007071820 */ /* 0x004fca0000400000 */
[----:B------:R0:W-:Y:S04]  /*9680*/  STL [R1+0x10], R7 ;  /* 0x0000100701007387 */ /* 0x0001e80000100800 */
[----:B0-----:R-:W2:Y:S02]  /*9690*/  LDL.LU R7, [R1+0x4cc] ;  /* 0x0004cc0001077983 */ /* 0x001ea40000300800 */
        /* <DEDUP_REMOVED lines=11> */
[----:B0-----:R-:W2:Y:S04]  /*9750*/  LDL R7, [R1+0x1c] ;  /* 0x00001c0001077983 */ /* 0x001ea80000100800 */
[----:B--2---:R0:W-:Y:S04]  /*9760*/  STL [R1+0x4b4], R7 ;  /* 0x0004b40701007387 */ /* 0x0041e80000100800 */
[----:B0-----:R-:W2:Y:S04]  /*9770*/  LDL R7, [R1+0x18] ;  /* 0x0000180001077983 */ /* 0x001ea80000100800 */
[----:B--2---:R0:W-:Y:S04]  /*9780*/  STL [R1+0x4b8], R7 ;  /* 0x0004b80701007387 */ /* 0x0041e80000100800 */
[----:B0-----:R-:W2:Y:S01]  /*9790*/  LDL R7, [R1+0x14] ;  /* 0x0000140001077983 */ /* 0x001ea20000100800 */
[----:B------:R-:W-:-:S03]  /*97a0*/  FSETP.GEU.AND P2, PT, |R0|, 1.175494350822287508e-38, PT ;  /* 0x008000000000780b */ /* 0x000fc60003f4e200 */
[----:B--2---:R0:W-:Y:S04]  /*97b0*/  STL [R1+0x4bc], R7 ;  /* 0x0004bc0701007387 */ /* 0x0041e80000100800 */
[----:B0-----:R-:W2:Y:S06]  /*97c0*/  LDL R7, [R1+0x10] ;  /* 0x0000100001077983 */ /* 0x001eac0000100800 */
[----:B--2---:R-:W-:-:S05]  /*97d0*/  @!P2 FMUL R7, R7, 16777216 ;  /* 0x4b8000000707a820 */ /* 0x004fca0000400000 */
[----:B------:R0:W-:Y:S04]  /*97e0*/  @!P2 STL [R1+0x10], R7 ;  /* 0x000010070100a387 */ /* 0x0001e80000100800 */
[----:B0-----:R-:W2:Y:S02]  /*97f0*/  LDL.LU R7, [R1+0x4bc] ;  /* 0x0004bc0001077983 */ /* 0x001ea40000300800 */
[----:B--2---:R-:W-:-:S05]  /*9800*/  @!P2 FMUL R7, R7, 16777216 ;  /* 0x4b8000000707a820 */ /* 0x004fca0000400000 */
[----:B------:R0:W-:Y:S04]  /*9810*/  @!P2 STL [R1+0x14], R7 ;  /* 0x000014070100a387 */ /* 0x0001e80000100800 */
[----:B0-----:R-:W2:Y:S01]  /*9820*/  LDL.LU R7, [R1+0x4b8] ;  /* 0x0004b80001077983 */ /* 0x001ea20000300800 */
[----:B------:R-:W-:-:S04]  /*9830*/  @P1 FMUL R0, R0, 0.25 ;  /* 0x3e80000000001820 */ /* 0x000fc80000400000 */
[----:B------:R-:W-:Y:S02]  /*9840*/  @!P2 FMUL R0, R0, 16777216 ;  /* 0x4b8000000000a820 */ /* 0x000fe40000400000 */
[----:B--2---:R-:W-:-:S05]  /*9850*/  @!P2 FMUL R7, R7, 16777216 ;  /* 0x4b8000000707a820 */ /* 0x004fca0000400000 */
[----:B------:R0:W-:Y:S04]  /*9860*/  @!P2 STL [R1+0x18], R7 ;  /* 0x000018070100a387 */ /* 0x0001e80000100800 */
[----:B0-----:R-:W2:Y:S01]  /*9870*/  LDL.LU R7, [R1+0x4b4] ;  /* 0x0004b40001077983 */ /* 0x001ea20000300800 */
[----:B------:R-:W0:Y:S01]  /*9880*/  MUFU.RCP R0, R0 ;  /* 0x0000000000007308 */ /* 0x000e220000001000 */
[----:B---3--:R-:W-:Y:S02]  /*9890*/  @P1 FMUL R5, R5, 0.25 ;  /* 0x3e80000005051820 */ /* 0x008fe40000400000 */
[----:B------:R-:W-:Y:S02]  /*98a0*/  @P1 FMUL R4, R4, 0.25 ;  /* 0x3e80000004041820 */ /* 0x000fe40000400000 */
[----:B------:R-:W-:-:S02]  /*98b0*/  @!P2 FMUL R5, R5, 16777216 ;  /* 0x4b8000000505a820 */ /* 0x000fc40000400000 */
[----:B------:R-:W-:Y:S02]  /*98c0*/  @!P2 FMUL R4, R4, 16777216 ;  /* 0x4b8000000404a820 */ /* 0x000fe40000400000 */
[----:B------:R-:W-:Y:S02]  /*98d0*/  @P1 FMUL R3, R3, 0.25 ;  /* 0x3e80000003031820 */ /* 0x000fe40000400000 */
[----:B------:R-:W-:Y:S02]  /*98e0*/  @P1 FMUL R2, R2, 0.25 ;  /* 0x3e80000002021820 */ /* 0x000fe40000400000 */
[----:B------:R-:W-:Y:S02]  /*98f0*/  @P1 FMUL R6, R6, 0.25 ;  /* 0x3e80000006061820 */ /* 0x000fe40000400000 */
[C---:B0-----:R-:W-:Y:S02]  /*9900*/  FMUL R5, R0.reuse, R5 ;  /* 0x0000000500057220 */ /* 0x041fe40000400000 */
[----:B------:R-:W-:-:S02]  /*9910*/  FMUL R4, R0, R4 ;  /* 0x0000000400047220 */ /* 0x000fc40000400000 */
[----:B------:R-:W-:Y:S02]  /*9920*/  @!P2 FMUL R3, R3, 16777216 ;  /* 0x4b8000000303a820 */ /* 0x000fe40000400000 */
[----:B------:R-:W-:Y:S02]  /*9930*/  @P1 FMUL R8, R8, 0.25 ;  /* 0x3e80000008081820 */ /* 0x000fe40000400000 */
[----:B------:R-:W-:Y:S02]  /*9940*/  @!P2 FMUL R2, R2, 16777216 ;  /* 0x4b8000000202a820 */ /* 0x000fe40000400000 */
[----:B------:R-:W-:Y:S02]  /*9950*/  @P1 FMUL R9, R9, 0.25 ;  /* 0x3e80000009091820 */ /* 0x000fe40000400000 */
[----:B------:R-:W-:Y:S02]  /*9960*/  @!P2 FMUL R6, R6, 16777216 ;  /* 0x4b8000000606a820 */ /* 0x000fe40000400000 */
[----:B------:R-:W-:-:S02]  /*9970*/  @!P2 FMUL R8, R8, 16777216 ;  /* 0x4b8000000808a820 */ /* 0x000fc40000400000 */
[----:B------:R-:W-:Y:S02]  /*9980*/  @P1 FMUL R10, R10, 0.25 ;  /* 0x3e8000000a0a1820 */ /* 0x000fe40000400000 */
        /* <DEDUP_REMOVED lines=48> */
[----:B------:R-:W-:Y:S02]  /*9c90*/  @!P2 FMUL R33, R33, 16777216 ;  /* 0x4b8000002121a820 */ /* 0x000fe40000400000 */
[----:B------:R-:W-:Y:S02]  /*9ca0*/  @P1 FMUL R35, R35, 0.25 ;  /* 0x3e80000023231820 */ /* 0x000fe40000400000 */
[----:B------:R-:W-:Y:S02]  /*9cb0*/  @!P2 FMUL R34, R34, 16777216 ;  /* 0x4b8000002222a820 */ /* 0x000fe40000400000 */
[----:B------:R-:W-:Y:S02]  /*9cc0*/  @!P2 FMUL R35, R35, 16777216 ;  /* 0x4b8000002323a820 */ /* 0x000fe40000400000 */
[----:B--2---:R-:W-:-:S05]  /*9cd0*/  @!P2 FMUL R7, R7, 16777216 ;  /* 0x4b8000000707a820 */ /* 0x004fca0000400000 */
[----:B------:R0:W-:Y:S04]  /*9ce0*/  @!P2 STL [R1+0x1c], R7 ;  /* 0x00001c070100a387 */ /* 0x0001e80000100800 */
[----:B0-----:R-:W2:Y:S04]  /*9cf0*/  LDL.LU R7, [R1+0x4b0] ;  /* 0x0004b00001077983 */ /* 0x001ea80000300800 */
[----:B------:R0:W-:Y:S04]  /*9d00*/  STL [R1+0x1cc], R5 ;  /* 0x0001cc0501007387 */ /* 0x0001e80000100800 */
[----:B------:R1:W-:Y:S01]  /*9d10*/  STL [R1+0x1bc], R4 ;  /* 0x0001bc0401007387 */ /* 0x0003e20000100800 */
[----:B0-----:R-:W-:-:S02]  /*9d20*/  FMUL R5, R0, R3 ;  /* 0x0000000300057220 */ /* 0x001fc40000400000 */
[----:B-1----:R-:W-:-:S03]  /*9d30*/  FMUL R4, R0, R2 ;  /* 0x0000000200047220 */ /* 0x002fc60000400000 */
[----:B------:R-:W-:Y:S01]  /*9d40*/  STL [R1+0x1c8], R5 ;  /* 0x0001c80501007387 */ /* 0x000fe20000100800 */
[C---:B------:R-:W-:Y:S02]  /*9d50*/  FMUL R3, R0.reuse, R6 ;  /* 0x0000000600037220 */ /* 0x040fe40000400000 */
[C---:B------:R-:W-:Y:S01]  /*9d60*/  FMUL R2, R0.reuse, R8 ;  /* 0x0000000800027220 */ /* 0x040fe20000400000 */
[----:B------:R0:W-:Y:S04]  /*9d70*/  STL [R1+0x1b8], R4 ;  /* 0x0001b80401007387 */ /* 0x0001e80000100800 */
[----:B------:R1:W-:Y:S01]  /*9d80*/  STL [R1+0x1ac], R3 ;  /* 0x0001ac0301007387 */ /* 0x0003e20000100800 */
[----:B0-----:R-:W-:-:S03]  /*9d90*/  FMUL R4, R0, R9 ;  /* 0x0000000900047220 */ /* 0x001fc60000400000 */
[----:B------:R0:W-:Y:S01]  /*9da0*/  STL [R1+0x19c], R2 ;  /* 0x00019c0201007387 */ /* 0x0001e20000100800 */
[----:B-1----:R-:W-:-:S03]  /*9db0*/  FMUL R3, R0, R10 ;  /* 0x0000000a00037220 */ /* 0x002fc60000400000 */
[----:B------:R1:W-:Y:S01]  /*9dc0*/  STL [R1+0x1a8], R4 ;  /* 0x0001a80401007387 */ /* 0x0003e20000100800 */
[----:B0-----:R-:W-:-:S03]  /*9dd0*/  FMUL R2, R0, R11 ;  /* 0x0000000b00027220 */ /* 0x001fc60000400000 */
[----:B------:R0:W-:Y:S01]  /*9de0*/  STL [R1+0x198], R3 ;  /* 0x0001980301007387 */ /* 0x0001e20000100800 */
[----:B-1----:R-:W-:-:S03]  /*9df0*/  FMUL R4, R0, R12 ;  /* 0x0000000c00047220 */ /* 0x002fc60000400000 */
[----:B------:R1:W-:Y:S04]  /*9e00*/  STL [R1+0x18c], R2 ;  /* 0x00018c0201007387 */ /* 0x0003e80000100800 */
[----:B------:R3:W-:Y:S01]  /*9e10*/  STL [R1+0x188], R4 ;  /* 0x0001880401007387 */ /* 0x0007e20000100800 */
[C---:B0-----:R-:W-:Y:S02]  /*9e20*/  FMUL R3, R0.reuse, R13 ;  /* 0x0000000d00037220 */ /* 0x041fe40000400000 */
[----:B-1----:R-:W-:-:S03]  /*9e30*/  FMUL R2, R0, R14 ;  /* 0x0000000e00027220 */ /* 0x002fc60000400000 */
[----:B------:R0:W-:Y:S01]  /*9e40*/  STL [R1+0x17c], R3 ;  /* 0x00017c0301007387 */ /* 0x0001e20000100800 */
[----:B---3--:R-:W-:-:S03]  /*9e50*/  FMUL R4, R0, R15 ;  /* 0x0000000f00047220 */ /* 0x008fc60000400000 */
        /* <DEDUP_REMOVED lines=36> */
[----:B------:R1:W-:Y:S01]  /*a0a0*/  STL [R1+0xec], R2 ;  /* 0x0000ec0201007387 */ /* 0x0003e20000100800 */
[----:B0-----:R-:W-:-:S03]  /*a0b0*/  FMUL R3, R0, R34 ;  /* 0x0000002200037220 */ /* 0x001fc60000400000 */
[----:B-1----:R-:W3:Y:S04]  /*a0c0*/  LDL.LU R2, [R1+0x10] ;  /* 0x0000100001027983 */ /* 0x002ee80000300800 */
[----:B------:R0:W-:Y:S04]  /*a0d0*/  STL [R1+0xe8], R4 ;  /* 0x0000e80401007387 */ /* 0x0001e80000100800 */
[----:B------:R-:W3:Y:S01]  /*a0e0*/  LDL.LU R5, [R1+0x14] ;  /* 0x0000140001057983 */ /* 0x000ee20000300800 */
[----:B0-----:R-:W-:-:S03]  /*a0f0*/  FMUL R4, R0, R35 ;  /* 0x0000002300047220 */ /* 0x001fc60000400000 */
[----:B------:R0:W-:Y:S04]  /*a100*/  STL [R1+0xe4], R3 ;  /* 0x0000e40301007387 */ /* 0x0001e80000100800 */
[----:B0-----:R-:W3:Y:S04]  /*a110*/  LDL.LU R3, [R1+0x18] ;  /* 0x0000180001037983 */ /* 0x001ee80000300800 */
[----:B------:R0:W-:Y:S04]  /*a120*/  STL [R1+0xe0], R4 ;  /* 0x0000e00401007387 */ /* 0x0001e80000100800 */
[----:B0-----:R-:W3:Y:S01]  /*a130*/  LDL.LU R4, [R1+0x1c] ;  /* 0x00001c0001047983 */ /* 0x001ee20000300800 */
[----:B------:R-:W-:-:S02]  /*a140*/  @P1 FMUL R36, R36, 0.25 ;  /* 0x3e80000024241820 */ /* 0x000fc40000400000 */
[----:B------:R-:W-:Y:S02]  /*a150*/  @P1 FMUL R37, R37, 0.25 ;  /* 0x3e80000025251820 */ /* 0x000fe40000400000 */
[----:B------:R-:W-:Y:S02]  /*a160*/  @!P2 FMUL R36, R36, 16777216 ;  /* 0x4b8000002424a820 */ /* 0x000fe40000400000 */
[----:B------:R-:W-:Y:S02]  /*a170*/  @P1 FMUL R38, R38, 0.25 ;  /* 0x3e80000026261820 */ /* 0x000fe40000400000 */
[----:B------:R-:W-:Y:S02]  /*a180*/  FMUL R6, R0, R36 ;  /* 0x0000002400067220 */ /* 0x000fe40000400000 */
[----:B------:R-:W-:Y:S02]  /*a190*/  @!P2 FMUL R37, R37, 16777216 ;  /* 0x4b8000002525a820 */ /* 0x000fe40000400000 */
[----:B------:R-:W-:-:S02]  /*a1a0*/  @P1 FMUL R39, R39, 0.25 ;  /* 0x3e80000027271820 */ /* 0x000fc40000400000 */
[----:B------:R-:W-:Y:S02]  /*a1b0*/  @!P2 FMUL R38, R38, 16777216 ;  /* 0x4b8000002626a820 */ /* 0x000fe40000400000 */
[----:B------:R-:W-:Y:S01]  /*a1c0*/  @P1 FMUL R40, R40, 0.25 ;  /* 0x3e80000028281820 */ /* 0x000fe20000400000 */
[----:B------:R0:W-:Y:S01]  /*a1d0*/  STL [R1+0xdc], R6 ;  /* 0x0000dc0601007387 */ /* 0x0001e20000100800 */
[----:B------:R-:W-:Y:S02]  /*a1e0*/  @P1 FMUL R41, R41, 0.25 ;  /* 0x3e80000029291820 */ /* 0x000fe40000400000 */
[----:B------:R-:W-:Y:S02]  /*a1f0*/  FMUL R8, R0, R37 ;  /* 0x0000002500087220 */ /* 0x000fe40000400000 */
[----:B------:R-:W-:Y:S02]  /*a200*/  @!P2 FMUL R39, R39, 16777216 ;  /* 0x4b8000002727a820 */ /* 0x000fe40000400000 */
[----:B------:R-:W-:-:S02]  /*a210*/  @!P2 FMUL R40, R40, 16777216 ;  /* 0x4b8000002828a820 */ /* 0x000fc40000400000 */
[----:B0-----:R-:W-:Y:S02]  /*a220*/  FMUL R6, R0, R38 ;  /* 0x0000002600067220 */ /* 0x001fe40000400000 */
[----:B------:R-:W-:Y:S02]  /*a230*/  @P1 FMUL R42, R42, 0.25 ;  /* 0x3e8000002a2a1820 */ /* 0x000fe40000400000 */
[----:B------:R-:W-:Y:S01]  /*a240*/  @!P2 FMUL R41, R41, 16777216 ;  /* 0x4b8000002929a820 */ /* 0x000fe20000400000 */
[----:B------:R0:W-:Y:S01]  /*a250*/  STL [R1+0xd8], R8 ;  /* 0x0000d80801007387 */ /* 0x0001e20000100800 */
[----:B------:R-:W-:Y:S02]  /*a260*/  @P1 FMUL R43, R43, 0.25 ;  /* 0x3e8000002b2b1820 */ /* 0x000fe40000400000 */
[----:B------:R-:W-:Y:S01]  /*a270*/  @P1 FMUL R44, R44, 0.25 ;  /* 0x3e8000002c2c1820 */ /* 0x000fe20000400000 */
[----:B------:R1:W-:Y:S01]  /*a280*/  STL [R1+0xd4], R6 ;  /* 0x0000d40601007387 */ /* 0x0003e20000100800 */
[----:B------:R-:W-:-:S02]  /*a290*/  FMUL R9, R0, R39 ;  /* 0x0000002700097220 */ /* 0x000fc40000400000 */
[----:B------:R-:W-:Y:S02]  /*a2a0*/  @!P2 FMUL R42, R42, 16777216 ;  /* 0x4b8000002a2aa820 */ /* 0x000fe40000400000 */
[C---:B0-----:R-:W-:Y:S02]  /*a2b0*/  FMUL R8, R0.reuse, R40 ;  /* 0x0000002800087220 */ /* 0x041fe40000400000 */
[----:B------:R-:W-:Y:S02]  /*a2c0*/  @!P2 FMUL R43, R43, 16777216 ;  /* 0x4b8000002b2ba820 */ /* 0x000fe40000400000 */
[----:B-1----:R-:W-:Y:S01]  /*a2d0*/  FMUL R6, R0, R41 ;  /* 0x0000002900067220 */ /* 0x002fe20000400000 */
[----:B------:R0:W-:Y:S01]  /*a2e0*/  STL [R1+0xd0], R9 ;  /* 0x0000d00901007387 */ /* 0x0001e20000100800 */
[----:B------:R-:W-:Y:S02]  /*a2f0*/  @P1 FMUL R45, R45, 0.25 ;  /* 0x3e8000002d2d1820 */ /* 0x000fe40000400000 */
[----:B------:R-:W-:Y:S01]  /*a300*/  @!P2 FMUL R44, R44, 16777216 ;  /* 0x4b8000002c2ca820 */ /* 0x000fe20000400000 */
[----:B------:R1:W-:Y:S01]  /*a310*/  STL [R1+0xcc], R8 ;  /* 0x0000cc0801007387 */ /* 0x0003e20000100800 */
[----:B------:R-:W-:-:S02]  /*a320*/  @P1 FMUL R46, R46, 0.25 ;  /* 0x3e8000002e2e1820 */ /* 0x000fc40000400000 */
[----:B------:R-:W-:Y:S01]  /*a330*/  @P1 FMUL R47, R47, 0.25 ;  /* 0x3e8000002f2f1820 */ /* 0x000fe20000400000 */
[----:B------:R4:W-:Y:S01]  /*a340*/  STL [R1+0xc8], R6 ;  /* 0x0000c80601007387 */ /* 0x0009e20000100800 */
[C---:B0-----:R-:W-:Y:S02]  /*a350*/  FMUL R9, R0.reuse, R42 ;  /* 0x0000002a00097220 */ /* 0x041fe40000400000 */
[----:B------:R-:W-:Y:S02]  /*a360*/  @!P2 FMUL R45, R45, 16777216 ;  /* 0x4b8000002d2da820 */ /* 0x000fe40000400000 */
[----:B-1----:R-:W-:Y:S02]  /*a370*/  FMUL R8, R0, R43 ;  /* 0x0000002b00087220 */ /* 0x002fe40000400000 */
[----:B------:R-:W-:Y:S02]  /*a380*/  @!P2 FMUL R46, R46, 16777216 ;  /* 0x4b8000002e2ea820 */ /* 0x000fe40000400000 */
[----:B----4-:R-:W-:Y:S01]  /*a390*/  FMUL R6, R0, R44 ;  /* 0x0000002c00067220 */ /* 0x010fe20000400000 */
[----:B------:R0:W-:Y:S01]  /*a3a0*/  STL [R1+0xc4], R9 ;  /* 0x0000c40901007387 */ /* 0x0001e20000100800 */
[----:B------:R-:W-:-:S02]  /*a3b0*/  @P1 FMUL R48, R48, 0.25 ;  /* 0x3e80000030301820 */ /* 0x000fc40000400000 */
[----:B------:R-:W-:Y:S01]  /*a3c0*/  @!P2 FMUL R47, R47, 16777216 ;  /* 0x4b8000002f2fa820 */ /* 0x000fe20000400000 */
[----:B------:R1:W-:Y:S01]  /*a3d0*/  STL [R1+0xc0], R8 ;  /* 0x0000c00801007387 */ /* 0x0003e20000100800 */
[----:B------:R-:W-:Y:S02]  /*a3e0*/  @P1 FMUL R49, R49, 0.25 ;  /* 0x3e80000031311820 */ /* 0x000fe40000400000 */
[----:B------:R-:W-:Y:S01]  /*a3f0*/  @P1 FMUL R50, R50, 0.25 ;  /* 0x3e80000032321820 */ /* 0x000fe20000400000 */
[----:B------:R4:W-:Y:S01]  /*a400*/  STL [R1+0xbc], R6 ;  /* 0x0000bc0601007387 */ /* 0x0009e20000100800 */
[----:B0-----:R-:W-:Y:S02]  /*a410*/  FMUL R9, R0, R45 ;  /* 0x0000002d00097220 */ /* 0x001fe40000400000 */
[----:B------:R-:W-:Y:S02]  /*a420*/  @!P2 FMUL R48, R48, 16777216 ;  /* 0x4b8000003030a820 */ /* 0x000fe40000400000 */
[----:B-1----:R-:W-:-:S02]  /*a430*/  FMUL R8, R0, R46 ;  /* 0x0000002e00087220 */ /* 0x002fc40000400000 */
[----:B------:R-:W-:Y:S02]  /*a440*/  @!P2 FMUL R49, R49, 16777216 ;  /* 0x4b8000003131a820 */ /* 0x000fe40000400000 */
[----:B----4-:R-:W-:Y:S01]  /*a450*/  FMUL R6, R0, R47 ;  /* 0x0000002f00067220 */ /* 0x010fe20000400000 */
[----:B------:R0:W-:Y:S01]  /*a460*/  STL [R1+0xb8], R9 ;  /* 0x0000b80901007387 */ /* 0x0001e20000100800 */
[----:B------:R-:W-:Y:S02]  /*a470*/  @P1 FMUL R51, R51, 0.25 ;  /* 0x3e80000033331820 */ /* 0x000fe40000400000 */
[----:B------:R-:W-:Y:S01]  /*a480*/  @!P2 FMUL R50, R50, 16777216 ;  /* 0x4b8000003232a820 */ /* 0x000fe20000400000 */
[----:B------:R1:W-:Y:S01]  /*a490*/  STL [R1+0xb4], R8 ;  /* 0x0000b40801007387 */ /* 0x0003e20000100800 */
[----:B------:R-:W-:Y:S02]  /*a4a0*/  @P1 FMUL R52, R52, 0.25 ;  /* 0x3e80000034341820 */ /* 0x000fe40000400000 */
[----:B------:R-:W-:Y:S01]  /*a4b0*/  @P1 FMUL R53, R53, 0.25 ;  /* 0x3e80000035351820 */ /* 0x000fe20000400000 */
[----:B------:R4:W-:Y:S01]  /*a4c0*/  STL [R1+0xb0], R6 ;  /* 0x0000b00601007387 */ /* 0x0009e20000100800 */
[----:B0-----:R-:W-:-:S02]  /*a4d0*/  FMUL R9, R0, R48 ;  /* 0x0000003000097220 */ /* 0x001fc40000400000 */
[----:B------:R-:W-:Y:S02]  /*a4e0*/  @!P2 FMUL R51, R51, 16777216 ;  /* 0x4b8000003333a820 */ /* 0x000fe40000400000 */
[----:B-1----:R-:W-:Y:S02]  /*a4f0*/  FMUL R8, R0, R49 ;  /* 0x0000003100087220 */ /* 0x002fe40000400000 */
[----:B------:R-:W-:Y:S02]  /*a500*/  @!P2 FMUL R52, R52, 16777216 ;  /* 0x4b8000003434a820 */ /* 0x000fe40000400000 */
[----:B----4-:R-:W-:Y:S01]  /*a510*/  FMUL R6, R0, R50 ;  /* 0x0000003200067220 */ /* 0x010fe20000400000 */
[----:B------:R0:W-:Y:S01]  /*a520*/  STL [R1+0xac], R9 ;  /* 0x0000ac0901007387 */ /* 0x0001e20000100800 */
[----:B------:R-:W-:Y:S02]  /*a530*/  @P1 FMUL R54, R54, 0.25 ;  /* 0x3e80000036361820 */ /* 0x000fe40000400000 */
[----:B------:R-:W-:Y:S01]  /*a540*/  @!P2 FMUL R53, R53, 16777216 ;  /* 0x4b8000003535a820 */ /* 0x000fe20000400000 */
[----:B------:R1:W-:Y:S01]  /*a550*/  STL [R1+0xa8], R8 ;  /* 0x0000a80801007387 */ /* 0x0003e20000100800 */
[----:B------:R-:W-:-:S02]  /*a560*/  @P1 FMUL R55, R55, 0.25 ;  /* 0x3e80000037371820 */ /* 0x000fc40000400000 */
[----:B------:R-:W-:Y:S01]  /*a570*/  @P1 FMUL R56, R56, 0.25 ;  /* 0x3e80000038381820 */ /* 0x000fe20000400000 */
[----:B------:R4:W-:Y:S01]  /*a580*/  STL [R1+0xa4], R6 ;  /* 0x0000a40601007387 */ /* 0x0009e20000100800 */
[----:B0-----:R-:W-:Y:S02]  /*a590*/  FMUL R9, R0, R51 ;  /* 0x0000003300097220 */ /* 0x001fe40000400000 */
[----:B------:R-:W-:Y:S02]  /*a5a0*/  @!P2 FMUL R54, R54, 16777216 ;  /* 0x4b8000003636a820 */ /* 0x000fe40000400000 */
[C---:B-1----:R-:W-:Y:S02]  /*a5b0*/  FMUL R8, R0.reuse, R52 ;  /* 0x0000003400087220 */ /* 0x042fe40000400000 */
[----:B------:R-:W-:Y:S02]  /*a5c0*/  @!P2 FMUL R55, R55, 16777216 ;  /* 0x4b8000003737a820 */ /* 0x000fe40000400000 */
[----:B----4-:R-:W-:Y:S01]  /*a5d0*/  FMUL R6, R0, R53 ;  /* 0x0000003500067220 */ /* 0x010fe20000400000 */
[----:B------:R0:W-:Y:S01]  /*a5e0*/  STL [R1+0xa0], R9 ;  /* 0x0000a00901007387 */ /* 0x0001e20000100800 */
[----:B------:R-:W-:-:S02]  /*a5f0*/  @P1 FMUL R57, R57, 0.25 ;  /* 0x3e80000039391820 */ /* 0x000fc40000400000 */
[----:B------:R-:W-:Y:S01]  /*a600*/  @!P2 FMUL R56, R56, 16777216 ;  /* 0x4b8000003838a820 */ /* 0x000fe20000400000 */
[----:B------:R1:W-:Y:S01]  /*a610*/  STL [R1+0x9c], R8 ;  /* 0x00009c0801007387 */ /* 0x0003e20000100800 */
[----:B------:R-:W-:Y:S02]  /*a620*/  @P1 FMUL R58, R58, 0.25 ;  /* 0x3e8000003a3a1820 */ /* 0x000fe40000400000 */
[----:B-----5:R-:W-:Y:S01]  /*a630*/  @P1 FMUL R59, R59, 0.25 ;  /* 0x3e8000003b3b1820 */ /* 0x020fe20000400000 */
[----:B------:R4:W-:Y:S01]  /*a640*/  STL [R1+0x98], R6 ;  /* 0x0000980601007387 */ /* 0x0009e20000100800 */
[C---:B0-----:R-:W-:Y:S02]  /*a650*/  FMUL R9, R0.reuse, R54 ;  /* 0x0000003600097220 */ /* 0x041fe40000400000 */
        /* <DEDUP_REMOVED lines=9> */
[----:B------:R-:W-:Y:S01]  /*a6f0*/  @!P2 FMUL R60, R60, 16777216 ;  /* 0x4b8000003c3ca820 */ /* 0x000fe20000400000 */
[----:B------:R4:W-:Y:S01]  /*a700*/  STL [R1+0x8c], R6 ;  /* 0x00008c0601007387 */ /* 0x0009e20000100800 */
[----:B0-----:R-:W-:-:S02]  /*a710*/  FMUL R9, R0, R57 ;  /* 0x0000003900097220 */ /* 0x001fc40000400000 */
[----:B------:R-:W-:Y:S02]  /*a720*/  @!P2 FMUL R61, R61, 16777216 ;  /* 0x4b8000003d3da820 */ /* 0x000fe40000400000 */
[C---:B-1----:R-:W-:Y:S01]  /*a730*/  FMUL R8, R0.reuse, R58 ;  /* 0x0000003a00087220 */ /* 0x042fe20000400000 */
[----:B------:R0:W-:Y:S01]  /*a740*/  STL [R1+0x88], R9 ;  /* 0x0000880901007387 */ /* 0x0001e20000100800 */
[----:B----4-:R-:W-:-:S03]  /*a750*/  FMUL R6, R0, R59 ;  /* 0x0000003b00067220 */ /* 0x010fc60000400000 */
[----:B------:R1:W-:Y:S04]  /*a760*/  STL [R1+0x84], R8 ;  /* 0x0000840801007387 */ /* 0x0003e80000100800 */
[----:B------:R-:W-:Y:S01]  /*a770*/  STL [R1+0x74], R6 ;  /* 0x0000740601007387 */ /* 0x000fe20000100800 */
[C---:B0-----:R-:W-:Y:S02]  /*a780*/  FMUL R9, R0.reuse, R60 ;  /* 0x0000003c00097220 */ /* 0x041fe40000400000 */
[----:B-1----:R-:W-:-:S03]  /*a790*/  FMUL R8, R0, R61 ;  /* 0x0000003d00087220 */ /* 0x002fc60000400000 */
[----:B------:R0:W-:Y:S04]  /*a7a0*/  STL [R1+0x6c], R9 ;  /* 0x00006c0901007387 */ /* 0x0001e80000100800 */
[----:B------:R-:W-:Y:S04]  /*a7b0*/  STL [R1+0x68], R8 ;  /* 0x0000680801007387 */ /* 0x000fe80000100800 */
[----:B0-----:R-:W0:Y:S01]  /*a7c0*/  S2R R9, SR_TID.X ;  /* 0x0000000000097919 */ /* 0x001e220000002100 */
[----:B--2---:R-:W-:Y:S02]  /*a7d0*/  @!P2 FMUL R7, R7, 16777216 ;  /* 0x4b8000000707a820 */ /* 0x004fe40000400000 */
[----:B---3--:R-:W-:-:S05]  /*a7e0*/  FMUL R6, R0, R2 ;  /* 0x0000000200067220 */ /* 0x008fca0000400000 */
[----:B------:R1:W-:Y:S01]  /*a7f0*/  STL [R1+0x60], R6 ;  /* 0x0000600601007387 */ /* 0x0003e20000100800 */
[----:B------:R-:W-:-:S03]  /*a800*/  FMUL R2, R0, R5 ;  /* 0x0000000500027220 */ /* 0x000fc60000400000 */
[----:B------:R-:W2:Y:S01]  /*a810*/  S2R R5, SR_TID.X ;  /* 0x0000000000057919 */ /* 0x000ea20000002100 */
[C---:B-1----:R-:W-:Y:S02]  /*a820*/  FMUL R6, R0.reuse, R3 ;  /* 0x0000000300067220 */ /* 0x042fe40000400000 */
[C---:B------:R-:W-:Y:S02]  /*a830*/  FMUL R3, R0.reuse, R4 ;  /* 0x0000000400037220 */ /* 0x040fe40000400000 */
[----:B------:R-:W1:Y:S04]  /*a840*/  S2R R4, SR_TID.X ;  /* 0x0000000000047919 */ /* 0x000e680000002100 */
[----:B------:R2:W-:Y:S01]  /*a850*/  STL [R1+0x54], R2 ;  /* 0x0000540201007387 */ /* 0x0005e20000100800 */
[----:B------:R-:W-:-:S03]  /*a860*/  FMUL R0, R0, R7 ;  /* 0x0000000700007220 */ /* 0x000fc60000400000 */
[----:B------:R3:W-:Y:S01]  /*a870*/  STL [R1+0x4c], R6 ;  /* 0x00004c0601007387 */ /* 0x0007e20000100800 */
[----:B--2---:R-:W-:Y:S01]  /*a880*/  LOP3.LUT R2, R5, 0x1e0, RZ, 0xc0, !PT ;  /* 0x000001e005027812 */ /* 0x004fe200078ec0ff */
[----:B0-----:R-:W-:Y:S02]  /*a890*/  IMAD.SHL.U32 R5, R9, 0x4, RZ ;  /* 0x0000000409057824 */ /* 0x001fe400078e00ff */
[----:B---3--:R-:W0:Y:S04]  /*a8a0*/  S2R R6, SR_CTAID.X ;  /* 0x0000000000067919 */ /* 0x008e280000002500 */
[----:B------:R2:W-:Y:S01]  /*a8b0*/  STL [R1+0x48], R3 ;  /* 0x0000480301007387 */ /* 0x0005e20000100800 */
[C---:B-1----:R-:W-:Y:S02]  /*a8c0*/  LOP3.LUT R10, R4.reuse, 0xff, RZ, 0xc0, !PT ;  /* 0x000000ff040a7812 */ /* 0x042fe400078ec0ff */
[----:B------:R-:W-:Y:S01]  /*a8d0*/  LOP3.LUT R8, R4, 0x1ff, RZ, 0xc0, !PT ;  /* 0x000001ff04087812 */ /* 0x000fe200078ec0ff */
[----:B------:R-:W3:Y:S04]  /*a8e0*/  LDL.LU R7, [R1+0x4ac] ;  /* 0x0004ac0001077983 */ /* 0x000ee80000300800 */
[----:B------:R-:W1:Y:S01]  /*a8f0*/  S2R R4, SR_CTAID.Y ;  /* 0x0000000000047919 */ /* 0x000e620000002600 */
[----:B--2---:R-:W-:-:S03]  /*a900*/  LOP3.LUT R3, R5, 0x70, RZ, 0xc0, !PT ;  /* 0x0000007005037812 */ /* 0x004fc600078ec0ff */
[----:B------:R2:W-:Y:S01]  /*a910*/  STL [R1+0x38], R0 ;  /* 0x0000380001007387 */ /* 0x0005e20000100800 */
[----:B------:R-:W-:Y:S01]  /*a920*/  LEA R3, R2, R3, 0x3 ;  /* 0x0000000302037211 */ /* 0x000fe200078e18ff */
[C---:B------:R-:W-:Y:S02]  /*a930*/  IMAD.SHL.U32 R2, R9.reuse, 0x20, RZ ;  /* 0x0000002009027824 */ /* 0x040fe400078e00ff */
[----:B--2---:R-:W-:-:S05]  /*a940*/  IMAD.SHL.U32 R0, R9, 0x400, RZ ;  /* 0x0000040009007824 */ /* 0x004fca00078e00ff */
[----:B------:R-:W-:-:S04]  /*a950*/  LOP3.LUT R0, R0, 0x6000, RZ, 0xc0, !PT ;  /* 0x0000600000007812 */ /* 0x000fc800078ec0ff */
[----:B------:R-:W-:Y:S01]  /*a960*/  LOP3.LUT R0, R0, 0x60, R2, 0xf8, !PT ;  /* 0x0000006000007812 */ /* 0x000fe200078ef802 */
[----:B0-----:R-:W-:-:S03]  /*a970*/  IMAD R6, R6, 0x100, R10 ;  /* 0x0000010006067824 */ /* 0x001fc600078e020a */
[----:B------:R-:W-:Y:S02]  /*a980*/  LOP3.LUT R3, R0, R3, RZ, 0x3c, !PT ;  /* 0x0000000300037212 */ /* 0x000fe400078e3cff */
[----:B------:R-:W-:Y:S01]  /*a990*/  SHF.L.U32 R0, R9, 0xc, RZ ;  /* 0x0000000c09007819 */ /* 0x000fe200000006ff */
[----:B-1----:R-:W-:-:S03]  /*a9a0*/  IMAD R4, R4, c[0x0][0x1c0], RZ ;  /* 0x0000700004047a24 */ /* 0x002fc600078e02ff */
[----:B------:R-:W-:Y:S01]  /*a9b0*/  LOP3.LUT R0, R0, 0x6000, RZ, 0xc0, !PT ;  /* 0x0000600000007812 */ /* 0x000fe200078ec0ff */
[----:B------:R-:W-:Y:S01]  /*a9c0*/  IMAD R2, R6, c[0x0][0x1c4], RZ ;  /* 0x0000710006027a24 */ /* 0x000fe200078e02ff */
[----:B------:R-:W-:-:S03]  /*a9d0*/  SHF.L.U32 R6, R4, 0x1, RZ ;  /* 0x0000000104067819 */ /* 0x000fc600000006ff */
[----:B------:R-:W-:Y:S02]  /*a9e0*/  IMAD R0, R8, 0x10, R0 ;  /* 0x0000001008007824 */ /* 0x000fe400078e0200 */
[----:B------:R-:W-:Y:S02]  /*a9f0*/  IMAD.SHL.U32 R0, R2, 0x2, RZ ;  /* 0x0000000202007824 */ /* 0x000fe400078e00ff */
[----:B------:R-:W-:-:S03]  /*aa00*/  IMAD.HI R4, R4, 0x2, RZ ;  /* 0x0000000204047827 */ /* 0x000fc600078e02ff */
[----:B------:R-:W-:Y:S01]  /*aa10*/  IADD3 R0, P1, P2, R0, c[0x0][0x178], R6 ;  /* 0x00005e0000007a10 */ /* 0x000fe20007a3e006 */
[----:B------:R-:W-:Y:S01]  /*aa20*/  IMAD.HI R2, R2, 0x2, RZ ;  /* 0x0000000202027827 */ /* 0x000fe200078e02ff */
[----:B------:R0:W-:Y:S04]  /*aa30*/  STL [R1+0x484], R3 ;  /* 0x0004840301007387 */ /* 0x0001e80000100800 */
[----:B------:R-:W-:Y:S01]  /*aa40*/  IADD3.X R2, R2, c[0x0][0x17c], R4, P1, P2 ;  /* 0x00005f0002027a10 */ /* 0x000fe20000fe4404 */
[----:B------:R1:W-:Y:S04]  /*aa50*/  STL [R1+0x478], R0 ;  /* 0x0004780001007387 */ /* 0x0003e80000100800 */
[----:B------:R-:W-:Y:S04]  /*aa60*/  STL [R1+0x47c], R2 ;  /* 0x00047c0201007387 */ /* 0x000fe80000100800 */
[----:B0-----:R-:W2:Y:S01]  /*aa70*/  LDL.LU R3, [R1+0x1a0] ;  /* 0x0001a00001037983 */ /* 0x001ea20000300800 */
[----:B------:R-:W-:Y:S01]  /*aa80*/  IMAD.SHL.U32 R8, R9, 0x8, RZ ;  /* 0x0000000809087824 */ /* 0x000fe200078e00ff */
[----:B------:R-:W-:-:S02]  /*aa90*/  SHF.R.U32.HI R4, RZ, 0x1, R9 ;  /* 0x00000001ff047819 */ /* 0x000fc40000011609 */
[----:B------:R-:W-:Y:S02]  /*aaa0*/  LOP3.LUT R5, R5, 0x3c0, RZ, 0xc0, !PT ;  /* 0x000003c005057812 */ /* 0x000fe400078ec0ff */
[----:B------:R-:W-:Y:S02]  /*aab0*/  LOP3.LUT R6, R8, 0x38, RZ, 0xc0, !PT ;  /* 0x0000003808067812 */ /* 0x000fe400078ec0ff */
[----:B------:R-:W-:-:S04]  /*aac0*/  LOP3.LUT R4, R4, 0x4, RZ, 0xc0, !PT ;  /* 0x0000000404047812 */ /* 0x000fc800078ec0ff */
[----:B-1----:R-:W-:-:S05]  /*aad0*/  IADD3 R0, R4, R6, R5 ;  /* 0x0000000604007210 */ /* 0x002fca0007ffe005 */
[----:B------:R-:W-:Y:S04]  /*aae0*/  STL [R1+0x1d8], R0 ;  /* 0x0001d80001007387 */ /* 0x000fe80000100800 */
[----:B--2---:R0:W-:Y:S04]  /*aaf0*/  STL [R1+0x49c], R3 ;  /* 0x00049c0301007387 */ /* 0x0041e80000100800 */
[----:B0-----:R-:W2:Y:S04]  /*ab00*/  LDL.LU R3, [R1+0x1a4] ;  /* 0x0001a40001037983 */ /* 0x001ea80000300800 */
[----:B--2---:R0:W-:Y:S04]  /*ab10*/  STL [R1+0x4a4], R3 ;  /* 0x0004a40301007387 */ /* 0x0041e80000100800 */
[----:B------:R-:W2:Y:S04]  /*ab20*/  LDL.LU R0, [R1+0x190] ;  /* 0x0001900001007983 */ /* 0x000ea80000300800 */
[----:B--2---:R1:W-:Y:S04]  /*ab30*/  STL [R1+0x4a8], R0 ;  /* 0x0004a80001007387 */ /* 0x0043e80000100800 */
[----:B------:R-:W2:Y:S04]  /*ab40*/  LDL.LU R2, [R1+0x194] ;  /* 0x0001940001027983 */ /* 0x000ea80000300800 */
[----:B0-----:R-:W4:Y:S04]  /*ab50*/  LDL.LU R3, [R1+0x1e0] ;  /* 0x0001e00001037983 */ /* 0x001f280000300800 */
[----:B------:R-:W5:Y:S04]  /*ab60*/  LDL.LU R4, [R1+0x1e4] ;  /* 0x0001e40001047983 */ /* 0x000f680000300800 */
[----:B-1----:R-:W2:Y:S01]  /*ab70*/  LDL.LU R0, [R1+0x220] ;  /* 0x0002200001007983 */ /* 0x002ea20000300800 */
[----:B------:R-:W-:-:S03]  /*ab80*/  LOP3.LUT P1, RZ, R9, 0x100, RZ, 0xc0, !PT ;  /* 0x0000010009ff7812 */ /* 0x000fc6000782c0ff */
[----:B-----5:R0:W-:Y:S04]  /*ab90*/  STL [R1+0xc], R4 ;  /* 0x00000c0401007387 */ /* 0x0201e80000100800 */
[----:B0-----:R-:W5:Y:S04]  /*aba0*/  LDL.LU R4, [R1+0x224] ;  /* 0x0002240001047983 */ /* 0x001f680000300800 */
[----:B------:R-:W2:Y:S04]  /*abb0*/  LDL.LU R5, [R1+0x260] ;  /* 0x0002600001057983 */ /* 0x000ea80000300800 */
        /* <DEDUP_REMOVED lines=29> */
[----:B------:R-:W2:Y:S04]  /*ad90*/  LDL.LU R36, [R1] ;  /* 0x0000000001247983 */ /* 0x000ea80000300800 */
        /* <DEDUP_REMOVED lines=22> */
[----:B------:R-:W2:Y:S01]  /*af00*/  LDL.LU R59, [R1+0x2b0] ;  /* 0x0002b000013b7983 */ /* 0x000ea20000300800 */
[----:B---3--:R-:W-:-:S03]  /*af10*/  FSETP.GT.AND P2, PT, |R7|, 8.50705917302346158658e+37, PT ;  /* 0x7e8000000700780b */ /* 0x008fc60003f44200 */
[----:B------:R-:W3:Y:S04]  /*af20*/  LDL.LU R60, [R1+0x274] ;  /* 0x00027400013c7983 */ /* 0x000ee80000300800 */
[----:B------:R-:W3:Y:S06]  /*af30*/  LDL.LU R61, [R1+0x270] ;  /* 0x00027000013d7983 */ /* 0x000eec0000300800 */
[----:B--2---:R-:W-:-:S05]  /*af40*/  @P2 FMUL R59, R59, 0.25 ;  /* 0x3e8000003b3b2820 */ /* 0x004fca0000400000 */
[----:B------:R0:W-:Y:S04]  /*af50*/  STL [R1+0x4a0], R59 ;  /* 0x0004a03b01007387 */ /* 0x0001e80000100800 */
[----:B0-----:R-:W2:Y:S01]  /*af60*/  LDL R59, [R1+0xc] ;  /* 0x00000c00013b7983 */ /* 0x001ea20000100800 */
[----:B------:R-:W-:Y:S02]  /*af70*/  @P2 FMUL R0, R0, 0.25 ;  /* 0x3e80000000002820 */ /* 0x000fe40000400000 */
[----:B----4-:R-:W-:-:S03]  /*af80*/  @P2 FMUL R3, R3, 0.25 ;  /* 0x3e80000003032820 */ /* 0x010fc60000400000 */
[----:B------:R0:W-:Y:S01]  /*af90*/  STL [R1+0x8], R0 ;  /* 0x0000080001007387 */ /* 0x0001e20000100800 */
[----:B------:R-:W-:-:S03]  /*afa0*/  @P2 FMUL R2, R2, 0.25 ;  /* 0x3e80000002022820 */ /* 0x000fc60000400000 */
[----:B0-----:R-:W4:Y:S04]  /*afb0*/  LDL.LU R0, [R1+0x4a8] ;  /* 0x0004a80001007983 */ /* 0x001f280000300800 */
[----:B------:R0:W-:Y:S04]  /*afc0*/  STL [R1+0x10], R3 ;  /* 0x0000100301007387 */ /* 0x0001e80000100800 */
[----:B0-----:R-:W3:Y:S04]  /*afd0*/  LDL.LU R3, [R1+0x4a4] ;  /* 0x0004a40001037983 */ /* 0x001ee80000300800 */
[----:B------:R0:W-:Y:S01]  /*afe0*/  STL [R1+0x490], R2 ;  /* 0x0004900201007387 */ /* 0x0001e20000100800 */
[----:B--2---:R-:W-:-:S05]  /*aff0*/  @P2 FMUL R59, R59, 0.25 ;  /* 0x3e8000003b3b2820 */ /* 0x004fca0000400000 */
[----:B------:R-:W-:Y:S04]  /*b000*/  @P2 STL [R1+0xc], R59 ;  /* 0x00000c3b01002387 */ /* 0x000fe80000100800 */
[----:B0-----:R-:W2:Y:S01]  /*b010*/  LDL R2, [R1+0x8] ;  /* 0x0000080001027983 */ /* 0x001ea20000100800 */
[----:B------:R-:W-:Y:S01]  /*b020*/  FSETP.GEU.AND P3, PT, |R7|, 1.175494350822287508e-38, PT ;  /* 0x008000000700780b */ /* 0x000fe20003f6e200 */
[----:B----4-:R-:W-:-:S05]  /*b030*/  @P2 FMUL R0, R0, 0.25 ;  /* 0x3e80000000002820 */ /* 0x010fca0000400000 */
[----:B------:R0:W-:Y:S01]  /*b040*/  STL [R1+0x494], R0 ;  /* 0x0004940001007387 */ /* 0x0001e20000100800 */
[----:B------:R-:W-:Y:S02]  /*b050*/  @P2 FMUL R54, R54, 0.25 ;  /* 0x3e80000036362820 */ /* 0x000fe40000400000 */
[----:B---3--:R-:W-:Y:S01]  /*b060*/  @P2 FMUL R3, R3, 0.25 ;  /* 0x3e80000003032820 */ /* 0x008fe20000400000 */
[----:B0-----:R-:W-:Y:S02]  /*b070*/  MOV R0, R59 ;  /* 0x0000003b00007202 */ /* 0x001fe40000000f00 */
[----:B------:R-:W3:Y:S04]  /*b080*/  LDL.LU R59, [R1+0x4a0] ;  /* 0x0004a000013b7983 */ /* 0x000ee80000300800 */
[----:B------:R0:W-:Y:S01]  /*b090*/  STL [R1+0x1c], R3 ;  /* 0x00001c0301007387 */ /* 0x0001e20000100800 */
[----:B------:R-:W-:-:S03]  /*b0a0*/  @!P3 FMUL R54, R54, 16777216 ;  /* 0x4b8000003636b820 */ /* 0x000fc60000400000 */
[----:B0-----:R-:W4:Y:S04]  /*b0b0*/  LDL.LU R3, [R1+0x49c] ;  /* 0x00049c0001037983 */ /* 0x001f280000300800 */
[----:B------:R2:W-:Y:S02]  /*b0c0*/  STL [R1+0x498], R0 ;  /* 0x0004980001007387 */ /* 0x0005e40000100800 */
[----:B--2---:R-:W-:Y:S02]  /*b0d0*/  IMAD.MOV.U32 R0, RZ, RZ, R2 ;  /* 0x000000ffff007224 */ /* 0x004fe400078e0002 */
[----:B------:R-:W2:Y:S02]  /*b0e0*/  LDL R2, [R1+0x10] ;  /* 0x0000100001027983 */ /* 0x000ea40000100800 */
[----:B------:R-:W-:-:S02]  /*b0f0*/  @!P3 FMUL R0, R0, 16777216 ;  /* 0x4b8000000000b820 */ /* 0x000fc40000400000 */
[----:B------:R0:W-:Y:S04]  /*b100*/  STL [R1+0x48c], R54 ;  /* 0x00048c3601007387 */ /* 0x0001e80000100800 */
[----:B0-----:R-:W3:Y:S04]  /*b110*/  LDL.LU R54, [R1+0x1c] ;  /* 0x00001c0001367983 */ /* 0x001ee80000300800 */
[----:B------:R0:W-:Y:S04]  /*b120*/  @!P3 STL [R1+0x8], R0 ;  /* 0x000008000100b387 */ /* 0x0001e80000100800 */
[----:B0-----:R-:W4:Y:S01]  /*b130*/  LDL.LU R0, [R1+0x498] ;  /* 0x0004980001007983 */ /* 0x001f220000300800 */
[----:B------:R-:W-:-:S04]  /*b140*/  @P2 FMUL R7, R7, 0.25 ;  /* 0x3e80000007072820 */ /* 0x000fc80000400000 */
[----:B------:R-:W-:-:S06]  /*b150*/  @!P3 FMUL R7, R7, 16777216 ;  /* 0x4b8000000707b820 */ /* 0x000fcc0000400000 */
[----:B------:R-:W0:Y:S01]  /*b160*/  MUFU.RCP R7, R7 ;  /* 0x0000000700077308 */ /* 0x000e220000001000 */
[----:B------:R-:W-:-:S04]  /*b170*/  @P2 FMUL R58, R58, 0.25 ;  /* 0x3e8000003a3a2820 */ /* 0x000fc80000400000 */
[----:B------:R-:W-:-:S04]  /*b180*/  @!P3 FMUL R58, R58, 16777216 ;  /* 0x4b8000003a3ab820 */ /* 0x000fc80000400000 */
[----:B0-----:R-:W-:Y:S02]  /*b190*/  FMUL R58, R7, R58 ;  /* 0x0000003a073a7220 */ /* 0x001fe40000400000 */
[----:B--2---:R-:W-:Y:S02]  /*b1a0*/  @!P3 FMUL R2, R2, 16777216 ;  /* 0x4b8000000202b820 */ /* 0x004fe40000400000 */
[----:B---3--:R-:W-:Y:S02]  /*b1b0*/  @!P3 FMUL R54, R54, 16777216 ;  /* 0x4b8000003636b820 */ /* 0x008fe40000400000 */
[----:B----4-:R-:W-:-:S05]  /*b1c0*/  @!P3 FMUL R0, R0, 16777216 ;  /* 0x4b8000000000b820 */ /* 0x010fca0000400000 */
[----:B------:R0:W-:Y:S04]  /*b1d0*/  @!P3 STL [R1+0xc], R0 ;  /* 0x00000c000100b387 */ /* 0x0001e80000100800 */
[----:B0-----:R-:W2:Y:S04]  /*b1e0*/  LDL.LU R0, [R1+0x494] ;  /* 0x0004940001007983 */ /* 0x001ea80000300800 */
[----:B------:R0:W-:Y:S04]  /*b1f0*/  @!P3 STL [R1+0x10], R2 ;  /* 0x000010020100b387 */ /* 0x0001e80000100800 */
[----:B0-----:R-:W3:Y:S04]  /*b200*/  LDL.LU R2, [R1+0x490] ;  /* 0x0004900001027983 */ /* 0x001ee80000300800 */
[----:B------:R0:W-:Y:S02]  /*b210*/  STL [R1+0x80], R58 ;  /* 0x0000803a01007387 */ /* 0x0001e40000100800 */
[----:B0-----:R-:W-:-:S02]  /*b220*/  IMAD.MOV.U32 R58, RZ, RZ, R54 ;  /* 0x000000ffff3a7224 */ /* 0x001fc400078e0036 */
[----:B------:R-:W4:Y:S01]  /*b230*/  LDL.LU R54, [R1+0x48c] ;  /* 0x00048c0001367983 */ /* 0x000f220000300800 */
[----:B------:R-:W-:Y:S02]  /*b240*/  @!P3 FMUL R59, R59, 16777216 ;  /* 0x4b8000003b3bb820 */ /* 0x000fe40000400000 */
[----:B------:R-:W-:Y:S02]  /*b250*/  @P2 FMUL R60, R60, 0.25 ;  /* 0x3e8000003c3c2820 */ /* 0x000fe40000400000 */
[----:B------:R-:W-:Y:S02]  /*b260*/  FMUL R59, R7, R59 ;  /* 0x0000003b073b7220 */ /* 0x000fe40000400000 */
[----:B------:R-:W-:Y:S02]  /*b270*/  @!P3 FMUL R60, R60, 16777216 ;  /* 0x4b8000003c3cb820 */ /* 0x000fe40000400000 */
[----:B------:R-:W-:Y:S01]  /*b280*/  @P2 FMUL R61, R61, 0.25 ;  /* 0x3e8000003d3d2820 */ /* 0x000fe20000400000 */
[----:B------:R0:W-:Y:S01]  /*b290*/  STL [R1+0x7c], R59 ;  /* 0x00007c3b01007387 */ /* 0x0001e20000100800 */
[----:B------:R-:W-:-:S02]  /*b2a0*/  @P2 FMUL R57, R57, 0.25 ;  /* 0x3e80000039392820 */ /* 0x000fc40000400000 */
[----:B------:R-:W-:Y:S02]  /*b2b0*/  @P2 FMUL R56, R56, 0.25 ;  /* 0x3e80000038382820 */ /* 0x000fe40000400000 */
[----:B------:R-:W-:Y:S02]  /*b2c0*/  @P2 FMUL R55, R55, 0.25 ;  /* 0x3e80000037372820 */ /* 0x000fe40000400000 */
[----:B------:R-:W-:Y:S02]  /*b2d0*/  @!P3 FMUL R61, R61, 16777216 ;  /* 0x4b8000003d3db820 */ /* 0x000fe40000400000 */
[----:B0-----:R-:W-:Y:S02]  /*b2e0*/  FMUL R59, R7, R60 ;  /* 0x0000003c073b7220 */ /* 0x001fe40000400000 */
[----:B------:R-:W-:Y:S02]  /*b2f0*/  @P2 FMUL R53, R53, 0.25 ;  /* 0x3e80000035352820 */ /* 0x000fe40000400000 */
[----:B------:R-:W-:-:S02]  /*b300*/  @!P3 FMUL R57, R57, 16777216 ;  /* 0x4b8000003939b820 */ /* 0x000fc40000400000 */
[----:B------:R-:W-:Y:S02]  /*b310*/  @P2 FMUL R52, R52, 0.25 ;  /* 0x3e80000034342820 */ /* 0x000fe40000400000 */
[----:B------:R-:W-:Y:S01]  /*b320*/  @!P3 FMUL R56, R56, 16777216 ;  /* 0x4b8000003838b820 */ /* 0x000fe20000400000 */
[----:B------:R0:W-:Y:S01]  /*b330*/  STL [R1+0x78], R59 ;  /* 0x0000783b01007387 */ /* 0x0001e20000100800 */
[----:B------:R-:W-:Y:S02]  /*b340*/  @P2 FMUL R51, R51, 0.25 ;  /* 0x3e80000033332820 */ /* 0x000fe40000400000 */
[----:B------:R-:W-:Y:S02]  /*b350*/  @!P3 FMUL R55, R55, 16777216 ;  /* 0x4b8000003737b820 */ /* 0x000fe40000400000 */
[----:B------:R-:W-:Y:S02]  /*b360*/  @P2 FMUL R50, R50, 0.25 ;  /* 0x3e80000032322820 */ /* 0x000fe40000400000 */
[----:B------:R-:W-:-:S02]  /*b370*/  FMUL R60, R7, R61 ;  /* 0x0000003d073c7220 */ /* 0x000fc40000400000 */
[----:B------:R-:W-:Y:S02]  /*b380*/  @!P3 FMUL R53, R53, 16777216 ;  /* 0x4b8000003535b820 */ /* 0x000fe40000400000 */
[C---:B0-----:R-:W-:Y:S02]  /*b390*/  FMUL R59, R7.reuse, R57 ;  /* 0x00000039073b7220 */ /* 0x041fe40000400000 */
[----:B------:R-:W-:Y:S02]  /*b3a0*/  @!P3 FMUL R52, R52, 16777216 ;  /* 0x4b8000003434b820 */ /* 0x000fe40000400000 */
[----:B------:R-:W-:Y:S02]  /*b3b0*/  FMUL R57, R7, R56 ;  /* 0x0000003807397220 */ /* 0x000fe40000400000 */
[----:B------:R-:W-:Y:S02]  /*b3c0*/  @!P3 FMUL R51, R51, 16777216 ;  /* 0x4b8000003333b820 */ /* 0x000fe40000400000 */
[----:B------:R-:W-:Y:S01]  /*b3d0*/  FMUL R56, R7, R55 ;  /* 0x0000003707387220 */ /* 0x000fe20000400000 */
[----:B------:R-:W-:Y:S01]  /*b3e0*/  STL [R1+0x70], R60 ;  /* 0x0000703c01007387 */ /* 0x000fe20000100800 */
[----:B------:R-:W-:-:S02]  /*b3f0*/  @!P3 FMUL R50, R50, 16777216 ;  /* 0x4b8000003232b820 */ /* 0x000fc40000400000 */
[----:B------:R-:W-:Y:S01]  /*b400*/  @P2 FMUL R49, R49, 0.25 ;  /* 0x3e80000031312820 */ /* 0x000fe20000400000 */
[----:B------:R-:W-:Y:S01]  /*b410*/  STL [R1+0x64], R59 ;  /* 0x0000643b01007387 */ /* 0x000fe20000100800 */
[----:B------:R-:W-:Y:S02]  /*b420*/  @P2 FMUL R48, R48, 0.25 ;  /* 0x3e80000030302820 */ /* 0x000fe40000400000 */
[----:B------:R-:W-:Y:S01]  /*b430*/  FMUL R50, R7, R50 ;  /* 0x0000003207327220 */ /* 0x000fe20000400000 */
[----:B------:R-:W-:Y:S01]  /*b440*/  STL [R1+0x5c], R57 ;  /* 0x00005c3901007387 */ /* 0x000fe20000100800 */
[----:B------:R-:W-:-:S03]  /*b450*/  @!P3 FMUL R49, R49, 16777216 ;  /* 0x4b8000003131b820 */ /* 0x000fc60000400000 */
[----:B------:R-:W-:Y:S01]  /*b460*/  STL [R1+0x58], R56 ;  /* 0x0000583801007387 */ /* 0x000fe20000100800 */
[----:B------:R-:W-:Y:S02]  /*b470*/  @!P3 FMUL R48, R48, 16777216 ;  /* 0x4b8000003030b820 */ /* 0x000fe40000400000 */
[C---:B----4-:R-:W-:Y:S02]  /*b480*/  FMUL R55, R7.reuse, R54 ;  /* 0x0000003607377220 */ /* 0x050fe40000400000 */
[C---:B------:R-:W-:Y:S02]  /*b490*/  FMUL R54, R7.reuse, R53 ;  /* 0x0000003507367220 */ /* 0x040fe40000400000 */
[C---:B------:R-:W-:Y:S02]  /*b4a0*/  FMUL R53, R7.reuse, R52 ;  /* 0x0000003407357220 */ /* 0x040fe40000400000 */
[C---:B------:R-:W-:Y:S01]  /*b4b0*/  FMUL R52, R7.reuse, R51 ;  /* 0x0000003307347220 */ /* 0x040fe20000400000 */
[----:B------:R-:W-:Y:S01]  /*b4c0*/  STL [R1+0x50], R55 ;  /* 0x0000503701007387 */ /* 0x000fe20000100800 */
[----:B------:R-:W-:-:S03]  /*b4d0*/  FMUL R51, R7, R49 ;  /* 0x0000003107337220 */ /* 0x000fc60000400000 */
[----:B------:R-:W-:Y:S04]  /*b4e0*/  STL [R1+0x44], R54 ;  /* 0x0000443601007387 */ /* 0x000fe80000100800 */
[----:B------:R-:W-:Y:S04]  /*b4f0*/  STL [R1+0x40], R53 ;  /* 0x0000403501007387 */ /* 0x000fe80000100800 */
[----:B------:R-:W-:Y:S04]  /*b500*/  STL [R1+0x3c], R52 ;  /* 0x00003c3401007387 */ /* 0x000fe80000100800 */
[----:B------:R0:W-:Y:S04]  /*b510*/  STL [R1+0x34], R50 ;  /* 0x0000343201007387 */ /* 0x0001e80000100800 */
[----:B------:R-:W-:Y:S01]  /*b520*/  STL [R1+0x30], R51 ;  /* 0x0000303301007387 */ /* 0x000fe20000100800 */
[----:B0-----:R-:W-:-:S05]  /*b530*/  FMUL R50, R7, R48 ;  /* 0x0000003007327220 */ /* 0x001fca0000400000 */
[----:B------:R0:W-:Y:S04]  /*b540*/  STL [R1+0x2c], R50 ;  /* 0x00002c3201007387 */ /* 0x0001e80000100800 */
[----:B------:R-:W4:Y:S01]  /*b550*/  LDL.LU R56, [R1+0x74] ;  /* 0x0000740001387983 */ /* 0x000f220000300800 */
[----:B------:R-:W-:Y:S02]  /*b560*/  @P2 FMUL R3, R3, 0.25 ;  /* 0x3e80000003032820 */ /* 0x000fe40000400000 */
[----:B------:R-:W-:Y:S02]  /*b570*/  @P2 FMUL R47, R47, 0.25 ;  /* 0x3e8000002f2f2820 */ /* 0x000fe40000400000 */
[----:B------:R-:W-:Y:S02]  /*b580*/  @!P3 FMUL R3, R3, 16777216 ;  /* 0x4b8000000303b820 */ /* 0x000fe40000400000 */
[----:B------:R-:W-:-:S02]  /*b590*/  @!P3 FMUL R47, R47, 16777216 ;  /* 0x4b8000002f2fb820 */ /* 0x000fc40000400000 */
[----:B------:R-:W-:Y:S02]  /*b5a0*/  IMAD.MOV.U32 R48, RZ, RZ, R3 ;  /* 0x000000ffff307224 */ /* 0x000fe400078e0003 */
[----:B------:R-:W-:Y:S02]  /*b5b0*/  FMUL R3, R7, R47 ;  /* 0x0000002f07037220 */ /* 0x000fe40000400000 */
[----:B------:R-:W-:Y:S02]  /*b5c0*/  @P2 FMUL R43, R43, 0.25 ;  /* 0x3e8000002b2b2820 */ /* 0x000fe40000400000 */
[----:B------:R-:W-:Y:S02]  /*b5d0*/  @P2 FMUL R39, R39, 0.25 ;  /* 0x3e80000027272820 */ /* 0x000fe40000400000 */
[----:B------:R-:W-:Y:S02]  /*b5e0*/  @P2 FMUL R44, R44, 0.25 ;  /* 0x3e8000002c2c2820 */ /* 0x000fe40000400000 */
[----:B------:R-:W-:-:S02]  /*b5f0*/  @P2 FMUL R42, R42, 0.25 ;  /* 0x3e8000002a2a2820 */ /* 0x000fc40000400000 */
[----:B------:R-:W-:Y:S02]  /*b600*/  @P2 FMUL R41, R41, 0.25 ;  /* 0x3e80000029292820 */ /* 0x000fe40000400000 */
[----:B------:R-:W-:Y:S02]  /*b610*/  @P2 FMUL R38, R38, 0.25 ;  /* 0x3e80000026262820 */ /* 0x000fe40000400000 */
[----:B------:R-:W-:Y:S01]  /*b620*/  @P2 FMUL R33, R33, 0.25 ;  /* 0x3e80000021212820 */ /* 0x000fe20000400000 */
[----:B------:R-:W-:Y:S01]  /*b630*/  MOV R49, R58 ;  /* 0x0000003a00317202 */ /* 0x000fe20000000f00 */
[----:B------:R-:W-:Y:S02]  /*b640*/  @P2 FMUL R46, R46, 0.25 ;  /* 0x3e8000002e2e2820 */ /* 0x000fe40000400000 */
[----:B------:R-:W-:Y:S02]  /*b650*/  @P2 FMUL R40, R40, 0.25 ;  /* 0x3e80000028282820 */ /* 0x000fe40000400000 */
[----:B------:R-:W-:-:S02]  /*b660*/  @P2 FMUL R31, R31, 0.25 ;  /* 0x3e8000001f1f2820 */ /* 0x000fc40000400000 */
[----:B------:R-:W-:Y:S02]  /*b670*/  @P2 FMUL R37, R37, 0.25 ;  /* 0x3e80000025252820 */ /* 0x000fe40000400000 */
[----:B------:R-:W-:Y:S02]  /*b680*/  @P2 FMUL R35, R35, 0.25 ;  /* 0x3e80000023232820 */ /* 0x000fe40000400000 */
[----:B------:R-:W-:Y:S02]  /*b690*/  @P2 FMUL R24, R24, 0.25 ;  /* 0x3e80000018182820 */ /* 0x000fe40000400000 */
[----:B------:R-:W-:Y:S02]  /*b6a0*/  @P2 FMUL R17, R17, 0.25 ;  /* 0x3e80000011112820 */ /* 0x000fe40000400000 */
[----:B------:R-:W-:Y:S02]  /*b6b0*/  @!P3 FMUL R43, R43, 16777216 ;  /* 0x4b8000002b2bb820 */ /* 0x000fe40000400000 */
[----:B------:R-:W-:-:S02]  /*b6c0*/  @!P3 FMUL R39, R39, 16777216 ;  /* 0x4b8000002727b820 */ /* 0x000fc40000400000 */
[----:B------:R-:W-:Y:S02]  /*b6d0*/  @P2 FMUL R18, R18, 0.25 ;  /* 0x3e80000012122820 */ /* 0x000fe40000400000 */
[----:B------:R-:W-:Y:S02]  /*b6e0*/  @P2 FMUL R15, R15, 0.25 ;  /* 0x3e8000000f0f2820 */ /* 0x000fe40000400000 */
[----:B------:R-:W-:Y:S02]  /*b6f0*/  @P2 FMUL R13, R13, 0.25 ;  /* 0x3e8000000d0d2820 */ /* 0x000fe40000400000 */
[----:B------:R-:W-:Y:S02]  /*b700*/  @!P3 FMUL R44, R44, 16777216 ;  /* 0x4b8000002c2cb820 */ /* 0x000fe40000400000 */
[----:B------:R-:W-:Y:S02]  /*b710*/  @!P3 FMUL R42, R42, 16777216 ;  /* 0x4b8000002a2ab820 */ /* 0x000fe40000400000 */
[----:B------:R-:W-:-:S02]  /*b720*/  @P2 FMUL R6, R6, 0.25 ;  /* 0x3e80000006062820 */ /* 0x000fc40000400000 */
[----:B------:R-:W-:Y:S02]  /*b730*/  @P2 FMUL R5, R5, 0.25 ;  /* 0x3e80000005052820 */ /* 0x000fe40000400000 */
[----:B------:R-:W-:Y:S02]  /*b740*/  @!P3 FMUL R41, R41, 16777216 ;  /* 0x4b8000002929b820 */ /* 0x000fe40000400000 */
[----:B------:R-:W-:Y:S02]  /*b750*/  @!P3 FMUL R38, R38, 16777216 ;  /* 0x4b8000002626b820 */ /* 0x000fe40000400000 */
[----:B------:R-:W-:Y:S02]  /*b760*/  @!P3 FMUL R33, R33, 16777216 ;  /* 0x4b8000002121b820 */ /* 0x000fe40000400000 */
[----:B------:R-:W-:Y:S02]  /*b770*/  @!P3 FMUL R46, R46, 16777216 ;  /* 0x4b8000002e2eb820 */ /* 0x000fe40000400000 */
[----:B------:R-:W-:-:S02]  /*b780*/  @!P3 FMUL R40, R40, 16777216 ;  /* 0x4b8000002828b820 */ /* 0x000fc40000400000 */
[----:B------:R-:W-:Y:S02]  /*b790*/  @!P3 FMUL R31, R31, 16777216 ;  /* 0x4b8000001f1fb820 */ /* 0x000fe40000400000 */
[----:B------:R-:W-:Y:S02]  /*b7a0*/  @!P3 FMUL R37, R37, 16777216 ;  /* 0x4b8000002525b820 */ /* 0x000fe40000400000 */
[----:B------:R-:W-:Y:S02]  /*b7b0*/  @!P3 FMUL R35, R35, 16777216 ;  /* 0x4b8000002323b820 */ /* 0x000fe40000400000 */
[----:B------:R-:W-:Y:S02]  /*b7c0*/  @!P3 FMUL R24, R24, 16777216 ;  /* 0x4b8000001818b820 */ /* 0x000fe40000400000 */
[----:B------:R-:W-:Y:S02]  /*b7d0*/  @!P3 FMUL R17, R17, 16777216 ;  /* 0x4b8000001111b820 */ /* 0x000fe40000400000 */
[----:B0-----:R-:W-:-:S02]  /*b7e0*/  FMUL R50, R7, R39 ;  /* 0x0000002707327220 */ /* 0x001fc40000400000 */
[----:B------:R-:W-:Y:S02]  /*b7f0*/  @!P3 FMUL R18, R18, 16777216 ;  /* 0x4b8000001212b820 */ /* 0x000fe40000400000 */
[----:B------:R-:W-:Y:S02]  /*b800*/  @!P3 FMUL R15, R15, 16777216 ;  /* 0x4b8000000f0fb820 */ /* 0x000fe40000400000 */
[----:B------:R-:W-:Y:S02]  /*b810*/  @!P3 FMUL R13, R13, 16777216 ;  /* 0x4b8000000d0db820 */ /* 0x000fe40000400000 */
[C---:B------:R-:W-:Y:S02]  /*b820*/  FMUL R55, R7.reuse, R44 ;  /* 0x0000002c07377220 */ /* 0x040fe40000400000 */
[----:B------:R-:W-:Y:S02]  /*b830*/  FMUL R54, R7, R43 ;  /* 0x0000002b07367220 */ /* 0x000fe40000400000 */
[----:B------:R-:W-:-:S02]  /*b840*/  IMAD.MOV.U32 R39, RZ, RZ, R49 ;  /* 0x000000ffff277224 */ /* 0x000fc400078e0031 */
[----:B------:R-:W-:Y:S02]  /*b850*/  @!P3 FMUL R6, R6, 16777216 ;  /* 0x4b8000000606b820 */ /* 0x000fe40000400000 */
[----:B------:R-:W-:Y:S02]  /*b860*/  @!P3 FMUL R5, R5, 16777216 ;  /* 0x4b8000000505b820 */ /* 0x000fe40000400000 */
[C---:B------:R-:W-:Y:S02]  /*b870*/  FMUL R53, R7.reuse, R42 ;  /* 0x0000002a07357220 */ /* 0x040fe40000400000 */
[C---:B------:R-:W-:Y:S01]  /*b880*/  FMUL R49, R7.reuse, R38 ;  /* 0x0000002607317220 */ /* 0x040fe20000400000 */
[----:B------:R-:W-:Y:S01]  /*b890*/  MOV R38, R48 ;  /* 0x0000003000267202 */ /* 0x000fe20000000f00 */
[C---:B------:R-:W-:Y:S02]  /*b8a0*/  FMUL R44, R7.reuse, R33 ;  /* 0x00000021072c7220 */ /* 0x040fe40000400000 */
[----:B------:R-:W-:-:S02]  /*b8b0*/  FMUL R61, R7, R46 ;  /* 0x0000002e073d7220 */ /* 0x000fc40000400000 */
[C---:B------:R-:W-:Y:S02]  /*b8c0*/  FMUL R52, R7.reuse, R41 ;  /* 0x0000002907347220 */ /* 0x040fe40000400000 */
[C---:B------:R-:W-:Y:S02]  /*b8d0*/  FMUL R33, R7.reuse, R31 ;  /* 0x0000001f07217220 */ /* 0x040fe40000400000 */
[C---:B------:R-:W-:Y:S02]  /*b8e0*/  FMUL R51, R7.reuse, R40 ;  /* 0x0000002807337220 */ /* 0x040fe40000400000 */
[C---:B------:R-:W-:Y:S02]  /*b8f0*/  FMUL R48, R7.reuse, R37 ;  /* 0x0000002507307220 */ /* 0x040fe40000400000 */
[C---:B------:R-:W-:Y:S02]  /*b900*/  FMUL R46, R7.reuse, R35 ;  /* 0x00000023072e7220 */ /* 0x040fe40000400000 */
[----:B------:R-:W-:-:S02]  /*b910*/  FMUL R31, R7, R24 ;  /* 0x00000018071f7220 */ /* 0x000fc40000400000 */
[C---:B------:R-:W-:Y:S02]  /*b920*/  FMUL R35, R7.reuse, R18 ;  /* 0x0000001207237220 */ /* 0x040fe40000400000 */
[C---:B------:R-:W-:Y:S02]  /*b930*/  FMUL R24, R7.reuse, R17 ;  /* 0x0000001107187220 */ /* 0x040fe40000400000 */
[C---:B------:R-:W-:Y:S02]  /*b940*/  FMUL R37, R7.reuse, R15 ;  /* 0x0000000f07257220 */ /* 0x040fe40000400000 */
[C---:B------:R-:W-:Y:S02]  /*b950*/  FMUL R15, R7.reuse, R13 ;  /* 0x0000000d070f7220 */ /* 0x040fe40000400000 */
[C---:B------:R-:W-:Y:S02]  /*b960*/  FMUL R18, R7.reuse, R6 ;  /* 0x0000000607127220 */ /* 0x040fe40000400000 */
[----:B------:R-:W-:Y:S01]  /*b970*/  FMUL R6, R7, R5 ;  /* 0x0000000507067220 */ /* 0x000fe20000400000 */
[----:B----4-:R0:W-:Y:S04]  /*b980*/  STL [R1+0x488], R56 ;  /* 0x0004883801007387 */ /* 0x0101e80000100800 */
[----:B------:R1:W-:Y:S04]  /*b990*/  STL [R1+0x28], R3 ;  /* 0x0000280301007387 */ /* 0x0003e80000100800 */
[----:B0-----:R-:W4:Y:S04]  /*b9a0*/  LDL.LU R56, [R1+0x10] ;  /* 0x0000100001387983 */ /* 0x001f280000300800 */
[----:B------:R-:W4:Y:S04]  /*b9b0*/  LDL.LU R57, [R1+0x68] ;  /* 0x0000680001397983 */ /* 0x000f280000300800 */
[----:B-1----:R-:W4:Y:S04]  /*b9c0*/  LDL R3, [R1+0x24] ;  /* 0x0000240001037983 */ /* 0x002f280000100800 */
        /* <DEDUP_REMOVED lines=9> */
[----:B------:R-:W-:-:S02]  /*ba60*/  @P2 FMUL R45, R45, 0.25 ;  /* 0x3e8000002d2d2820 */ /* 0x000fc40000400000 */
[----:B------:R-:W-:Y:S02]  /*ba70*/  @P2 FMUL R34, R34, 0.25 ;  /* 0x3e80000022222820 */ /* 0x000fe40000400000 */
[----:B------:R-:W-:Y:S02]  /*ba80*/  @P2 FMUL R32, R32, 0.25 ;  /* 0x3e80000020202820 */ /* 0x000fe40000400000 */
[----:B------:R-:W-:Y:S02]  /*ba90*/  @P2 FMUL R30, R30, 0.25 ;  /* 0x3e8000001e1e2820 */ /* 0x000fe40000400000 */
[----:B------:R-:W-:Y:S02]  /*baa0*/  @P2 FMUL R26, R26, 0.25 ;  /* 0x3e8000001a1a2820 */ /* 0x000fe40000400000 */
[----:B------:R-:W-:Y:S02]  /*bab0*/  @!P3 FMUL R45, R45, 16777216 ;  /* 0x4b8000002d2db820 */ /* 0x000fe40000400000 */
[----:B------:R-:W-:-:S02]  /*bac0*/  @P2 FMUL R25, R25, 0.25 ;  /* 0x3e80000019192820 */ /* 0x000fc40000400000 */
[----:B------:R-:W-:Y:S02]  /*bad0*/  @!P3 FMUL R34, R34, 16777216 ;  /* 0x4b8000002222b820 */ /* 0x000fe40000400000 */
[----:B------:R-:W-:Y:S02]  /*bae0*/  @P2 FMUL R21, R21, 0.25 ;  /* 0x3e80000015152820 */ /* 0x000fe40000400000 */
[----:B------:R-:W-:Y:S02]  /*baf0*/  @!P3 FMUL R32, R32, 16777216 ;  /* 0x4b8000002020b820 */ /* 0x000fe40000400000 */
[----:B------:R-:W-:Y:S02]  /*bb00*/  @P2 FMUL R36, R36, 0.25 ;  /* 0x3e80000024242820 */ /* 0x000fe40000400000 */
[----:B------:R-:W-:Y:S02]  /*bb10*/  @P2 FMUL R19, R19, 0.25 ;  /* 0x3e80000013132820 */ /* 0x000fe40000400000 */
[----:B------:R-:W-:-:S02]  /*bb20*/  @!P3 FMUL R30, R30, 16777216 ;  /* 0x4b8000001e1eb820 */ /* 0x000fc40000400000 */
[----:B------:R-:W-:Y:S02]  /*bb30*/  @P2 FMUL R16, R16, 0.25 ;  /* 0x3e80000010102820 */ /* 0x000fe40000400000 */
[----:B------:R-:W-:Y:S02]  /*bb40*/  @P2 FMUL R12, R12, 0.25 ;  /* 0x3e8000000c0c2820 */ /* 0x000fe40000400000 */
[----:B------:R-:W-:Y:S02]  /*bb50*/  @!P3 FMUL R26, R26, 16777216 ;  /* 0x4b8000001a1ab820 */ /* 0x000fe40000400000 */
[----:B------:R-:W-:Y:S02]  /*bb60*/  FMUL R60, R7, R45 ;  /* 0x0000002d073c7220 */ /* 0x000fe40000400000 */
[----:B------:R-:W-:Y:S02]  /*bb70*/  @!P3 FMUL R25, R25, 16777216 ;  /* 0x4b8000001919b820 */ /* 0x000fe40000400000 */
[----:B------:R-:W-:-:S02]  /*bb80*/  FMUL R45, R7, R34 ;  /* 0x00000022072d7220 */ /* 0x000fc40000400000 */
[----:B------:R-:W-:Y:S02]  /*bb90*/  @P2 FMUL R10, R10, 0.25 ;  /* 0x3e8000000a0a2820 */ /* 0x000fe40000400000 */
[----:B------:R-:W-:Y:S02]  /*bba0*/  @!P3 FMUL R21, R21, 16777216 ;  /* 0x4b8000001515b820 */ /* 0x000fe40000400000 */
[----:B------:R-:W-:Y:S02]  /*bbb0*/  FMUL R34, R7, R32 ;  /* 0x0000002007227220 */ /* 0x000fe40000400000 */
[----:B------:R-:W-:Y:S02]  /*bbc0*/  @P2 FMUL R9, R9, 0.25 ;  /* 0x3e80000009092820 */ /* 0x000fe40000400000 */
[----:B------:R-:W-:Y:S02]  /*bbd0*/  @!P3 FMUL R36, R36, 16777216 ;  /* 0x4b8000002424b820 */ /* 0x000fe40000400000 */
[----:B------:R-:W-:-:S02]  /*bbe0*/  @!P3 FMUL R19, R19, 16777216 ;  /* 0x4b8000001313b820 */ /* 0x000fc40000400000 */
[C---:B------:R-:W-:Y:S02]  /*bbf0*/  FMUL R32, R7.reuse, R30 ;  /* 0x0000001e07207220 */ /* 0x040fe40000400000 */
[----:B-----5:R-:W-:Y:S02]  /*bc00*/  @P2 FMUL R4, R4, 0.25 ;  /* 0x3e80000004042820 */ /* 0x020fe40000400000 */
[----:B------:R-:W-:Y:S02]  /*bc10*/  @!P3 FMUL R16, R16, 16777216 ;  /* 0x4b8000001010b820 */ /* 0x000fe40000400000 */
[----:B------:R-:W-:Y:S02]  /*bc20*/  @!P3 FMUL R12, R12, 16777216 ;  /* 0x4b8000000c0cb820 */ /* 0x000fe40000400000 */
[----:B------:R-:W-:Y:S02]  /*bc30*/  FMUL R30, R7, R26 ;  /* 0x0000001a071e7220 */ /* 0x000fe40000400000 */
[----:B------:R-:W-:-:S02]  /*bc40*/  @P2 FMUL R14, R14, 0.25 ;  /* 0x3e8000000e0e2820 */ /* 0x000fc40000400000 */
[C---:B------:R-:W-:Y:S02]  /*bc50*/  FMUL R26, R7.reuse, R25 ;  /* 0x00000019071a7220 */ /* 0x040fe40000400000 */
[----:B------:R-:W-:Y:S02]  /*bc60*/  @P2 FMUL R8, R8, 0.25 ;  /* 0x3e80000008082820 */ /* 0x000fe40000400000 */
[----:B------:R-:W-:Y:S02]  /*bc70*/  @!P3 FMUL R10, R10, 16777216 ;  /* 0x4b8000000a0ab820 */ /* 0x000fe40000400000 */
[----:B------:R-:W-:Y:S02]  /*bc80*/  FMUL R25, R7, R21 ;  /* 0x0000001507197220 */ /* 0x000fe40000400000 */
[----:B------:R-:W-:Y:S02]  /*bc90*/  @!P3 FMUL R9, R9, 16777216 ;  /* 0x4b8000000909b820 */ /* 0x000fe40000400000 */
[----:B------:R-:W-:-:S02]  /*bca0*/  FMUL R47, R7, R36 ;  /* 0x00000024072f7220 */ /* 0x000fc40000400000 */
[----:B------:R-:W-:Y:S02]  /*bcb0*/  FMUL R21, R7, R19 ;  /* 0x0000001307157220 */ /* 0x000fe40000400000 */
[----:B------:R-:W-:Y:S02]  /*bcc0*/  @P2 FMUL R29, R29, 0.25 ;  /* 0x3e8000001d1d2820 */ /* 0x000fe40000400000 */
[----:B------:R-:W-:Y:S02]  /*bcd0*/  @P2 FMUL R28, R28, 0.25 ;  /* 0x3e8000001c1c2820 */ /* 0x000fe40000400000 */
[----:B------:R-:W-:Y:S02]  /*bce0*/  @P2 FMUL R27, R27, 0.25 ;  /* 0x3e8000001b1b2820 */ /* 0x000fe40000400000 */
[----:B------:R-:W-:Y:S02]  /*bcf0*/  @P2 FMUL R23, R23, 0.25 ;  /* 0x3e80000017172820 */ /* 0x000fe40000400000 */
[----:B------:R-:W-:-:S02]  /*bd00*/  @P2 FMUL R22, R22, 0.25 ;  /* 0x3e80000016162820 */ /* 0x000fc40000400000 */
[----:B------:R-:W-:Y:S02]  /*bd10*/  @P2 FMUL R20, R20, 0.25 ;  /* 0x3e80000014142820 */ /* 0x000fe40000400000 */
[----:B------:R-:W-:Y:S02]  /*bd20*/  @P2 FMUL R11, R11, 0.25 ;  /* 0x3e8000000b0b2820 */ /* 0x000fe40000400000 */
[----:B------:R-:W-:Y:S02]  /*bd30*/  @!P3 FMUL R4, R4, 16777216 ;  /* 0x4b8000000404b820 */ /* 0x000fe40000400000 */
[C---:B------:R-:W-:Y:S02]  /*bd40*/  FMUL R36, R7.reuse, R16 ;  /* 0x0000001007247220 */ /* 0x040fe40000400000 */
[----:B------:R-:W-:Y:S02]  /*bd50*/  FMUL R19, R7, R12 ;  /* 0x0000000c07137220 */ /* 0x000fe40000400000 */
[----:B------:R-:W-:-:S02]  /*bd60*/  @!P3 FMUL R14, R14, 16777216 ;  /* 0x4b8000000e0eb820 */ /* 0x000fc40000400000 */
[----:B--2---:R-:W-:Y:S02]  /*bd70*/  @!P3 FMUL R0, R0, 16777216 ;  /* 0x4b8000000000b820 */ /* 0x004fe40000400000 */
[----:B------:R-:W-:Y:S02]  /*bd80*/  IMAD.MOV.U32 R16, RZ, RZ, R38 ;  /* 0x000000ffff107224 */ /* 0x000fe400078e0026 */
[----:B------:R-:W-:Y:S02]  /*bd90*/  IMAD.MOV.U32 R12, RZ, RZ, R39 ;  /* 0x000000ffff0c7224 */ /* 0x000fe400078e0027 */
[----:B------:R-:W-:Y:S02]  /*bda0*/  @!P3 FMUL R8, R8, 16777216 ;  /* 0x4b8000000808b820 */ /* 0x000fe40000400000 */
[----:B---3--:R-:W-:Y:S02]  /*bdb0*/  @!P3 FMUL R2, R2, 16777216 ;  /* 0x4b8000000202b820 */ /* 0x008fe40000400000 */
[----:B------:R-:W-:-:S02]  /*bdc0*/  FMUL R39, R7, R10 ;  /* 0x0000000a07277220 */ /* 0x000fc40000400000 */
[----:B------:R-:W-:Y:S02]  /*bdd0*/  FMUL R10, R7, R9 ;  /* 0x00000009070a7220 */ /* 0x000fe40000400000 */
[----:B------:R-:W-:Y:S02]  /*bde0*/  @!P3 FMUL R29, R29, 16777216 ;  /* 0x4b8000001d1db820 */ /* 0x000fe40000400000 */
[----:B------:R-:W-:Y:S02]  /*bdf0*/  @!P3 FMUL R28, R28, 16777216 ;  /* 0x4b8000001c1cb820 */ /* 0x000fe40000400000 */
[----:B------:R-:W-:Y:S02]  /*be00*/  @!P3 FMUL R27, R27, 16777216 ;  /* 0x4b8000001b1bb820 */ /* 0x000fe40000400000 */
[----:B------:R-:W-:Y:S02]  /*be10*/  @!P3 FMUL R23, R23, 16777216 ;  /* 0x4b8000001717b820 */ /* 0x000fe40000400000 */
[----:B------:R-:W-:-:S02]  /*be20*/  @!P3 FMUL R22, R22, 16777216 ;  /* 0x4b8000001616b820 */ /* 0x000fc40000400000 */
[----:B------:R-:W-:Y:S02]  /*be30*/  @!P3 FMUL R20, R20, 16777216 ;  /* 0x4b8000001414b820 */ /* 0x000fe40000400000 */
[----:B------:R-:W-:Y:S02]  /*be40*/  @!P3 FMUL R11, R11, 16777216 ;  /* 0x4b8000000b0bb820 */ /* 0x000fe40000400000 */
[C---:B------:R-:W-:Y:S02]  /*be50*/  FMUL R9, R7.reuse, R4 ;  /* 0x0000000407097220 */ /* 0x040fe40000400000 */
[C---:B------:R-:W-:Y:S02]  /*be60*/  FMUL R38, R7.reuse, R14 ;  /* 0x0000000e07267220 */ /* 0x040fe40000400000 */
[C---:B------:R-:W-:Y:S02]  /*be70*/  FMUL R4, R7.reuse, R0 ;  /* 0x0000000007047220 */ /* 0x040fe40000400000 */
[----:B------:R-:W-:-:S02]  /*be80*/  FMUL R16, R7, R16 ;  /* 0x0000001007107220 */ /* 0x000fc40000400000 */
[C---:B------:R-:W-:Y:S02]  /*be90*/  FMUL R14, R7.reuse, R8 ;  /* 0x00000008070e7220 */ /* 0x040fe40000400000 */
[C---:B------:R-:W-:Y:S02]  /*bea0*/  FMUL R8, R7.reuse, R2 ;  /* 0x0000000207087220 */ /* 0x040fe40000400000 */
[C---:B------:R-:W-:Y:S01]  /*beb0*/  FMUL R29, R7.reuse, R29 ;  /* 0x0000001d071d7220 */ /* 0x040fe20000400000 */
[----:B------:R-:W2:Y:S01]  /*bec0*/  LDL.LU R2, [R1+0xa0] ;  /* 0x0000a00001027983 */ /* 0x000ea20000300800 */
[C---:B------:R-:W-:Y:S02]  /*bed0*/  FMUL R28, R7.reuse, R28 ;  /* 0x0000001c071c7220 */ /* 0x040fe40000400000 */
[C---:B------:R-:W-:Y:S01]  /*bee0*/  FMUL R27, R7.reuse, R27 ;  /* 0x0000001b071b7220 */ /* 0x040fe20000400000 */
[----:B------:R-:W2:Y:S01]  /*bef0*/  LDL.LU R0, [R1+0x98] ;  /* 0x0000980001007983 */ /* 0x000ea20000300800 */
[----:B------:R-:W-:-:S02]  /*bf00*/  FMUL R23, R7, R23 ;  /* 0x0000001707177220 */ /* 0x000fc40000400000 */
[C---:B------:R-:W-:Y:S02]  /*bf10*/  FMUL R22, R7.reuse, R22 ;  /* 0x0000001607167220 */ /* 0x040fe40000400000 */
[C---:B------:R-:W-:Y:S02]  /*bf20*/  FMUL R20, R7.reuse, R20 ;  /* 0x0000001407147220 */ /* 0x040fe40000400000 */
[C---:B------:R-:W-:Y:S02]  /*bf30*/  FMUL R11, R7.reuse, R11 ;  /* 0x0000000b070b7220 */ /* 0x040fe40000400000 */
[C---:B------:R-:W-:Y:S01]  /*bf40*/  FMUL R12, R7.reuse, R12 ;  /* 0x0000000c070c7220 */ /* 0x040fe20000400000 */
[----:B------:R-:W-:Y:S01]  /*bf50*/  F2FP.BF16.PACK_AB R4, R4, R16 ;  /* 0x000000100404723e */ /* 0x000fe200000010ff */
[C---:B----4-:R-:W-:Y:S02]  /*bf60*/  FMUL R13, R7.reuse, R13 ;  /* 0x0000000d070d7220 */ /* 0x050fe40000400000 */
[----:B------:R-:W-:-:S02]  /*bf70*/  FMUL R5, R7, R5 ;  /* 0x0000000507057220 */ /* 0x000fc40000400000 */
[----:B------:R-:W-:Y:S02]  /*bf80*/  FMUL R7, R7, R56 ;  /* 0x0000003807077220 */ /* 0x000fe40000400000 */
[----:B------:R-:W3:Y:S04]  /*bf90*/  LDL.LU R56, [R1+0x488] ;  /* 0x0004880001387983 */ /* 0x000ee80000300800 */
[----:B------:R-:W4:Y:S01]  /*bfa0*/  LDL.LU R16, [R1+0x4c] ;  /* 0x00004c0001107983 */ /* 0x000f220000300800 */
[----:B------:R-:W-:Y:S02]  /*bfb0*/  F2FP.BF16.PACK_AB R8, R8, R12 ;  /* 0x0000000c0808723e */ /* 0x000fe400000010ff */
[----:B------:R-:W-:Y:S02]  /*bfc0*/  F2FP.BF16.PACK_AB R5, R5, R7 ;  /* 0x000000070505723e */ /* 0x000fe400000010ff */
[----:B------:R-:W5:Y:S01]  /*bfd0*/  LDL.LU R7, [R1+0x84] ;  /* 0x0000840001077983 */ /* 0x000f620000300800 */
[----:B------:R-:W-:-:S02]  /*bfe0*/  F2FP.BF16.PACK_AB R9, R9, R13 ;  /* 0x0000000d0909723e */ /* 0x000fc400000010ff */
[----:B------:R-:W-:Y:S02]  /*bff0*/  F2FP.BF16.PACK_AB R13, R42, R43 ;  /* 0x0000002b2a0d723e */ /* 0x000fe400000010ff */
[----:B------:R-:W-:Y:S02]  /*c000*/  ISETP.GE.U32.AND P3, PT, R3, 0x7f800000, PT ;  /* 0x7f8000000300780c */ /* 0x000fe40003f66070 */
[----:B------:R-:W-:Y:S02]  /*c010*/  F2FP.BF16.PACK_AB R6, R14, R6 ;  /* 0x000000060e06723e */ /* 0x000fe400000010ff */
[----:B----4-:R-:W-:Y:S02]  /*c020*/  F2FP.BF16.PACK_AB R12, R16, R17 ;  /* 0x00000011100c723e */ /* 0x010fe400000010ff */
[----:B------:R-:W-:Y:S02]  /*c030*/  F2FP.BF16.PACK_AB R16, R40, R41 ;  /* 0x000000292810723e */ /* 0x000fe400000010ff */
[----:B---3--:R-:W-:Y:S01]  /*c040*/  F2FP.BF16.PACK_AB R17, R56, R57 ;  /* 0x000000393811723e */ /* 0x008fe200000010ff */
[----:B------:R-:W3:Y:S04]  /*c050*/  LDL.LU R40, [R1+0xc0] ;  /* 0x0000c00001287983 */ /* 0x000ee80000300800 */
[----:B------:R-:W3:Y:S04]  /*c060*/  LDL.LU R57, [R1+0xb8] ;  /* 0x0000b80001397983 */ /* 0x000ee80000300800 */
[----:B------:R-:W4:Y:S04]  /*c070*/  LDL.LU R41, [R1+0xcc] ;  /* 0x0000cc0001297983 */ /* 0x000f280000300800 */
[----:B------:R-:W4:Y:S04]  /*c080*/  LDL.LU R42, [R1+0xc4] ;  /* 0x0000c400012a7983 */ /* 0x000f280000300800 */
[----:B------:R-:W2:Y:S04]  /*c090*/  LDL.LU R43, [R1+0xd0] ;  /* 0x0000d000012b7983 */ /* 0x000ea80000300800 */
[----:B------:R-:W2:Y:S04]  /*c0a0*/  LDL.LU R56, [R1+0xc8] ;  /* 0x0000c80001387983 */ /* 0x000ea80000300800 */
[----:B------:R-:W2:Y:S04]  /*c0b0*/  LDL.LU R3, [R1+0x484] ;  /* 0x0004840001037983 */ /* 0x000ea80000300800 */
[----:B------:R-:W5:Y:S01]  /*c0c0*/  LDL.LU R14, [R1+0x8c] ;  /* 0x00008c00010e7983 */ /* 0x000f620000300800 */
[----:B------:R-:W-:-:S02]  /*c0d0*/  F2FP.BF16.PACK_AB R10, R10, R18 ;  /* 0x000000120a0a723e */ /* 0x000fc400000010ff */
[----:B------:R-:W-:Y:S02]  /*c0e0*/  F2FP.BF16.PACK_AB R18, R59, R58 ;  /* 0x0000003a3b12723e */ /* 0x000fe400000010ff */
[----:B------:R-:W2:Y:S01]  /*c0f0*/  LDL.LU R59, [R1+0xdc] ;  /* 0x0000dc00013b7983 */ /* 0x000ea20000300800 */
[----:B------:R-:W-:-:S03]  /*c100*/  F2FP.BF16.PACK_AB R11, R15, R11 ;  /* 0x0000000b0f0b723e */ /* 0x000fc600000010ff */
[----:B------:R-:W2:Y:S01]  /*c110*/  LDL.LU R58, [R1+0xd4] ;  /* 0x0000d400013a7983 */ /* 0x000ea20000300800 */
[----:B-----5:R-:W-:Y:S02]  /*c120*/  F2FP.BF16.PACK_AB R14, R14, R7 ;  /* 0x000000070e0e723e */ /* 0x020fe400000010ff */
[----:B------:R-:W-:Y:S02]  /*c130*/  F2FP.BF16.PACK_AB R7, R19, R39 ;  /* 0x000000271307723e */ /* 0x000fe400000010ff */
[----:B------:R-:W5:Y:S04]  /*c140*/  LDL.LU R19, [R1+0x94] ;  /* 0x0000940001137983 */ /* 0x000f680000300800 */
[----:B------:R-:W3:Y:S04]  /*c150*/  LDL.LU R39, [R1+0xb4] ;  /* 0x0000b40001277983 */ /* 0x000ee80000300800 */
[----:B------:R-:W5:Y:S04]  /*c160*/  LDL.LU R15, [R1+0x9c] ;  /* 0x00009c00010f7983 */ /* 0x000f680000300800 */
[----:B--2---:R0:W-:Y:S04]  /*c170*/  STS.128 [R3], R4 ;  /* 0x0000000403007388 */ /* 0x0041e80000000c00 */
[----:B------:R1:W-:Y:S01]  /*c180*/  STS.128 [R3+0x1000], R8 ;  /* 0x0010000803007388 */ /* 0x0003e20000000c00 */
[----:B-----5:R-:W-:-:S02]  /*c190*/  F2FP.BF16.PACK_AB R15, R15, R19 ;  /* 0x000000130f0f723e */ /* 0x020fc400000010ff */
[----:B------:R-:W-:Y:S02]  /*c1a0*/  F2FP.BF16.PACK_AB R19, R2, R0 ;  /* 0x000000000213723e */ /* 0x000fe400000010ff */
[----:B------:R-:W2:Y:S04]  /*c1b0*/  LDL.LU R2, [R1+0xe0] ;  /* 0x0000e00001027983 */ /* 0x000ea80000300800 */
[----:B------:R-:W2:Y:S04]  /*c1c0*/  LDL.LU R0, [R1+0xd8] ;  /* 0x0000d80001007983 */ /* 0x000ea80000300800 */
[----:B0-----:R-:W5:Y:S04]  /*c1d0*/  LDL.LU R5, [R1+0xb0] ;  /* 0x0000b00001057983 */ /* 0x001f680000300800 */
[----:B------:R-:W5:Y:S04]  /*c1e0*/  LDL.LU R6, [R1+0xa8] ;  /* 0x0000a80001067983 */ /* 0x000f680000300800 */
[----:B------:R-:W2:Y:S04]  /*c1f0*/  LDL.LU R7, [R1+0xbc] ;  /* 0x0000bc0001077983 */ /* 0x000ea80000300800 */
[----:B-1----:R-:W2:Y:S04]  /*c200*/  LDL.LU R8, [R1+0x24] ;  /* 0x0000240001087983 */ /* 0x002ea80000300800 */
[----:B------:R0:W2:Y:S04]  /*c210*/  LDL R9, [R1+0x2f0] ;  /* 0x0002f00001097983 */ /* 0x0000a80000100800 */
[----:B------:R-:W4:Y:S04]  /*c220*/  LDL.LU R10, [R1+0xac] ;  /* 0x0000ac00010a7983 */ /* 0x000f280000300800 */
[----:B------:R-:W4:Y:S04]  /*c230*/  LDL.LU R11, [R1+0xa4] ;  /* 0x0000a400010b7983 */ /* 0x000f280000300800 */
[----:B------:R3:W-:Y:S02]  /*c240*/  STS.128 [R3+0x80], R12 ;  /* 0x0000800c03007388 */ /* 0x0007e40000000c00 */
[----:B---3--:R-:W-:-:S02]  /*c250*/  F2FP.BF16.PACK_AB R13, R40, R57 ;  /* 0x00000039280d723e */ /* 0x008fc400000010ff */
[----:B------:R-:W1:Y:S01]  /*c260*/  S2R R57, SR_TID.X ;  /* 0x0000000000397919 */ /* 0x000e620000002100 */
[----:B------:R-:W-:-:S03]  /*c270*/  @P3 MOV R4, 0x7f800000 ;  /* 0x7f80000000043802 */ /* 0x000fc60000000f00 */
[----:B------:R3:W-:Y:S01]  /*c280*/  STS.128 [R3+0x1080], R16 ;  /* 0x0010801003007388 */ /* 0x0007e20000000c00 */
[----:B------:R-:W-:Y:S02]  /*c290*/  F2FP.BF16.PACK_AB R24, R24, R37 ;  /* 0x000000251818723e */ /* 0x000fe400000010ff */
[----:B------:R-:W-:Y:S02]  /*c2a0*/  F2FP.BF16.PACK_AB R25, R25, R21 ;  /* 0x000000151919723e */ /* 0x000fe400000010ff */
[----:B------:R-:W-:Y:S02]  /*c2b0*/  F2FP.BF16.PACK_AB R14, R43, R56 ;  /* 0x000000382b0e723e */ /* 0x000fe400000010ff */
[----:B------:R-:W-:Y:S02]  /*c2c0*/  F2FP.BF16.PACK_AB R27, R29, R27 ;  /* 0x0000001b1d1b723e */ /* 0x000fe400000010ff */
[----:B------:R-:W-:Y:S01]  /*c2d0*/  F2FP.BF16.PACK_AB R26, R26, R23 ;  /* 0x000000171a1a723e */ /* 0x000fe200000010ff */
[----:B------:R-:W-:Y:S01]  /*c2e0*/  BAR.SYNC.DEFER_BLOCKING 0x0 ;  /* 0x0000000000007b1d */ /* 0x000fe20000010000 */
[----:B-----5:R-:W-:-:S02]  /*c2f0*/  F2FP.BF16.PACK_AB R12, R5, R6 ;  /* 0x00000006050c723e */ /* 0x020fc400000010ff */
[----:B------:R-:W-:Y:S01]  /*c300*/  F2FP.BF16.PACK_AB R5, R20, R35 ;  /* 0x000000231405723e */ /* 0x000fe200000010ff */
[----:B-1----:R-:W-:Y:S02]  /*c310*/  IMAD.SHL.U32 R35, R57, 0x1000, RZ ;  /* 0x0000100039237824 */ /* 0x002fe400078e00ff */
[----:B--2---:R-:W-:-:S03]  /*c320*/  @P3 FFMA.FTZ R9, R8, R4, +INF ;  /* 0x7f80000008093423 */ /* 0x004fc60000010004 */
[----:B------:R-:W-:Y:S02]  /*c330*/  LOP3.LUT R35, R35, 0x6000, RZ, 0xc0, !PT ;  /* 0x0000600023237812 */ /* 0x000fe400078ec0ff */
[----:B------:R1:W-:Y:S01]  /*c340*/  @P3 STL [R1+0x2f0], R9 ;  /* 0x0002f00901003387 */ /* 0x0003e20000100800 */
[----:B------:R-:W-:Y:S02]  /*c350*/  F2FP.BF16.PACK_AB R4, R36, R38 ;  /* 0x000000262404723e */ /* 0x000fe400000010ff */
[----:B------:R-:W-:Y:S01]  /*c360*/  FSETP.NEU.AND P2, PT, R8, RZ, PT ;  /* 0x000000ff0800720b */ /* 0x000fe20003f4d000 */
[----:B---3--:R-:W2:Y:S01]  /*c370*/  LDL.LU R16, [R1+0xe4] ;  /* 0x0000e40001107983 */ /* 0x008ea20000300800 */
[----:B-1----:R-:W-:-:S03]  /*c380*/  F2FP.BF16.PACK_AB R9, R7, R39 ;  /* 0x000000270709723e */ /* 0x002fc600000010ff */
[----:B------:R-:W3:Y:S01]  /*c390*/  LDL.LU R17, [R1+0xfc] ;  /* 0x0000fc0001117983 */ /* 0x000ee20000300800 */
[----:B------:R-:W-:Y:S02]  /*c3a0*/  LOP3.LUT R39, R57, 0x1ff, RZ, 0xc0, !PT ;  /* 0x000001ff39277812 */ /* 0x000fe400078ec0ff */
[----:B----4-:R-:W-:Y:S01]  /*c3b0*/  F2FP.BF16.PACK_AB R8, R10, R11 ;  /* 0x0000000b0a08723e */ /* 0x010fe200000010ff */
[----:B------:R-:W4:Y:S02]  /*c3c0*/  LDL.LU R29, [R1+0x10c] ;  /* 0x00010c00011d7983 */ /* 0x000f240000300800 */
[----:B------:R-:W-:-:S05]  /*c3d0*/  IMAD R35, R39, 0x10, R35 ;  /* 0x0000001027237824 */ /* 0x000fca00078e0223 */
[----:B------:R-:W1:Y:S01]  /*c3e0*/  LDS.128 R36, [R35] ;  /* 0x0000000023247984 */ /* 0x000e620000000c00 */
[----:B------:R-:W-:Y:S02]  /*c3f0*/  LOP3.LUT R21, R35, 0x20, RZ, 0x3c, !PT ;  /* 0x0000002023157812 */ /* 0x000fe400078e3cff */
[----:B------:R-:W-:-:S03]  /*c400*/  F2FP.BF16.PACK_AB R11, R59, R58 ;  /* 0x0000003a3b0b723e */ /* 0x000fc600000010ff */
[----:B------:R-:W5:Y:S01]  /*c410*/  LDS.128 R56, [R21] ;  /* 0x0000000015387984 */ /* 0x000f620000000c00 */
[----:B------:R-:W-:-:S03]  /*c420*/  F2FP.BF16.PACK_AB R7, R28, R30 ;  /* 0x0000001e1c07723e */ /* 0x000fc600000010ff */
[----:B------:R-:W2:Y:S01]  /*c430*/  LDL.LU R30, [R1+0x138] ;  /* 0x00013800011e7983 */ /* 0x000ea20000300800 */
[----:B------:R-:W-:-:S03]  /*c440*/  F2FP.BF16.PACK_AB R6, R31, R22 ;  /* 0x000000161f06723e */ /* 0x000fc600000010ff */
[----:B------:R-:W2:Y:S01]  /*c450*/  LDL.LU R18, [R1+0x128] ;  /* 0x0001280001127983 */ /* 0x000ea20000300800 */
[C---:B------:R-:W-:Y:S02]  /*c460*/  LOP3.LUT R20, R35.reuse, 0x40, RZ, 0x3c, !PT ;  /* 0x0000004023147812 */ /* 0x040fe400078e3cff */
[----:B------:R-:W-:Y:S01]  /*c470*/  LOP3.LUT R28, R35, 0x60, RZ, 0x3c, !PT ;  /* 0x00000060231c7812 */ /* 0x000fe200078e3cff */
[----:B------:R-:W3:Y:S04]  /*c480*/  LDL.LU R23, [R1+0x13c] ;  /* 0x00013c0001177983 */ /* 0x000ee80000300800 */
[----:B------:R-:W3:Y:S01]  /*c490*/  LDL.LU R22, [R1+0x12c] ;  /* 0x00012c0001167983 */ /* 0x000ee20000300800 */
[----:B------:R-:W-:-:S03]  /*c4a0*/  F2FP.BF16.PACK_AB R10, R41, R42 ;  /* 0x0000002a290a723e */ /* 0x000fc600000010ff */
[----:B------:R-:W4:Y:S04]  /*c4b0*/  LDL.LU R31, [R1+0x158] ;  /* 0x00015800011f7983 */ /* 0x000f280000300800 */
[----:B------:R-:W4:Y:S04]  /*c4c0*/  LDL.LU R19, [R1+0x148] ;  /* 0x0001480001137983 */ /* 0x000f280000300800 */
[----:B------:R-:W0:Y:S04]  /*c4d0*/  LDS.128 R40, [R20] ;  /* 0x0000000014287984 */ /* 0x000e280000000c00 */
[----:B-1----:R-:W-:Y:S04]  /*c4e0*/  STL.64 [R1], R36 ;  /* 0x0000002401007387 */ /* 0x002fe80000100a00 */
[----:B------:R-:W-:Y:S04]  /*c4f0*/  STL.64 [R1+0x8], R38 ;  /* 0x0000082601007387 */ /* 0x000fe80000100a00 */
[----:B------:R-:W1:Y:S04]  /*c500*/  LDS.128 R36, [R28] ;  /* 0x000000001c247984 */ /* 0x000e680000000c00 */
[----:B------:R-:W-:Y:S01]  /*c510*/  BAR.SYNC.DEFER_BLOCKING 0x0 ;  /* 0x0000000000007b1d */ /* 0x000fe20000010000 */
[----:B------:R-:W-:-:S05]  /*c520*/  F2FP.BF16.PACK_AB R15, R2, R0 ;  /* 0x00000000020f723e */ /* 0x000fca00000010ff */
[----:B------:R-:W4:Y:S04]  /*c530*/  LDL.LU R2, [R1+0x15c] ;  /* 0x00015c0001027983 */ /* 0x000f280000300800 */
[----:B------:R-:W4:Y:S04]  /*c540*/  LDL.LU R0, [R1+0x14c] ;  /* 0x00014c0001007983 */ /* 0x000f280000300800 */
[----:B-----5:R5:W-:Y:S04]  /*c550*/  STL [R1+0x480], R59 ;  /* 0x0004803b01007387 */ /* 0x020be80000100800 */
[----:B-----5:R-:W5:Y:S04]  /*c560*/  LDL.LU R59, [R1+0x11c] ;  /* 0x00011c00013b7983 */ /* 0x020f680000300800 */
[----:B------:R0:W-:Y:S04]  /*c570*/  STS.128 [R3], R4 ;  /* 0x0000000403007388 */ /* 0x0001e80000000c00 */
[----:B------:R1:W-:Y:S04]  /*c580*/  STS.128 [R3+0x1000], R24 ;  /* 0x0010001803007388 */ /* 0x0003e80000000c00 */
[----:B0-----:R-:W5:Y:S04]  /*c590*/  LDL.LU R5, [R1+0xf8] ;  /* 0x0000f80001057983 */ /* 0x001f680000300800 */
[----:B------:R-:W5:Y:S04]  /*c5a0*/  LDL.LU R6, [R1+0xe8] ;  /* 0x0000e80001067983 */ /* 0x000f680000300800 */
[----:B------:R-:W5:Y:S04]  /*c5b0*/  LDL.LU R7, [R1+0x118] ;  /* 0x0001180001077983 */ /* 0x000f680000300800 */
[----:B-1----:R-:W5:Y:S04]  /*c5c0*/  LDL.LU R27, [R1+0xec] ;  /* 0x0000ec00011b7983 */ /* 0x002f680000300800 */
[----:B------:R0:W-:Y:S04]  /*c5d0*/  STS.128 [R3+0x80], R8 ;  /* 0x0000800803007388 */ /* 0x0001e80000000c00 */
[----:B------:R-:W-:Y:S04]  /*c5e0*/  STS.128 [R3+0x1080], R12 ;  /* 0x0010800c03007388 */ /* 0x000fe80000000c00 */
[----:B------:R-:W-:Y:S01]  /*c5f0*/  BAR.SYNC.DEFER_BLOCKING 0x0 ;  /* 0x0000000000007b1d */ /* 0x000fe20000010000 */
[----:B------:R-:W-:-:S02]  /*c600*/  F2FP.BF16.PACK_AB R4, R34, R32 ;  /* 0x000000202204723e */ /* 0x000fc400000010ff */
[----:B0-----:R-:W-:Y:S02]  /*c610*/  F2FP.BF16.PACK_AB R8, R44, R33 ;  /* 0x000000212c08723e */ /* 0x001fe400000010ff */
[----:B------:R-:W-:Y:S01]  /*c620*/  F2FP.BF16.PACK_AB R9, R48, R46 ;  /* 0x0000002e3009723e */ /* 0x000fe200000010ff */
[----:B------:R-:W5:Y:S01]  /*c630*/  LDL.LU R44, [R1+0x2c] ;  /* 0x00002c00012c7983 */ /* 0x000f620000300800 */
[----:B------:R-:W-:-:S03]  /*c640*/  F2FP.BF16.PACK_AB R10, R52, R50 ;  /* 0x00000032340a723e */ /* 0x000fc600000010ff */
[----:B------:R-:W5:Y:S04]  /*c650*/  LDL.LU R48, [R1+0x28] ;  /* 0x0000280001307983 */ /* 0x000f680000300800 */
[----:B------:R-:W0:Y:S04]  /*c660*/  LDS.128 R12, [R35] ;  /* 0x00000000230c7984 */ /* 0x000e280000000c00 */
[----:B------:R-:W1:Y:S01]  /*c670*/  LDS.128 R32, [R21] ;  /* 0x0000000015207984 */ /* 0x000e620000000c00 */
[----:B------:R-:W-:Y:S02]  /*c680*/  F2FP.BF16.PACK_AB R11, R60, R54 ;  /* 0x000000363c0b723e */ /* 0x000fe400000010ff */
[----:B--2---:R-:W-:-:S02]  /*c690*/  F2FP.BF16.PACK_AB R18, R30, R18 ;  /* 0x000000121e12723e */ /* 0x004fc400000010ff */
[----:B---3--:R-:W-:Y:S02]  /*c6a0*/  F2FP.BF16.PACK_AB R26, R23, R22 ;  /* 0x00000016171a723e */ /* 0x008fe400000010ff */
[----:B------:R-:W2:Y:S01]  /*c6b0*/  LDS.128 R20, [R20] ;  /* 0x0000000014147984 */ /* 0x000ea20000000c00 */
[----:B----4-:R-:W-:Y:S02]  /*c6c0*/  F2FP.BF16.PACK_AB R19, R31, R19 ;  /* 0x000000131f13723e */ /* 0x010fe400000010ff */
[----:B-----5:R-:W-:Y:S02]  /*c6d0*/  F2FP.BF16.PACK_AB R25, R59, R29 ;  /* 0x0000001d3b19723e */ /* 0x020fe400000010ff */
[----:B------:R-:W3:Y:S04]  /*c6e0*/  LDS.128 R28, [R28] ;  /* 0x000000001c1c7984 */ /* 0x000ee80000000c00 */
[----:B------:R-:W-:Y:S01]  /*c6f0*/  BAR.SYNC.DEFER_BLOCKING 0x0 ;  /* 0x0000000000007b1d */ /* 0x000fe20000010000 */
[----:B------:R-:W-:-:S02]  /*c700*/  F2FP.BF16.PACK_AB R24, R5, R6 ;  /* 0x000000060518723e */ /* 0x000fc400000010ff */
[----:B------:R-:W-:Y:S02]  /*c710*/  F2FP.BF16.PACK_AB R5, R47, R45 ;  /* 0x0000002d2f05723e */ /* 0x000fe400000010ff */
[----:B------:R-:W-:Y:S01]  /*c720*/  F2FP.BF16.PACK_AB R6, R51, R49 ;  /* 0x000000313306723e */ /* 0x000fe200000010ff */
[----:B------:R-:W4:Y:S04]  /*c730*/  LDL.LU R45, [R1+0x34] ;  /* 0x00003400012d7983 */ /* 0x000f280000300800 */
[----:B------:R-:W5:Y:S04]  /*c740*/  LDL.LU R49, [R1+0x3c] ;  /* 0x00003c0001317983 */ /* 0x000f680000300800 */
[----:B------:R-:W2:Y:S01]  /*c750*/  LDL.LU R46, [R1+0x50] ;  /* 0x00005000012e7983 */ /* 0x000ea20000300800 */
[----:B------:R-:W-:-:S03]  /*c760*/  F2FP.BF16.PACK_AB R16, R27, R16 ;  /* 0x000000101b10723e */ /* 0x000fc600000010ff */
[----:B------:R-:W2:Y:S01]  /*c770*/  LDL.LU R50, [R1+0x58] ;  /* 0x0000580001327983 */ /* 0x000ea20000300800 */
[----:B------:R-:W-:-:S03]  /*c780*/  F2FP.BF16.PACK_AB R17, R7, R17 ;  /* 0x000000110711723e */ /* 0x000fc600000010ff */
[----:B------:R-:W2:Y:S01]  /*c790*/  LDL.LU R47, [R1+0x70] ;  /* 0x00007000012f7983 */ /* 0x000ea20000300800 */
[----:B------:R-:W-:-:S03]  /*c7a0*/  F2FP.BF16.PACK_AB R27, R2, R0 ;  /* 0x00000000021b723e */ /* 0x000fc600000010ff */
[----:B------:R-:W2:Y:S01]  /*c7b0*/  LDL.LU R51, [R1+0x78] ;  /* 0x0000780001337983 */ /* 0x000ea20000300800 */
[----:B------:R-:W-:-:S03]  /*c7c0*/  F2FP.BF16.PACK_AB R7, R55, R53 ;  /* 0x000000353707723e */ /* 0x000fc600000010ff */
        /* <DEDUP_REMOVED lines=8> */
[----:B------:R0:W-:Y:S04]  /*c850*/  STS.128 [R3], R4 ;  /* 0x0000000403007388 */ /* 0x0001e80000000c00 */
[----:B0-----:R-:W2:Y:S04]  /*c860*/  LDL.LU R7, [R1+0x5c] ;  /* 0x00005c0001077983 */ /* 0x001ea80000300800 */
[----:B------:R-:W3:Y:S04]  /*c870*/  LDL.LU R4, [R1+0x64] ;  /* 0x0000640001047983 */ /* 0x000ee80000300800 */
[----:B------:R-:W3:Y:S04]  /*c880*/  LDL.LU R5, [R1+0x7c] ;  /* 0x00007c0001057983 */ /* 0x000ee80000300800 */
[----:B------:R-:W3:Y:S04]  /*c890*/  LDL.LU R6, [R1+0x80] ;  /* 0x0000800001067983 */ /* 0x000ee80000300800 */
[----:B------:R0:W-:Y:S04]  /*c8a0*/  STS.128 [R3+0x1000], R8 ;  /* 0x0010000803007388 */ /* 0x0001e80000000c00 */
[----:B0-----:R-:W4:Y:S04]  /*c8b0*/  LDL.LU R9, [R1+0x30] ;  /* 0x0000300001097983 */ /* 0x001f280000300800 */
[----:B------:R-:W4:Y:S04]  /*c8c0*/  LDL.LU R10, [R1+0x40] ;  /* 0x00004000010a7983 */ /* 0x000f280000300800 */
[----:B------:R-:W5:Y:S04]  /*c8d0*/  LDL.LU R11, [R1+0x44] ;  /* 0x00004400010b7983 */ /* 0x000f680000300800 */
[----:B------:R0:W-:Y:S04]  /*c8e0*/  STS.128 [R3+0x80], R16 ;  /* 0x0000801003007388 */ /* 0x0001e80000000c00 */
[----:B------:R-:W-:Y:S01]  /*c8f0*/  STS.128 [R3+0x1080], R24 ;  /* 0x0010801803007388 */ /* 0x000fe20000000c00 */
[----:B------:R-:W-:-:S03]  /*c900*/  F2FP.BF16.PACK_AB R44, R44, R61 ;  /* 0x0000003d2c2c723e */ /* 0x000fc600000010ff */
[----:B------:R-:W4:Y:S04]  /*c910*/  LDL.LU R61, [R1+0x1cc] ;  /* 0x0001cc00013d7983 */ /* 0x000f280000300800 */
[----:B------:R-:W-:Y:S01]  /*c920*/  BAR.SYNC.DEFER_BLOCKING 0x0 ;  /* 0x0000000000007b1d */ /* 0x000fe20000010000 */
[----:B--2---:R-:W-:-:S05]  /*c930*/  F2FP.BF16.PACK_AB R46, R7, R46 ;  /* 0x0000002e072e723e */ /* 0x004fca00000010ff */
[----:B------:R-:W0:Y:S01]  /*c940*/  S2R R7, SR_TID.X ;  /* 0x0000000000077919 */ /* 0x000e220000002100 */
[----:B---3--:R-:W-:Y:S02]  /*c950*/  F2FP.BF16.PACK_AB R51, R6, R51 ;  /* 0x000000330633723e */ /* 0x008fe400000010ff */
[C---:B0-----:R-:W-:Y:S01]  /*c960*/  SHF.L.U32 R19, R7.reuse, 0xc, RZ ;  /* 0x0000000c07137819 */ /* 0x041fe200000006ff */
[C---:B------:R-:W-:Y:S01]  /*c970*/  IMAD.SHL.U32 R18, R7.reuse, 0x1000, RZ ;  /* 0x0000100007127824 */ /* 0x040fe200078e00ff */
[----:B------:R-:W-:Y:S02]  /*c980*/  LOP3.LUT R6, R7, 0x1ff, RZ, 0xc0, !PT ;  /* 0x000001ff07067812 */ /* 0x000fe400078ec0ff */
[----:B------:R-:W-:Y:S02]  /*c990*/  LOP3.LUT R19, R19, 0x6000, RZ, 0xc0, !PT ;  /* 0x0000600013137812 */ /* 0x000fe400078ec0ff */
[----:B------:R-:W-:Y:S02]  /*c9a0*/  LOP3.LUT R18, R18, 0x6000, RZ, 0xc0, !PT ;  /* 0x0000600012127812 */ /* 0x000fe400078ec0ff */
[----:B-----5:R-:W-:Y:S01]  /*c9b0*/  F2FP.BF16.PACK_AB R49, R11, R49 ;  /* 0x000000310b31723e */ /* 0x020fe200000010ff */
[C---:B------:R-:W-:Y:S01]  /*c9c0*/  IMAD.SHL.U32 R11, R7.reuse, 0x1000, RZ ;  /* 0x00001000070b7824 */ /* 0x040fe200078e00ff */
[----:B------:R-:W-:-:S04]  /*c9d0*/  SHF.L.U32 R7, R7, 0xc, RZ ;  /* 0x0000000c07077819 */ /* 0x000fc800000006ff */
[----:B------:R-:W-:Y:S01]  /*c9e0*/  LOP3.LUT R11, R11, 0x6000, RZ, 0xc0, !PT ;  /* 0x000060000b0b7812 */ /* 0x000fe200078ec0ff */
[C---:B------:R-:W-:Y:S01]  /*c9f0*/  IMAD R19, R6.reuse, 0x10, R19 ;  /* 0x0000001006137824 */ /* 0x040fe200078e0213 */
[----:B------:R-:W-:Y:S02]  /*ca00*/  LOP3.LUT R7, R7, 0x6000, RZ, 0xc0, !PT ;  /* 0x0000600007077812 */ /* 0x000fe400078ec0ff */
[C---:B------:R-:W-:Y:S01]  /*ca10*/  LEA R18, R6.reuse, R18, 0x4 ;  /* 0x0000001206127211 */ /* 0x040fe200078e20ff */
[C---:B------:R-:W-:Y:S01]  /*ca20*/  IMAD R11, R6.reuse, 0x10, R11 ;  /* 0x00000010060b7824 */ /* 0x040fe200078e020b */
[----:B------:R-:W-:Y:S01]  /*ca30*/  LOP3.LUT R19, R19, 0x60, RZ, 0x3c, !PT ;  /* 0x0000006013137812 */ /* 0x000fe200078e3cff */
[----:B------:R-:W-:Y:S01]  /*ca40*/  IMAD R7, R6, 0x10, R7 ;  /* 0x0000001006077824 */ /* 0x000fe200078e0207 */
[----:B------:R-:W-:Y:S02]  /*ca50*/  LOP3.LUT R18, R18, 0x40, RZ, 0x3c, !PT ;  /* 0x0000004012127812 */ /* 0x000fe400078e3cff */
[----:B------:R-:W-:-:S02]  /*ca60*/  LOP3.LUT R11, R11, 0x20, RZ, 0x3c, !PT ;  /* 0x000000200b0b7812 */ /* 0x000fc400078e3cff */
[----:B----4-:R-:W-:Y:S01]  /*ca70*/  F2FP.BF16.PACK_AB R48, R9, R48 ;  /* 0x000000300930723e */ /* 0x010fe200000010ff */
[----:B------:R-:W-:Y:S01]  /*ca80*/  LDS.128 R24, [R18] ;  /* 0x0000000012187984 */ /* 0x000fe20000000c00 */
[----:B------:R-:W-:Y:S02]  /*ca90*/  F2FP.BF16.PACK_AB R45, R10, R45 ;  /* 0x0000002d0a2d723e */ /* 0x000fe400000010ff */
[----:B------:R-:W-:Y:S01]  /*caa0*/  F2FP.BF16.PACK_AB R50, R4, R50 ;  /* 0x000000320432723e */ /* 0x000fe200000010ff */
[----:B------:R-:W-:Y:S01]  /*cab0*/  LDS.128 R8, [R11] ;  /* 0x000000000b087984 */ /* 0x000fe20000000c00 */
[----:B------:R-:W-:-:S03]  /*cac0*/  F2FP.BF16.PACK_AB R47, R5, R47 ;  /* 0x0000002f052f723e */ /* 0x000fc600000010ff */
[----:B------:R-:W0:Y:S04]  /*cad0*/  LDS.128 R4, [R7] ;  /* 0x0000000007047984 */ /* 0x000e280000000c00 */
[----:B------:R-:W2:Y:S04]  /*cae0*/  LDS.128 R16, [R19] ;  /* 0x0000000013107984 */ /* 0x000ea80000000c00 */
[----:B------:R-:W-:Y:S06]  /*caf0*/  BAR.SYNC.DEFER_BLOCKING 0x0 ;  /* 0x0000000000007b1d */ /* 0x000fec0000010000 */
[----:B------:R3:W-:Y:S04]  /*cb00*/  STS.128 [R3], R44 ;  /* 0x0000002c03007388 */ /* 0x0007e80000000c00 */
[----:B------:R4:W-:Y:S04]  /*cb10*/  STS.128 [R3+0x1000], R48 ;  /* 0x0010003003007388 */ /* 0x0009e80000000c00 */
[----:B---3--:R-:W3:Y:S04]  /*cb20*/  LDL.LU R44, [R1+0x16c] ;  /* 0x00016c00012c7983 */ /* 0x008ee80000300800 */
[----:B------:R-:W5:Y:S04]  /*cb30*/  LDL.LU R45, [R1+0x17c] ;  /* 0x00017c00012d7983 */ /* 0x000f680000300800 */
[----:B------:R-:W2:Y:S04]  /*cb40*/  LDL.LU R46, [R1+0x1a8] ;  /* 0x0001a800012e7983 */ /* 0x000ea80000300800 */
[----:B----4-:R-:W5:Y:S04]  /*cb50*/  LDL.LU R51, [R1+0x18c] ;  /* 0x00018c0001337983 */ /* 0x010f680000300800 */
[----:B------:R-:W4:Y:S04]  /*cb60*/  LDL.LU R48, [R1+0x19c] ;  /* 0x00019c0001307983 */ /* 0x000f280000300800 */
[----:B------:R-:W2:Y:S04]  /*cb70*/  LDL.LU R49, [R1+0x1bc] ;  /* 0x0001bc0001317983 */ /* 0x000ea80000300800 */
[----:B------:R-:W0:Y:S04]  /*cb80*/  S2R R47, SR_TID.X ;  /* 0x00000000002f7919 */ /* 0x000e280000002100 */
[----:B------:R-:W2:Y:S01]  /*cb90*/  LDL.LU R50, [R1+0x1ac] ;  /* 0x0001ac0001327983 */ /* 0x000ea20000300800 */
[----:B------:R-:W-:-:S02]  /*cba0*/  F2FP.BF16.PACK_AB R52, R59, R52 ;  /* 0x000000343b34723e */ /* 0x000fc400000010ff */
[----:B------:R-:W-:Y:S01]  /*cbb0*/  F2FP.BF16.PACK_AB R53, R0, R53 ;  /* 0x000000350035723e */ /* 0x000fe200000010ff */
[----:B------:R-:W2:Y:S01]  /*cbc0*/  LDL.LU R59, [R1+0x480] ;  /* 0x00048000013b7983 */ /* 0x000ea20000300800 */
[----:B0-----:R-:W-:-:S04]  /*cbd0*/  SHF.R.U32.HI R47, RZ, 0x8, R47 ;  /* 0x00000008ff2f7819 */ /* 0x001fc8000001162f */
[----:B------:R-:W-:Y:S02]  /*cbe0*/  SGXT.U32 R47, R47, 0x1 ;  /* 0x000000012f2f781a */ /* 0x000fe40000000000 */
[----:B---3--:R-:W-:Y:S02]  /*cbf0*/  F2FP.BF16.PACK_AB R44, R2, R44 ;  /* 0x0000002c022c723e */ /* 0x008fe400000010ff */
[----:B------:R-:W3:Y:S04]  /*cc00*/  LDL.LU R2, [R1+0x47c] ;  /* 0x00047c0001027983 */ /* 0x000ee80000300800 */
[----:B------:R-:W3:Y:S01]  /*cc10*/  LDL.LU R0, [R1+0x478] ;  /* 0x0004780001007983 */ /* 0x000ee20000300800 */
[----:B-----5:R-:W-:Y:S01]  /*cc20*/  F2FP.BF16.PACK_AB R45, R51, R45 ;  /* 0x0000002d332d723e */ /* 0x020fe200000010ff */
[----:B------:R-:W-:-:S02]  /*cc30*/  IMAD R51, R47, c[0x0][0x1c8], RZ ;  /* 0x000072002f337a24 */ /* 0x000fc400078e02ff */
[----:B------:R-:W-:Y:S01]  /*cc40*/  IMAD.MOV.U32 R47, RZ, RZ, c[0x0][0x1c8] ;  /* 0x00007200ff2f7624 */ /* 0x000fe200078e00ff */
[----:B----4-:R-:W-:Y:S02]  /*cc50*/  F2FP.BF16.PACK_AB R54, R48, R54 ;  /* 0x000000363036723e */ /* 0x010fe400000010ff */
[----:B--2---:R-:W-:Y:S02]  /*cc60*/  F2FP.BF16.PACK_AB R55, R49, R55 ;  /* 0x000000373137723e */ /* 0x004fe400000010ff */
[----:B------:R-:W-:Y:S02]  /*cc70*/  LEA R49, R47, R51, 0x1 ;  /* 0x000000332f317211 */ /* 0x000fe400078e08ff */
[----:B------:R-:W-:Y:S01]  /*cc80*/  F2FP.BF16.PACK_AB R47, R61, R60 ;  /* 0x0000003c3d2f723e */ /* 0x000fe200000010ff */
[----:B------:R0:W-:Y:S04]  /*cc90*/  STS.128 [R3+0x80], R52 ;  /* 0x0000803403007388 */ /* 0x0001e80000000c00 */
[----:B------:R-:W2:Y:S04]  /*cca0*/  LDL.LU R61, [R1+0x8] ;  /* 0x00000800013d7983 */ /* 0x000ea80000300800 */
[----:B------:R-:W4:Y:S04]  /*ccb0*/  LDL.LU R60, [R1+0xc] ;  /* 0x00000c00013c7983 */ /* 0x000f280000300800 */
[----:B0-----:R-:W5:Y:S04]  /*ccc0*/  LDL.LU R53, [R1] ;  /* 0x0000000001357983 */ /* 0x001f680000300800 */
[----:B------:R-:W2:Y:S01]  /*ccd0*/  LDL.LU R54, [R1+0x4] ;  /* 0x0000040001367983 */ /* 0x000ea20000300800 */
[----:B------:R-:W-:-:S05]  /*cce0*/  F2FP.BF16.PACK_AB R46, R50, R46 ;  /* 0x0000002e322e723e */ /* 0x000fca00000010ff */
[----:B------:R0:W-:Y:S01]  /*ccf0*/  STS.128 [R3+0x1080], R44 ;  /* 0x0010802c03007388 */ /* 0x0001e20000000c00 */
[----:B------:R-:W-:-:S04]  /*cd00*/  IMAD.MOV.U32 R55, RZ, RZ, c[0x0][0x1c8] ;  /* 0x00007200ff377624 */ /* 0x000fc800078e00ff */
[----:B------:R-:W-:-:S05]  /*cd10*/  IMAD R52, R55, 0x2, R49 ;  /* 0x0000000237347824 */ /* 0x000fca00078e0231 */
[----:B0-----:R-:W-:Y:S01]  /*cd20*/  LEA R3, R55, R52, 0x1 ;  /* 0x0000003437037211 */ /* 0x001fe200078e08ff */
[----:B------:R-:W-:Y:S01]  /*cd30*/  BAR.SYNC.DEFER_BLOCKING 0x0 ;  /* 0x0000000000007b1d */ /* 0x000fe20000010000 */
[-C--:B---3--:R-:W-:Y:S02]  /*cd40*/  LEA R50, P3, R51, R0.reuse, 0x1 ;  /* 0x0000000033327211 */ /* 0x088fe400078608ff */
[----:B------:R-:W-:Y:S02]  /*cd50*/  LEA R48, P4, R49, R0, 0x1 ;  /* 0x0000000031307211 */ /* 0x000fe400078808ff */
[----:B------:R-:W-:Y:S02]  /*cd60*/  LEA.HI.X.SX32 R51, R51, R2, 0x1, P3 ;  /* 0x0000000233337211 */ /* 0x000fe400018f0eff */
[----:B------:R-:W-:Y:S02]  /*cd70*/  LEA R44, P3, R52, R0, 0x1 ;  /* 0x00000000342c7211 */ /* 0x000fe400078608ff */
[----:B------:R-:W-:-:S02]  /*cd80*/  LEA.HI.X.SX32 R49, R49, R2, 0x1, P4 ;  /* 0x0000000231317211 */ /* 0x000fc400020f0eff */
[----:B------:R-:W-:Y:S02]  /*cd90*/  LEA.HI.X.SX32 R45, R52, R2, 0x1, P3 ;  /* 0x00000002342d7211 */ /* 0x000fe400018f0eff */
[----:B------:R-:W-:-:S04]  /*cda0*/  LEA R46, P3, R3, R0, 0x1 ;  /* 0x00000000032e7211 */ /* 0x000fc800078608ff */
[----:B------:R-:W-:Y:S01]  /*cdb0*/  LEA.HI.X.SX32 R47, R3, R2, 0x1, P3 ;  /* 0x00000002032f7211 */ /* 0x000fe200018f0eff */
[----:B-----5:R0:W-:Y:S04]  /*cdc0*/  STG.E.U16 [R50.64], R53 ;  /* 0x0000003532007986 */ /* 0x0201e8000c101504 */
[----:B------:R3:W-:Y:S01]  /*cdd0*/  STG.E.U16 [R48.64], R56 ;  /* 0x0000003830007986 */ /* 0x0007e2000c101504 */
[----:B0-----:R-:W-:-:S04]  /*cde0*/  IMAD R50, R55, 0x2, R3 ;  /* 0x0000000237327824 */ /* 0x001fc800078e0203 */
[----:B------:R-:W-:Y:S01]  /*cdf0*/  IMAD R3, R55, 0x2, R50 ;  /* 0x0000000237037824 */ /* 0x000fe200078e0232 */
[C---:B---3--:R-:W-:Y:S01]  /*ce00*/  LEA R48, P3, R50.reuse, R0, 0x1 ;  /* 0x0000000032307211 */ /* 0x048fe200078608ff */
[----:B------:R0:W-:Y:S03]  /*ce10*/  STG.E.U16 [R44.64], R40 ;  /* 0x000000282c007986 */ /* 0x0001e6000c101504 */
[----:B------:R-:W-:Y:S01]  /*ce20*/  LEA.HI.X.SX32 R49, R50, R2, 0x1, P3 ;  /* 0x0000000232317211 */ /* 0x000fe200018f0eff */
[----:B------:R3:W-:Y:S01]  /*ce30*/  STG.E.U16 [R46.64], R36 ;  /* 0x000000242e007986 */ /* 0x0007e2000c101504 */
[----:B------:R-:W-:Y:S02]  /*ce40*/  PRMT R56, R56, 0x7632, R56 ;  /* 0x0000763238387816 */ /* 0x000fe40000000038 */
[----:B0-----:R-:W-:Y:S02]  /*ce50*/  LEA R44, P3, R3, R0, 0x1 ;  /* 0x00000000032c7211 */ /* 0x001fe400078608ff */
[----:B------:R-:W-:-:S02]  /*ce60*/  PRMT R40, R53, 0x7632, R40 ;  /* 0x0000763235287816 */ /* 0x000fc40000000028 */
[----:B---3--:R-:W-:Y:S02]  /*ce70*/  LEA R47, R55, R3, 0x1 ;  /* 0x00000003372f7211 */ /* 0x008fe400078e08ff */
[----:B------:R-:W-:Y:S02]  /*ce80*/  LEA.HI.X.SX32 R45, R3, R2, 0x1, P3 ;  /* 0x00000002032d7211 */ /* 0x000fe400018f0eff */
[----:B------:R-:W-:Y:S01]  /*ce90*/  LEA R46, P3, R47, R0, 0x1 ;  /* 0x000000002f2e7211 */ /* 0x000fe200078608ff */
[----:B------:R-:W-:Y:S01]  /*cea0*/  IMAD R3, R55, 0x2, R47 ;  /* 0x0000000237037824 */ /* 0x000fe200078e022f */
[----:B------:R0:W-:Y:S02]  /*ceb0*/  STG.E.U16 [R48.64], R40 ;  /* 0x0000002830007986 */ /* 0x0001e4000c101504 */
[----:B------:R-:W-:Y:S02]  /*cec0*/  LEA.HI.X.SX32 R47, R47, R2, 0x1, P3 ;  /* 0x000000022f2f7211 */ /* 0x000fe400018f0eff */
[----:B------:R3:W-:Y:S01]  /*ced0*/  STG.E.U16 [R44.64], R56 ;  /* 0x000000382c007986 */ /* 0x0007e2000c101504 */
[----:B0-----:R-:W-:Y:S01]  /*cee0*/  PRMT R40, R40, 0x7632, R40 ;  /* 0x0000763228287816 */ /* 0x001fe20000000028 */
[----:B---3--:R-:W-:-:S04]  /*cef0*/  IMAD R45, R55, 0x2, R3 ;  /* 0x00000002372d7824 */ /* 0x008fc800078e0203 */
[----:B------:R0:W-:Y:S01]  /*cf00*/  STG.E.U16 [R46.64], R40 ;  /* 0x000000282e007986 */ /* 0x0001e2000c101504 */
[C---:B------:R-:W-:Y:S02]  /*cf10*/  LEA R48, P3, R3.reuse, R0, 0x1 ;  /* 0x0000000003307211 */ /* 0x040fe400078608ff */
[----:B------:R-:W-:Y:S02]  /*cf20*/  PRMT R36, R36, 0x7632, R36 ;  /* 0x0000763224247816 */ /* 0x000fe40000000024 */
[----:B------:R-:W-:Y:S02]  /*cf30*/  LEA.HI.X.SX32 R49, R3, R2, 0x1, P3 ;  /* 0x0000000203317211 */ /* 0x000fe400018f0eff */
[----:B------:R-:W-:Y:S02]  /*cf40*/  LEA R44, P4, R45, R0, 0x1 ;  /* 0x000000002d2c7211 */ /* 0x000fe400078808ff */
[----:B0-----:R-:W-:-:S04]  /*cf50*/  LEA R40, R55, R45, 0x1 ;  /* 0x0000002d37287211 */ /* 0x001fc800078e08ff */
[C---:B------:R-:W-:Y:S01]  /*cf60*/  LEA R46, P3, R40.reuse, R0, 0x1 ;  /* 0x00000000282e7211 */ /* 0x040fe200078608ff */
[----:B------:R-:W-:Y:S01]  /*cf70*/  IMAD R3, R55, 0x2, R40 ;  /* 0x0000000237037824 */ /* 0x000fe200078e0228 */
[-C--:B------:R-:W-:Y:S01]  /*cf80*/  LEA.HI.X.SX32 R45, R45, R2.reuse, 0x1, P4 ;  /* 0x000000022d2d7211 */ /* 0x080fe200020f0eff */
[----:B------:R0:W-:Y:S01]  /*cf90*/  STG.E.U16 [R48.64], R36 ;  /* 0x0000002430007986 */ /* 0x0001e2000c101504 */
[----:B------:R-:W-:-:S03]  /*cfa0*/  LEA.HI.X.SX32 R47, R40, R2, 0x1, P3 ;  /* 0x00000002282f7211 */ /* 0x000fc600018f0eff */
[----:B--2---:R2:W-:Y:S01]  /*cfb0*/  STG.E.U16 [R44.64], R54 ;  /* 0x000000362c007986 */ /* 0x0045e2000c101504 */
[----:B0-----:R-:W-:Y:S01]  /*cfc0*/  LEA R48, P3, R3, R0, 0x1 ;  /* 0x0000000003307211 */ /* 0x001fe200078608ff */
[----:B------:R-:W-:-:S03]  /*cfd0*/  IMAD R36, R55, 0x2, R3 ;  /* 0x0000000237247824 */ /* 0x000fc600078e0203 */
[----:B------:R-:W-:Y:S02]  /*cfe0*/  LEA.HI.X.SX32 R49, R3, R2, 0x1, P3 ;  /* 0x0000000203317211 */ /* 0x000fe400018f0eff */
[C---:B--2---:R-:W-:Y:S02]  /*cff0*/  LEA R44, P3, R36.reuse, R0, 0x1 ;  /* 0x00000000242c7211 */ /* 0x044fe400078608ff */
[----:B------:R-:W-:Y:S01]  /*d000*/  LEA R3, R55, R36, 0x1 ;  /* 0x0000002437037211 */ /* 0x000fe200078e08ff */
[----:B------:R0:W-:Y:S01]  /*d010*/  STG.E.U16 [R46.64], R57 ;  /* 0x000000392e007986 */ /* 0x0001e2000c101504 */
[----:B------:R-:W-:-:S03]  /*d020*/  LEA.HI.X.SX32 R45, R36, R2, 0x1, P3 ;  /* 0x00000002242d7211 */ /* 0x000fc600018f0eff */
[----:B------:R-:W-:Y:S01]  /*d030*/  IMAD R36, R55, 0x2, R3 ;  /* 0x0000000237247824 */ /* 0x000fe200078e0203 */
[----:B------:R-:W-:Y:S01]  /*d040*/  STG.E.U16 [R48.64], R41 ;  /* 0x0000002930007986 */ /* 0x000fe2000c101504 */
[----:B------:R-:W-:Y:S02]  /*d050*/  PRMT R40, R54, 0x7632, R40 ;  /* 0x0000763236287816 */ /* 0x000fe40000000028 */
[C---:B0-----:R-:W-:Y:S01]  /*d060*/  LEA R46, P3, R3.reuse, R0, 0x1 ;  /* 0x00000000032e7211 */ /* 0x041fe200078608ff */
[----:B------:R0:W-:Y:S03]  /*d070*/  STG.E.U16 [R44.64], R37 ;  /* 0x000000252c007986 */ /* 0x0001e6000c101504 */
[----:B------:R-:W-:Y:S01]  /*d080*/  LEA.HI.X.SX32 R47, R3, R2, 0x1, P3 ;  /* 0x00000002032f7211 */ /* 0x000fe200018f0eff */
[----:B------:R-:W-:-:S04]  /*d090*/  IMAD R3, R55, 0x2, R36 ;  /* 0x0000000237037824 */ /* 0x000fc800078e0224 */
[----:B------:R2:W-:Y:S01]  /*d0a0*/  STG.E.U16 [R46.64], R40 ;  /* 0x000000282e007986 */ /* 0x0005e2000c101504 */
[----:B0-----:R-:W-:-:S04]  /*d0b0*/  LEA R44, P3, R36, R0, 0x1 ;  /* 0x00000000242c7211 */ /* 0x001fc800078608ff */
[----:B------:R-:W-:Y:S02]  /*d0c0*/  LEA.HI.X.SX32 R45, R36, R2, 0x1, P3 ;  /* 0x00000002242d7211 */ /* 0x000fe400018f0eff */
[----:B------:R-:W-:Y:S02]  /*d0d0*/  LEA R36, R55, R3, 0x1 ;  /* 0x0000000337247211 */ /* 0x000fe400078e08ff */
[----:B--2---:R-:W-:Y:S02]  /*d0e0*/  LEA R40, P3, R3, R0, 0x1 ;  /* 0x0000000003287211 */ /* 0x004fe400078608ff */
[----:B------:R-:W-:Y:S02]  /*d0f0*/  PRMT R57, R57, 0x7632, R57 ;  /* 0x0000763239397816 */ /* 0x000fe40000000039 */
[----:B------:R-:W-:Y:S02]  /*d100*/  PRMT R37, R41, 0x7632, R37 ;  /* 0x0000763229257816 */ /* 0x000fe40000000025 */
[----:B------:R-:W-:Y:S01]  /*d110*/  LEA.HI.X.SX32 R41, R3, R2, 0x1, P3 ;  /* 0x0000000203297211 */ /* 0x000fe200018f0eff */
[C---:B------:R-:W-:Y:S01]  /*d120*/  IMAD R3, R55.reuse, 0x2, R36 ;  /* 0x0000000237037824 */ /* 0x040fe200078e0224 */
[C---:B------:R-:W-:Y:S01]  /*d130*/  LEA R46, P3, R36.reuse, R0, 0x1 ;  /* 0x00000000242e7211 */ /* 0x040fe200078608ff */
[----:B------:R0:W-:Y:S03]  /*d140*/  STG.E.U16 [R44.64], R57 ;  /* 0x000000392c007986 */ /* 0x0001e6000c101504 */
[----:B------:R-:W-:Y:S01]  /*d150*/  LEA.HI.X.SX32 R47, R36, R2, 0x1, P3 ;  /* 0x00000002242f7211 */ /* 0x000fe200018f0eff */
[----:B------:R2:W-:Y:S01]  /*d160*/  STG.E.U16 [R40.64], R37 ;  /* 0x0000002528007986 */ /* 0x0005e2000c101504 */
[----:B0-----:R-:W-:Y:S01]  /*d170*/  IMAD R44, R55, 0x2, R3 ;  /* 0x00000002372c7824 */ /* 0x001fe200078e0203 */
[----:B--2---:R-:W-:-:S02]  /*d180*/  PRMT R37, R37, 0x7632, R37 ;  /* 0x0000763225257816 */ /* 0x004fc40000000025 */
[-C--:B------:R-:W-:Y:S02]  /*d190*/  LEA R40, P3, R3, R0.reuse, 0x1 ;  /* 0x0000000003287211 */ /* 0x080fe400078608ff */
[----:B------:R-:W-:Y:S02]  /*d1a0*/  LEA R36, P4, R44, R0, 0x1 ;  /* 0x000000002c247211 */ /* 0x000fe400078808ff */
[----:B------:R-:W-:Y:S01]  /*d1b0*/  LEA R45, R55, R44, 0x1 ;  /* 0x0000002c372d7211 */ /* 0x000fe200078e08ff */
[----:B------:R0:W-:Y:S01]  /*d1c0*/  STG.E.U16 [R46.64], R37 ;  /* 0x000000252e007986 */ /* 0x0001e2000c101504 */
[----:B------:R-:W-:-:S03]  /*d1d0*/  LEA.HI.X.SX32 R41, R3, R2, 0x1, P3 ;  /* 0x0000000203297211 */ /* 0x000fc600018f0eff */
[----:B------:R-:W-:Y:S02]  /*d1e0*/  IMAD R3, R55, 0x2, R45 ;  /* 0x0000000237037824 */ /* 0x000fe400078e022d */
[----:B------:R2:W-:Y:S01]  /*d1f0*/  STG.E.U16 [R40.64], R61 ;  /* 0x0000003d28007986 */ /* 0x0005e2000c101504 */
[----:B0-----:R-:W-:Y:S02]  /*d200*/  LEA.HI.X.SX32 R37, R44, R2, 0x1, P4 ;  /* 0x000000022c257211 */ /* 0x001fe400020f0eff */
[----:B------:R-:W-:-:S03]  /*d210*/  LEA R44, P3, R45, R0, 0x1 ;  /* 0x000000002d2c7211 */ /* 0x000fc600078608ff */
[----:B------:R0:W-:Y:S01]  /*d220*/  STG.E.U16 [R36.64], R58 ;  /* 0x0000003a24007986 */ /* 0x0001e2000c101504 */
[----:B------:R-:W-:Y:S02]  /*d230*/  LEA.HI.X.SX32 R45, R45, R2, 0x1, P3 ;  /* 0x000000022d2d7211 */ /* 0x000fe400018f0eff */
[----:B--2---:R-:W-:-:S04]  /*d240*/  LEA R40, P3, R3, R0, 0x1 ;  /* 0x0000000003287211 */ /* 0x004fc800078608ff */
[----:B------:R-:W-:Y:S01]  /*d250*/  LEA.HI.X.SX32 R41, R3, R2, 0x1, P3 ;  /* 0x0000000203297211 */ /* 0x000fe200018f0eff */
[----:B0-----:R-:W-:Y:S01]  /*d260*/  IMAD R37, R55, 0x2, R3 ;  /* 0x0000000237257824 */ /* 0x001fe200078e0203 */
[----:B------:R-:W-:Y:S04]  /*d270*/  STG.E.U16 [R44.64], R42 ;  /* 0x0000002a2c007986 */ /* 0x000fe8000c101504 */
[----:B------:R-:W-:Y:S02]  /*d280*/  LEA R36, P3, R37, R0, 0x1 ;  /* 0x0000000025247211 */ /* 0x000fe400078608ff */
[----:B------:R-:W-:Y:S01]  /*d290*/  LEA R3, R55, R37, 0x1 ;  /* 0x0000002537037211 */ /* 0x000fe200078e08ff */
[----:B------:R0:W-:Y:S01]  /*d2a0*/  STG.E.U16 [R40.64], R38 ;  /* 0x0000002628007986 */ /* 0x0001e2000c101504 */
[----:B------:R-:W-:-:S02]  /*d2b0*/  LEA.HI.X.SX32 R37, R37, R2, 0x1, P3 ;  /* 0x0000000225257211 */ /* 0x000fc400018f0eff */
[----:B------:R-:W-:Y:S01]  /*d2c0*/  PRMT R48, R61, 0x7632, R48 ;  /* 0x000076323d307816 */ /* 0x000fe20000000030 */
[----:B------:R-:W-:Y:S01]  /*d2d0*/  IMAD R47, R55, 0x2, R3 ;  /* 0x00000002372f7824 */ /* 0x000fe200078e0203 */
[----:B------:R-:W-:-:S03]  /*d2e0*/  PRMT R46, R58, 0x7632, R46 ;  /* 0x000076323a2e7816 */ /* 0x000fc6000000002e */
[----:B------:R2:W-:Y:S01]  /*d2f0*/  STG.E.U16 [R36.64], R48 ;  /* 0x0000003024007986 */ /* 0x0005e2000c101504 */
[----:B0-----:R-:W-:-:S04]  /*d300*/  LEA R40, P3, R3, R0, 0x1 ;  /* 0x0000000003287211 */ /* 0x001fc800078608ff */
[----:B------:R-:W-:Y:S01]  /*d310*/  LEA.HI.X.SX32 R41, R3, R2, 0x1, P3 ;  /* 0x0000000203297211 */ /* 0x000fe200018f0eff */
[----:B------:R-:W-:Y:S01]  /*d320*/  IMAD R3, R55, 0x2, R47 ;  /* 0x0000000237037824 */ /* 0x000fe200078e022f */
[----:B--2---:R-:W-:-:S03]  /*d330*/  LEA R36, P3, R47, R0, 0x1 ;  /* 0x000000002f247211 */ /* 0x004fc600078608ff */
[----:B------:R0:W-:Y:S01]  /*d340*/  STG.E.U16 [R40.64], R46 ;  /* 0x0000002e28007986 */ /* 0x0001e2000c101504 */
[----:B------:R-:W-:Y:S02]  /*d350*/  LEA R45, R55, R3, 0x1 ;  /* 0x00000003372d7211 */ /* 0x000fe400078e08ff */
[----:B------:R-:W-:Y:S02]  /*d360*/  LEA.HI.X.SX32 R37, R47, R2, 0x1, P3 ;  /* 0x000000022f257211 */ /* 0x000fe400018f0eff */
[----:B------:R-:W-:Y:S01]  /*d370*/  PRMT R50, R42, 0x7632, R50 ;  /* 0x000076322a327816 */ /* 0x000fe20000000032 */
[----:B------:R-:W-:Y:S01]  /*d380*/  IMAD R47, R55, 0x2, R45 ;  /* 0x00000002372f7824 */ /* 0x000fe200078e022d */
[----:B0-----:R-:W-:-:S04]  /*d390*/  LEA R40, P3, R3, R0, 0x1 ;  /* 0x0000000003287211 */ /* 0x001fc800078608ff */
[----:B------:R-:W-:Y:S02]  /*d3a0*/  LEA.HI.X.SX32 R41, R3, R2, 0x1, P3 ;  /* 0x0000000203297211 */ /* 0x000fe400018f0eff */
[----:B------:R-:W-:Y:S01]  /*d3b0*/  LEA R44, P3, R45, R0, 0x1 ;  /* 0x000000002d2c7211 */ /* 0x000fe200078608ff */
[----:B------:R0:W-:Y:S01]  /*d3c0*/  STG.E.U16 [R36.64], R50 ;  /* 0x0000003224007986 */ /* 0x0001e2000c101504 */
[----:B------:R-:W-:Y:S01]  /*d3d0*/  PRMT R38, R38, 0x7632, R38 ;  /* 0x0000763226267816 */ /* 0x000fe20000000026 */
[----:B------:R-:W-:Y:S01]  /*d3e0*/  IMAD R49, R55, 0x2, R47 ;  /* 0x0000000237317824 */ /* 0x000fe200078e022f */
[----:B------:R-:W-:-:S03]  /*d3f0*/  LEA.HI.X.SX32 R45, R45, R2, 0x1, P3 ;  /* 0x000000022d2d7211 */ /* 0x000fc600018f0eff */
[----:B------:R2:W-:Y:S01]  /*d400*/  STG.E.U16 [R40.64], R38 ;  /* 0x0000002628007986 */ /* 0x0005e2000c101504 */
[----:B0-----:R-:W-:-:S04]  /*d410*/  LEA R36, P3, R47, R0, 0x1 ;  /* 0x000000002f247211 */ /* 0x001fc800078608ff */
[----:B------:R-:W-:Y:S02]  /*d420*/  LEA.HI.X.SX32 R37, R47, R2, 0x1, P3 ;  /* 0x000000022f257211 */ /* 0x000fe400018f0eff */
[----:B--2---:R-:W-:Y:S02]  /*d430*/  LEA R40, P3, R49, R0, 0x1 ;  /* 0x0000000031287211 */ /* 0x004fe400078608ff */
[----:B------:R-:W-:Y:S01]  /*d440*/  LEA R47, R55, R49, 0x1 ;  /* 0x00000031372f7211 */ /* 0x000fe200078e08ff */
[----:B----4-:R0:W-:Y:S01]  /*d450*/  STG.E.U16 [R44.64], R60 ;  /* 0x0000003c2c007986 */ /* 0x0101e2000c101504 */
[----:B------:R-:W-:-:S03]  /*d460*/  LEA.HI.X.SX32 R41, R49, R2, 0x1, P3 ;  /* 0x0000000231297211 */ /* 0x000fc600018f0eff */
[----:B------:R2:W-:Y:S01]  /*d470*/  STG.E.U16 [R36.64], R59 ;  /* 0x0000003b24007986 */ /* 0x0005e2000c101504 */
[----:B0-----:R-:W-:Y:S01]  /*d480*/  IMAD R45, R55, 0x2, R47 ;  /* 0x00000002372d7824 */ /* 0x001fe200078e022f */
[----:B--2---:R-:W-:-:S04]  /*d490*/  LEA R36, P3, R47, R0, 0x1 ;  /* 0x000000002f247211 */ /* 0x004fc800078608ff */
[----:B------:R-:W-:Y:S01]  /*d4a0*/  LEA.HI.X.SX32 R37, R47, R2, 0x1, P3 ;  /* 0x000000022f257211 */ /* 0x000fe200018f0eff */
[C---:B------:R-:W-:Y:S01]  /*d4b0*/  IMAD R47, R55.reuse, 0x2, R45 ;  /* 0x00000002372f7824 */ /* 0x040fe200078e022d */
[----:B------:R0:W-:Y:S04]  /*d4c0*/  STG.E.U16 [R40.64], R43 ;  /* 0x0000002b28007986 */ /* 0x0001e8000c101504 */
[----:B------:R-:W-:Y:S01]  /*d4d0*/  LEA R46, R55, R47, 0x1 ;  /* 0x0000002f372e7211 */ /* 0x000fe200078e08ff */
[----:B------:R2:W-:Y:S01]  /*d4e0*/  STG.E.U16 [R36.64], R39 ;  /* 0x0000002724007986 */ /* 0x0005e2000c101504 */
[----:B------:R-:W-:Y:S02]  /*d4f0*/  PRMT R3, R60, 0x7632, R3 ;  /* 0x000076323c037816 */ /* 0x000fe40000000003 */
[----:B0-----:R-:W-:-:S04]  /*d500*/  LEA R40, P3, R45, R0, 0x1 ;  /* 0x000000002d287211 */ /* 0x001fc800078608ff */
[----:B------:R-:W-:Y:S01]  /*d510*/  LEA.HI.X.SX32 R41, R45, R2, 0x1, P3 ;  /* 0x000000022d297211 */ /* 0x000fe200018f0eff */
[----:B------:R-:W-:Y:S01]  /*d520*/  IMAD R45, R55, 0x2, R46 ;  /* 0x00000002372d7824 */ /* 0x000fe200078e022e */
[CC--:B--2---:R-:W-:Y:S02]  /*d530*/  LEA R36, P3, R46.reuse, R0.reuse, 0x1 ;  /* 0x000000002e247211 */ /* 0x0c4fe400078608ff */
[----:B------:R-:W-:Y:S01]  /*d540*/  LEA R38, P4, R47, R0, 0x1 ;  /* 0x000000002f267211 */ /* 0x000fe200078808ff */
[----:B------:R0:W-:Y:S01]  /*d550*/  STG.E.U16 [R40.64], R3 ;  /* 0x0000000328007986 */ /* 0x0001e2000c101504 */
[----:B------:R-:W-:Y:S02]  /*d560*/  LEA.HI.X.SX32 R37, R46, R2, 0x1, P3 ;  /* 0x000000022e257211 */ /* 0x000fe400018f0eff */
[----:B------:R-:W-:Y:S02]  /*d570*/  PRMT R44, R43, 0x7632, R44 ;  /* 0x000076322b2c7816 */ /* 0x000fe4000000002c */
[----:B------:R-:W-:-:S02]  /*d580*/  PRMT R43, R39, 0x7632, R43 ;  /* 0x00007632272b7816 */ /* 0x000fc4000000002b */
[----:B------:R-:W-:Y:S02]  /*d590*/  PRMT R42, R59, 0x7632, R42 ;  /* 0x000076323b2a7816 */ /* 0x000fe4000000002a */
[----:B------:R-:W-:Y:S02]  /*d5a0*/  LEA.HI.X.SX32 R39, R47, R2, 0x1, P4 ;  /* 0x000000022f277211 */ /* 0x000fe400020f0eff */
[----:B0-----:R-:W-:Y:S01]  /*d5b0*/  LEA R40, P3, R45, R0, 0x1 ;  /* 0x000000002d287211 */ /* 0x001fe200078608ff */
[----:B------:R-:W-:-:S03]  /*d5c0*/  IMAD R3, R55, 0x2, R45 ;  /* 0x0000000237037824 */ /* 0x000fc600078e022d */
[----:B------:R-:W-:Y:S02]  /*d5d0*/  LEA.HI.X.SX32 R41, R45, R2, 0x1, P3 ;  /* 0x000000022d297211 */ /* 0x000fe400018f0eff */
[C---:B------:R-:W-:Y:S01]  /*d5e0*/  LEA R45, R55.reuse, R3, 0x1 ;  /* 0x00000003372d7211 */ /* 0x040fe200078e08ff */
[----:B------:R-:W-:Y:S04]  /*d5f0*/  STG.E.U16 [R38.64], R42 ;  /* 0x0000002a26007986 */ /* 0x000fe8000c101504 */
[----:B------:R0:W-:Y:S01]  /*d600*/  STG.E.U16 [R36.64], R44 ;  /* 0x0000002c24007986 */ /* 0x0001e2000c101504 */
[----:B------:R-:W-:-:S03]  /*d610*/  IMAD R47, R55, 0x2, R45 ;  /* 0x00000002372f7824 */ /* 0x000fc600078e022d */
[----:B------:R2:W-:Y:S01]  /*d620*/  STG.E.U16 [R40.64], R43 ;  /* 0x0000002b28007986 */ /* 0x0005e2000c101504 */
[-C--:B0-----:R-:W-:Y:S02]  /*d630*/  LEA R36, P3, R3, R0.reuse, 0x1 ;  /* 0x0000000003247211 */ /* 0x081fe400078608ff */
[----:B------:R-:W-:Y:S02]  /*d640*/  LEA R38, P4, R45, R0, 0x1 ;  /* 0x000000002d267211 */ /* 0x000fe400078808ff */
[----:B------:R-:W-:Y:S01]  /*d650*/  LEA.HI.X.SX32 R37, R3, R2, 0x1, P3 ;  /* 0x0000000203257211 */ /* 0x000fe200018f0eff */
[----:B------:R-:W-:Y:S01]  /*d660*/  IMAD R3, R55, 0x2, R47 ;  /* 0x0000000237037824 */ /* 0x000fe200078e022f */
[----:B--2---:R-:W-:Y:S02]  /*d670*/  LEA R40, P3, R47, R0, 0x1 ;  /* 0x000000002f287211 */ /* 0x004fe400078608ff */
[-C--:B------:R-:W-:Y:S01]  /*d680*/  LEA.HI.X.SX32 R39, R45, R2.reuse, 0x1, P4 ;  /* 0x000000022d277211 */ /* 0x080fe200020f0eff */
[----:B------:R0:W-:Y:S01]  /*d690*/  STG.E.U16 [R36.64], R12 ;  /* 0x0000000c24007986 */ /* 0x0001e2000c101504 */
[----:B------:R-:W-:-:S02]  /*d6a0*/  LEA.HI.X.SX32 R41, R47, R2, 0x1, P3 ;  /* 0x000000022f297211 */ /* 0x000fc400018f0eff */
[----:B------:R-:W-:Y:S02]  /*d6b0*/  LEA R45, R55, R3, 0x1 ;  /* 0x00000003372d7211 */ /* 0x000fe400078e08ff */
[----:B0-----:R-:W-:-:S04]  /*d6c0*/  LEA R36, P3, R3, R0, 0x1 ;  /* 0x0000000003247211 */ /* 0x001fc800078608ff */
[----:B------:R-:W-:Y:S01]  /*d6d0*/  LEA.HI.X.SX32 R37, R3, R2, 0x1, P3 ;  /* 0x0000000203257211 */ /* 0x000fe200018f0eff */
[C---:B------:R-:W-:Y:S01]  /*d6e0*/  IMAD R3, R55.reuse, 0x2, R45 ;  /* 0x0000000237037824 */ /* 0x040fe200078e022d */
[----:B-1----:R0:W-:Y:S03]  /*d6f0*/  STG.E.U16 [R38.64], R32 ;  /* 0x0000002026007986 */ /* 0x0021e6000c101504 */
[----:B------:R-:W-:Y:S01]  /*d700*/  IMAD R43, R55, 0x2, R3 ;  /* 0x00000002372b7824 */ /* 0x000fe200078e0203 */
[----:B------:R1:W-:Y:S04]  /*d710*/  STG.E.U16 [R40.64], R20 ;  /* 0x0000001428007986 */ /* 0x0003e8000c101504 */
[----:B------:R2:W-:Y:S01]  /*d720*/  STG.E.U16 [R36.64], R28 ;  /* 0x0000001c24007986 */ /* 0x0005e2000c101504 */
[----:B0-----:R-:W-:-:S02]  /*d730*/  LEA R38, P3, R45, R0, 0x1 ;  /* 0x000000002d267211 */ /* 0x001fc400078608ff */
[----:B------:R-:W-:Y:S02]  /*d740*/  PRMT R12, R12, 0x7632, R12 ;  /* 0x000076320c0c7816 */ /* 0x000fe4000000000c */
[----:B-1----:R-:W-:Y:S02]  /*d750*/  LEA R41, R55, R43, 0x1 ;  /* 0x0000002b37297211 */ /* 0x002fe400078e08ff */
[----:B--2---:R-:W-:Y:S02]  /*d760*/  LEA R36, P4, R3, R0, 0x1 ;  /* 0x0000000003247211 */ /* 0x004fe400078808ff */
[-C--:B------:R-:W-:Y:S02]  /*d770*/  LEA.HI.X.SX32 R39, R45, R2.reuse, 0x1, P3 ;  /* 0x000000022d277211 */ /* 0x080fe400018f0eff */
[----:B------:R-:W-:Y:S02]  /*d780*/  LEA.HI.X.SX32 R37, R3, R2, 0x1, P4 ;  /* 0x0000000203257211 */ /* 0x000fe400020f0eff */
[----:B------:R-:W-:Y:S01]  /*d790*/  PRMT R32, R32, 0x7632, R32 ;  /* 0x0000763220207816 */ /* 0x000fe20000000020 */
[C---:B------:R-:W-:Y:S01]  /*d7a0*/  IMAD R45, R55.reuse, 0x2, R41 ;  /* 0x00000002372d7824 */ /* 0x040fe200078e0229 */
[----:B------:R-:W-:Y:S03]  /*d7b0*/  STG.E.U16 [R38.64], R12 ;  /* 0x0000000c26007986 */ /* 0x000fe6000c101504 */
[----:B------:R-:W-:Y:S01]  /*d7c0*/  IMAD R3, R55, 0x2, R45 ;  /* 0x0000000237037824 */ /* 0x000fe200078e022d */
[----:B------:R0:W-:Y:S02]  /*d7d0*/  STG.E.U16 [R36.64], R32 ;  /* 0x0000002024007986 */ /* 0x0001e4000c101504 */
[----:B0-----:R-:W-:-:S04]  /*d7e0*/  LEA R36, P3, R43, R0, 0x1 ;  /* 0x000000002b247211 */ /* 0x001fc800078608ff */
[----:B------:R-:W-:Y:S02]  /*d7f0*/  LEA.HI.X.SX32 R37, R43, R2, 0x1, P3 ;  /* 0x000000022b257211 */ /* 0x000fe400018f0eff */
[----:B------:R-:W-:Y:S02]  /*d800*/  LEA R43, R55, R3, 0x1 ;  /* 0x00000003372b7211 */ /* 0x000fe400078e08ff */
[----:B------:R-:W-:-:S03]  /*d810*/  LEA R38, P3, R45, R0, 0x1 ;  /* 0x000000002d267211 */ /* 0x000fc600078608ff */
[----:B------:R-:W-:Y:S01]  /*d820*/  IMAD R49, R55, 0x2, R43 ;  /* 0x0000000237317824 */ /* 0x000fe200078e022b */
[----:B------:R-:W-:Y:S02]  /*d830*/  LEA R40, P4, R41, R0, 0x1 ;  /* 0x0000000029287211 */ /* 0x000fe400078808ff */
[-C--:B------:R-:W-:Y:S01]  /*d840*/  LEA.HI.X.SX32 R39, R45, R2.reuse, 0x1, P3 ;  /* 0x000000022d277211 */ /* 0x080fe200018f0eff */
[----:B------:R-:W-:Y:S01]  /*d850*/  IMAD R45, R55, 0x2, R49 ;  /* 0x00000002372d7824 */ /* 0x000fe200078e0231 */
[----:B------:R-:W-:Y:S02]  /*d860*/  PRMT R20, R20, 0x7632, R20 ;  /* 0x0000763214147816 */ /* 0x000fe40000000014 */
[----:B------:R-:W-:Y:S02]  /*d870*/  PRMT R28, R28, 0x7632, R28 ;  /* 0x000076321c1c7816 */ /* 0x000fe4000000001c */
[----:B------:R-:W-:Y:S02]  /*d880*/  LEA.HI.X.SX32 R41, R41, R2, 0x1, P4 ;  /* 0x0000000229297211 */ /* 0x000fe400020f0eff */
[C---:B------:R-:W-:Y:S01]  /*d890*/  LEA R47, R55.reuse, R45, 0x1 ;  /* 0x0000002d372f7211 */ /* 0x040fe200078e08ff */
[----:B------:R0:W-:Y:S04]  /*d8a0*/  STG.E.U16 [R36.64], R20 ;  /* 0x0000001424007986 */ /* 0x0001e8000c101504 */
[----:B------:R1:W-:Y:S01]  /*d8b0*/  STG.E.U16 [R40.64], R28 ;  /* 0x0000001c28007986 */ /* 0x0003e2000c101504 */
[----:B------:R-:W-:Y:S01]  /*d8c0*/  IMAD R32, R55, 0x2, R47 ;  /* 0x0000000237207824 */ /* 0x000fe200078e022f */
[----:B0-----:R-:W-:-:S02]  /*d8d0*/  LEA R36, P3, R3, R0, 0x1 ;  /* 0x0000000003247211 */ /* 0x001fc400078608ff */
[----:B-1----:R-:W-:Y:S02]  /*d8e0*/  LEA R40, P4, R43, R0, 0x1 ;  /* 0x000000002b287211 */ /* 0x002fe400078808ff */
[-C--:B------:R-:W-:Y:S02]  /*d8f0*/  LEA.HI.X.SX32 R37, R3, R2.reuse, 0x1, P3 ;  /* 0x0000000203257211 */ /* 0x080fe400018f0eff */
[----:B------:R-:W-:Y:S01]  /*d900*/  LEA.HI.X.SX32 R41, R43, R2, 0x1, P4 ;  /* 0x000000022b297211 */ /* 0x000fe200020f0eff */
[----:B------:R-:W-:Y:S01]  /*d910*/  IMAD R43, R55, 0x2, R32 ;  /* 0x00000002372b7824 */ /* 0x000fe200078e0220 */
[----:B------:R0:W-:Y:S04]  /*d920*/  STG.E.U16 [R38.64], R13 ;  /* 0x0000000d26007986 */ /* 0x0001e8000c101504 */
[----:B------:R-:W-:Y:S04]  /*d930*/  STG.E.U16 [R36.64], R33 ;  /* 0x0000002124007986 */ /* 0x000fe8000c101504 */
[----:B------:R1:W-:Y:S01]  /*d940*/  STG.E.U16 [R40.64], R21 ;  /* 0x0000001528007986 */ /* 0x0003e2000c101504 */
[----:B0-----:R-:W-:-:S04]  /*d950*/  LEA R38, P3, R49, R0, 0x1 ;  /* 0x0000000031267211 */ /* 0x001fc800078608ff */
[----:B------:R-:W-:Y:S02]  /*d960*/  LEA.HI.X.SX32 R39, R49, R2, 0x1, P3 ;  /* 0x0000000231277211 */ /* 0x000fe400018f0eff */
[----:B-1----:R-:W-:-:S03]  /*d970*/  LEA R40, R55, R43, 0x1 ;  /* 0x0000002b37287211 */ /* 0x002fc600078e08ff */
[----:B------:R0:W-:Y:S02]  /*d980*/  STG.E.U16 [R38.64], R29 ;  /* 0x0000001d26007986 */ /* 0x0001e4000c101504 */
[----:B------:R-:W-:Y:S01]  /*d990*/  IMAD R3, R55, 0x2, R40 ;  /* 0x0000000237037824 */ /* 0x000fe200078e0228 */
[----:B------:R-:W-:Y:S02]  /*d9a0*/  LEA R36, P3, R45, R0, 0x1 ;  /* 0x000000002d247211 */ /* 0x000fe400078608ff */
[----:B------:R-:W-:Y:S01]  /*d9b0*/  PRMT R41, R13, 0x7632, R41 ;  /* 0x000076320d297816 */ /* 0x000fe20000000029 */
[----:B0-----:R-:W-:Y:S01]  /*d9c0*/  IMAD R39, R55, 0x2, R3 ;  /* 0x0000000237277824 */ /* 0x001fe200078e0203 */
[----:B------:R-:W-:Y:S02]  /*d9d0*/  LEA.HI.X.SX32 R37, R45, R2, 0x1, P3 ;  /* 0x000000022d257211 */ /* 0x000fe400018f0eff */
[----:B------:R-:W-:Y:S02]  /*d9e0*/  LEA R12, P4, R47, R0, 0x1 ;  /* 0x000000002f0c7211 */ /* 0x000fe400078808ff */
[----:B------:R-:W-:Y:S01]  /*d9f0*/  LEA R42, R55, R39, 0x1 ;  /* 0x00000027372a7211 */ /* 0x000fe200078e08ff */
[----:B------:R0:W-:Y:S01]  /*da00*/  STG.E.U16 [R36.64], R41 ;  /* 0x0000002924007986 */ /* 0x0001e2000c101504 */
[----:B------:R-:W-:-:S02]  /*da10*/  LEA.HI.X.SX32 R13, R47, R2, 0x1, P4 ;  /* 0x000000022f0d7211 */ /* 0x000fc400020f0eff */
[----:B------:R-:W-:Y:S02]  /*da20*/  PRMT R33, R33, 0x7632, R33 ;  /* 0x0000763221217816 */ /* 0x000fe40000000021 */
[----:B------:R-:W-:Y:S01]  /*da30*/  LEA R20, P3, R32, R0, 0x1 ;  /* 0x0000000020147211 */ /* 0x000fe200078608ff */
[C---:B0-----:R-:W-:Y:S02]  /*da40*/  IMAD R36, R55.reuse, 0x2, R42 ;  /* 0x0000000237247824 */ /* 0x041fe400078e022a */
[----:B------:R0:W-:Y:S02]  /*da50*/  STG.E.U16 [R12.64], R33 ;  /* 0x000000210c007986 */ /* 0x0001e4000c101504 */
[----:B------:R-:W-:-:S05]  /*da60*/  IMAD R37, R55, 0x2, R36 ;  /* 0x0000000237257824 */ /* 0x000fca00078e0224 */
[----:B------:R-:W-:Y:S02]  /*da70*/  LEA R38, R55, R37, 0x1 ;  /* 0x0000002537267211 */ /* 0x000fe400078e08ff */
[----:B0-----:R-:W-:Y:S02]  /*da80*/  PRMT R13, R21, 0x7632, R13 ;  /* 0x00007632150d7816 */ /* 0x001fe4000000000d */
[----:B------:R-:W-:Y:S02]  /*da90*/  LEA.HI.X.SX32 R21, R32, R2, 0x1, P3 ;  /* 0x0000000220157211 */ /* 0x000fe400018f0eff */
[----:B------:R-:W-:-:S03]  /*daa0*/  LEA R12, P3, R40, R0, 0x1 ;  /* 0x00000000280c7211 */ /* 0x000fc600078608ff */
[----:B------:R0:W-:Y:S01]  /*dab0*/  STG.E.U16 [R20.64], R13 ;  /* 0x0000000d14007986 */ /* 0x0001e2000c101504 */
[----:B------:R-:W-:Y:S02]  /*dac0*/  LEA R28, P4, R43, R0, 0x1 ;  /* 0x000000002b1c7211 */ /* 0x000fe400078808ff */
[----:B------:R-:W-:Y:S02]  /*dad0*/  PRMT R44, R29, 0x7632, R44 ;  /* 0x000076321d2c7816 */ /* 0x000fe4000000002c */
[-C--:B------:R-:W-:Y:S01]  /*dae0*/  LEA.HI.X.SX32 R29, R43, R2.reuse, 0x1, P4 ;  /* 0x000000022b1d7211 */ /* 0x080fe200020f0eff */
[----:B0-----:R-:W-:Y:S01]  /*daf0*/  IMAD R20, R55, 0x2, R38 ;  /* 0x0000000237147824 */ /* 0x001fe200078e0226 */
[----:B------:R-:W-:Y:S02]  /*db00*/  LEA.HI.X.SX32 R13, R40, R2, 0x1, P3 ;  /* 0x00000002280d7211 */ /* 0x000fe400018f0eff */
[----:B------:R-:W-:Y:S01]  /*db10*/  LEA R32, P3, R3, R0, 0x1 ;  /* 0x0000000003207211 */ /* 0x000fe200078608ff */
[----:B------:R-:W-:-:S03]  /*db20*/  IMAD R40, R55, 0x2, R20 ;  /* 0x0000000237287824 */ /* 0x000fc600078e0214 */
[----:B------:R-:W-:Y:S02]  /*db30*/  LEA.HI.X.SX32 R33, R3, R2, 0x1, P3 ;  /* 0x0000000203217211 */ /* 0x000fe400018f0eff */
[C---:B------:R-:W-:Y:S01]  /*db40*/  LEA R3, R55.reuse, R40, 0x1 ;  /* 0x0000002837037211 */ /* 0x040fe200078e08ff */
[----:B------:R0:W-:Y:S04]  /*db50*/  STG.E.U16 [R28.64], R44 ;  /* 0x0000002c1c007986 */ /* 0x0001e8000c101504 */
[----:B------:R1:W-:Y:S01]  /*db60*/  STG.E.U16 [R12.64], R14 ;  /* 0x0000000e0c007986 */ /* 0x0003e2000c101504 */
[----:B------:R-:W-:Y:S01]  /*db70*/  IMAD R41, R55, 0x2, R3 ;  /* 0x0000000237297824 */ /* 0x000fe200078e0203 */
[-C--:B0-----:R-:W-:Y:S02]  /*db80*/  LEA R28, P4, R39, R0.reuse, 0x1 ;  /* 0x00000000271c7211 */ /* 0x081fe400078808ff */
[----:B-1----:R-:W-:-:S04]  /*db90*/  LEA R12, P3, R42, R0, 0x1 ;  /* 0x000000002a0c7211 */ /* 0x002fc800078608ff */
[-C--:B------:R-:W-:Y:S01]  /*dba0*/  LEA.HI.X.SX32 R13, R42, R2.reuse, 0x1, P3 ;  /* 0x000000022a0d7211 */ /* 0x080fe200018f0eff */
[----:B------:R-:W-:Y:S01]  /*dbb0*/  IMAD R42, R55, 0x2, R41 ;  /* 0x00000002372a7824 */ /* 0x000fe200078e0229 */
[----:B------:R-:W-:Y:S01]  /*dbc0*/  LEA.HI.X.SX32 R29, R39, R2, 0x1, P4 ;  /* 0x00000002271d7211 */ /* 0x000fe200020f0eff */
[----:B------:R-:W-:Y:S03]  /*dbd0*/  STG.E.U16 [R32.64], R34 ;  /* 0x0000002220007986 */ /* 0x000fe6000c101504 */
[C---:B------:R-:W-:Y:S01]  /*dbe0*/  LEA R46, R55.reuse, R42, 0x1 ;  /* 0x0000002a372e7211 */ /* 0x040fe200078e08ff */
[----:B------:R0:W-:Y:S04]  /*dbf0*/  STG.E.U16 [R28.64], R22 ;  /* 0x000000161c007986 */ /* 0x0001e8000c101504 */
[----:B------:R-:W-:Y:S01]  /*dc00*/  IMAD R21, R55, 0x2, R46 ;  /* 0x0000000237157824 */ /* 0x000fe200078e022e */
[----:B------:R1:W-:Y:S01]  /*dc10*/  STG.E.U16 [R12.64], R30 ;  /* 0x0000001e0c007986 */ /* 0x0003e2000c101504 */
[----:B0-----:R-:W-:-:S04]  /*dc20*/  LEA R28, P3, R36, R0, 0x1 ;  /* 0x00000000241c7211 */ /* 0x001fc800078608ff */
[----:B------:R-:W-:Y:S01]  /*dc30*/  LEA.HI.X.SX32 R29, R36, R2, 0x1, P3 ;  /* 0x00000002241d7211 */ /* 0x000fe200018f0eff */
[----:B------:R-:W-:Y:S01]  /*dc40*/  IMAD R36, R55, 0x2, R21 ;  /* 0x0000000237247824 */ /* 0x000fe200078e0215 */
[----:B-1----:R-:W-:Y:S02]  /*dc50*/  LEA R12, P3, R37, R0, 0x1 ;  /* 0x00000000250c7211 */ /* 0x002fe400078608ff */
[----:B------:R-:W-:Y:S02]  /*dc60*/  PRMT R33, R34, 0x7632, R33 ;  /* 0x0000763222217816 */ /* 0x000fe40000000021 */
[----:B------:R-:W-:Y:S02]  /*dc70*/  LEA R34, R55, R36, 0x1 ;  /* 0x0000002437227211 */ /* 0x000fe400078e08ff */
[----:B------:R-:W-:Y:S02]  /*dc80*/  PRMT R14, R14, 0x7632, R14 ;  /* 0x000076320e0e7816 */ /* 0x000fe4000000000e */
[----:B------:R-:W-:Y:S01]  /*dc90*/  LEA.HI.X.SX32 R13, R37, R2, 0x1, P3 ;  /* 0x00000002250d7211 */ /* 0x000fe200018f0eff */
[C---:B------:R-:W-:Y:S01]  /*dca0*/  IMAD R37, R55.reuse, 0x2, R34 ;  /* 0x0000000237257824 */ /* 0x040fe200078e0222 */
[----:B------:R-:W-:Y:S01]  /*dcb0*/  LEA R32, P3, R38, R0, 0x1 ;  /* 0x0000000026207211 */ /* 0x000fe200078608ff */
[----:B------:R-:W-:Y:S02]  /*dcc0*/  STG.E.U16 [R28.64], R14 ;  /* 0x0000000e1c007986 */ /* 0x000fe4000c101504 */
[----:B------:R-:W-:-:S02]  /*dcd0*/  IMAD R39, R55, 0x2, R37 ;  /* 0x0000000237277824 */ /* 0x000fc400078e0225 */
[----:B------:R0:W-:Y:S02]  /*dce0*/  STG.E.U16 [R12.64], R33 ;  /* 0x000000210c007986 */ /* 0x0001e4000c101504 */
[----:B0-----:R-:W-:Y:S02]  /*dcf0*/  LEA.HI.X.SX32 R33, R38, R2, 0x1, P3 ;  /* 0x0000000226217211 */ /* 0x001fe400018f0eff */
[----:B------:R-:W-:-:S04]  /*dd00*/  LEA R12, P3, R20, R0, 0x1 ;  /* 0x00000000140c7211 */ /* 0x000fc800078608ff */
[----:B------:R-:W-:Y:S02]  /*dd10*/  LEA.HI.X.SX32 R13, R20, R2, 0x1, P3 ;  /* 0x00000002140d7211 */ /* 0x000fe400018f0eff */
[----:B------:R-:W-:Y:S02]  /*dd20*/  LEA R20, R55, R39, 0x1 ;  /* 0x0000002737147211 */ /* 0x000fe400078e08ff */
[----:B------:R-:W-:-:S03]  /*dd30*/  PRMT R22, R22, 0x7632, R22 ;  /* 0x0000763216167816 */ /* 0x000fc60000000016 */
[C---:B------:R-:W-:Y:S01]  /*dd40*/  IMAD R38, R55.reuse, 0x2, R20 ;  /* 0x0000000237267824 */ /* 0x040fe200078e0214 */
[----:B------:R-:W-:Y:S02]  /*dd50*/  PRMT R45, R30, 0x7632, R45 ;  /* 0x000076321e2d7816 */ /* 0x000fe4000000002d */
[C---:B------:R-:W-:Y:S01]  /*dd60*/  LEA R28, P3, R40.reuse, R0, 0x1 ;  /* 0x00000000281c7211 */ /* 0x040fe200078608ff */
[C---:B------:R-:W-:Y:S01]  /*dd70*/  IMAD R30, R55.reuse, 0x2, R38 ;  /* 0x00000002371e7824 */ /* 0x040fe200078e0226 */
[----:B------:R0:W-:Y:S02]  /*dd80*/  STG.E.U16 [R32.64], R22 ;  /* 0x0000001620007986 */ /* 0x0001e4000c101504 */
[----:B------:R-:W-:Y:S02]  /*dd90*/  LEA.HI.X.SX32 R29, R40, R2, 0x1, P3 ;  /* 0x00000002281d7211 */ /* 0x000fe400018f0eff */
[----:B------:R1:W-:Y:S01]  /*dda0*/  STG.E.U16 [R12.64], R45 ;  /* 0x0000002d0c007986 */ /* 0x0003e2000c101504 */
[----:B0-----:R-:W-:-:S02]  /*ddb0*/  LEA R32, R55, R30, 0x1 ;  /* 0x0000001e37207211 */ /* 0x001fc400078e08ff */
[----:B-1----:R-:W-:-:S04]  /*ddc0*/  LEA R12, P3, R3, R0, 0x1 ;  /* 0x00000000030c7211 */ /* 0x002fc800078608ff */
[----:B------:R-:W-:Y:S01]  /*ddd0*/  LEA.HI.X.SX32 R13, R3, R2, 0x1, P3 ;  /* 0x00000002030d7211 */ /* 0x000fe200018f0eff */
[----:B------:R-:W-:Y:S01]  /*dde0*/  IMAD R3, R55, 0x2, R32 ;  /* 0x0000000237037824 */ /* 0x000fe200078e0220 */
[----:B------:R-:W-:-:S03]  /*ddf0*/  LEA R40, P3, R41, R0, 0x1 ;  /* 0x0000000029287211 */ /* 0x000fc600078608ff */
[----:B------:R-:W-:Y:S01]  /*de00*/  IMAD R14, R55, 0x2, R3 ;  /* 0x00000002370e7824 */ /* 0x000fe200078e0203 */
[----:B------:R-:W-:Y:S01]  /*de10*/  STG.E.U16 [R28.64], R15 ;  /* 0x0000000f1c007986 */ /* 0x000fe2000c101504 */
[----:B------:R-:W-:-:S03]  /*de20*/  LEA.HI.X.SX32 R41, R41, R2, 0x1, P3 ;  /* 0x0000000229297211 */ /* 0x000fc600018f0eff */
[----:B------:R0:W-:Y:S01]  /*de30*/  STG.E.U16 [R12.64], R35 ;  /* 0x000000230c007986 */ /* 0x0001e2000c101504 */
[----:B------:R-:W-:-:S03]  /*de40*/  LEA R33, R55, R14, 0x1 ;  /* 0x0000000e37217211 */ /* 0x000fc600078e08ff */
[----:B------:R1:W-:Y:S01]  /*de50*/  STG.E.U16 [R40.64], R23 ;  /* 0x0000001728007986 */ /* 0x0003e2000c101504 */
[----:B0-----:R-:W-:-:S04]  /*de60*/  LEA R12, P3, R42, R0, 0x1 ;  /* 0x000000002a0c7211 */ /* 0x001fc800078608ff */
[----:B------:R-:W-:Y:S01]  /*de70*/  LEA.HI.X.SX32 R13, R42, R2, 0x1, P3 ;  /* 0x000000022a0d7211 */ /* 0x000fe200018f0eff */
[----:B------:R-:W-:-:S04]  /*de80*/  IMAD R42, R55, 0x2, R33 ;  /* 0x00000002372a7824 */ /* 0x000fc800078e0221 */
[----:B-1----:R-:W-:Y:S01]  /*de90*/  IMAD R40, R55, 0x2, R42 ;  /* 0x0000000237287824 */ /* 0x002fe200078e022a */
[----:B------:R-:W-:-:S04]  /*dea0*/  LEA R28, P3, R46, R0, 0x1 ;  /* 0x000000002e1c7211 */ /* 0x000fc800078608ff */
[----:B------:R-:W-:Y:S02]  /*deb0*/  LEA R41, R55, R40, 0x1 ;  /* 0x0000002837297211 */ /* 0x000fe400078e08ff */
[----:B------:R-:W-:Y:S02]  /*dec0*/  PRMT R44, R15, 0x7632, R44 ;  /* 0x000076320f2c7816 */ /* 0x000fe4000000002c */
[----:B------:R-:W-:Y:S01]  /*ded0*/  LEA.HI.X.SX32 R29, R46, R2, 0x1, P3 ;  /* 0x000000022e1d7211 */ /* 0x000fe200018f0eff */
[----:B------:R-:W-:Y:S01]  /*dee0*/  IMAD R15, R55, 0x2, R41 ;  /* 0x00000002370f7824 */ /* 0x000fe200078e0229 */
[----:B------:R-:W-:Y:S01]  /*def0*/  LEA R22, P3, R21, R0, 0x1 ;  /* 0x0000000015167211 */ /* 0x000fe200078608ff */
[----:B------:R0:W-:Y:S01]  /*df00*/  STG.E.U16 [R12.64], R31 ;  /* 0x0000001f0c007986 */ /* 0x0001e2000c101504 */
[----:B------:R-:W-:Y:S02]  /*df10*/  PRMT R45, R23, 0x7632, R45 ;  /* 0x00007632172d7816 */ /* 0x000fe4000000002d */
[----:B------:R-:W-:Y:S01]  /*df20*/  LEA.HI.X.SX32 R23, R21, R2, 0x1, P3 ;  /* 0x0000000215177211 */ /* 0x000fe200018f0eff */
[----:B------:R1:W-:Y:S01]  /*df30*/  STG.E.U16 [R28.64], R44 ;  /* 0x0000002c1c007986 */ /* 0x0003e2000c101504 */
[----:B------:R-:W-:Y:S01]  /*df40*/  IMAD R21, R55, 0x2, R15 ;  /* 0x0000000237157824 */ /* 0x000fe200078e020f */
[----:B------:R-:W-:-:S02]  /*df50*/  PRMT R43, R35, 0x7632, R43 ;  /* 0x00007632232b7816 */ /* 0x000fc4000000002b */
[-C--:B0-----:R-:W-:Y:S02]  /*df60*/  LEA R12, P4, R36, R0.reuse, 0x1 ;  /* 0x00000000240c7211 */ /* 0x081fe400078808ff */
[----:B-1----:R-:W-:-:S04]  /*df70*/  LEA R28, P3, R34, R0, 0x1 ;  /* 0x00000000221c7211 */ /* 0x002fc800078608ff */
[-C--:B------:R-:W-:Y:S02]  /*df80*/  LEA.HI.X.SX32 R29, R34, R2.reuse, 0x1, P3 ;  /* 0x00000002221d7211 */ /* 0x080fe400018f0eff */
[----:B------:R-:W-:Y:S02]  /*df90*/  LEA R34, R55, R21, 0x1 ;  /* 0x0000001537227211 */ /* 0x000fe400078e08ff */
[----:B------:R-:W-:Y:S02]  /*dfa0*/  LEA.HI.X.SX32 R13, R36, R2, 0x1, P4 ;  /* 0x00000002240d7211 */ /* 0x000fe400020f0eff */
[----:B------:R-:W-:Y:S01]  /*dfb0*/  PRMT R35, R31, 0x7632, R35 ;  /* 0x000076321f237816 */ /* 0x000fe20000000023 */
[----:B------:R-:W-:Y:S01]  /*dfc0*/  IMAD R36, R55, 0x2, R34 ;  /* 0x0000000237247824 */ /* 0x000fe200078e0222 */
[----:B------:R-:W-:Y:S04]  /*dfd0*/  STG.E.U16 [R22.64], R43 ;  /* 0x0000002b16007986 */ /* 0x000fe8000c101504 */
[----:B------:R0:W-:Y:S04]  /*dfe0*/  STG.E.U16 [R12.64], R45 ;  /* 0x0000002d0c007986 */ /* 0x0001e8000c101504 */
[----:B------:R1:W-:Y:S01]  /*dff0*/  STG.E.U16 [R28.64], R35 ;  /* 0x000000231c007986 */ /* 0x0003e2000c101504 */
[----:B0-----:R-:W-:Y:S01]  /*e000*/  LEA R12, P3, R37, R0, 0x1 ;  /* 0x00000000250c7211 */ /* 0x001fe200078608ff */
[----:B-1----:R-:W-:-:S03]  /*e010*/  IMAD R35, R55, 0x2, R36 ;  /* 0x0000000237237824 */ /* 0x002fc600078e0224 */
[----:B------:R-:W-:Y:S02]  /*e020*/  LEA.HI.X.SX32 R13, R37, R2, 0x1, P3 ;  /* 0x00000002250d7211 */ /* 0x000fe400018f0eff */
[C---:B------:R-:W-:Y:S02]  /*e030*/  LEA R28, P3, R20.reuse, R0, 0x1 ;  /* 0x00000000141c7211 */ /* 0x040fe400078608ff */
[----:B------:R-:W-:Y:S02]  /*e040*/  LEA R37, R55, R35, 0x1 ;  /* 0x0000002337257211 */ /* 0x000fe400078e08ff */
[----:B------:R-:W-:-:S03]  /*e050*/  LEA.HI.X.SX32 R29, R20, R2, 0x1, P3 ;  /* 0x00000002141d7211 */ /* 0x000fc600018f0eff */
[----:B------:R-:W-:Y:S01]  /*e060*/  IMAD R20, R55, 0x2, R37 ;  /* 0x0000000237147824 */ /* 0x000fe200078e0225 */
[----:B------:R-:W-:-:S03]  /*e070*/  LEA R22, P4, R39, R0, 0x1 ;  /* 0x0000000027167211 */ /* 0x000fc600078808ff */
[----:B------:R-:W-:Y:S01]  /*e080*/  IMAD R45, R55, 0x2, R20 ;  /* 0x00000002372d7824 */ /* 0x000fe200078e0214 */
[----:B------:R0:W-:Y:S01]  /*e090*/  STG.E.U16 [R12.64], R4 ;  /* 0x000000040c007986 */ /* 0x0001e2000c101504 */
[----:B------:R-:W-:-:S03]  /*e0a0*/  LEA.HI.X.SX32 R23, R39, R2, 0x1, P4 ;  /* 0x0000000227177211 */ /* 0x000fc600020f0eff */
[----:B------:R-:W-:Y:S02]  /*e0b0*/  LEA R49, R55, R45, 0x1 ;  /* 0x0000002d37317211 */ /* 0x000fe400078e08ff */
[----:B0-----:R-:W-:-:S03]  /*e0c0*/  LEA R12, P3, R38, R0, 0x1 ;  /* 0x00000000260c7211 */ /* 0x001fc600078608ff */
[----:B------:R-:W-:Y:S01]  /*e0d0*/  IMAD R48, R55, 0x2, R49 ;  /* 0x0000000237307824 */ /* 0x000fe200078e0231 */
[----:B------:R-:W-:Y:S01]  /*e0e0*/  LEA.HI.X.SX32 R13, R38, R2, 0x1, P3 ;  /* 0x00000002260d7211 */ /* 0x000fe200018f0eff */
[----:B------:R0:W-:Y:S04]  /*e0f0*/  STG.E.U16 [R22.64], R8 ;  /* 0x0000000816007986 */ /* 0x0001e8000c101504 */
[----:B------:R-:W-:Y:S04]  /*e100*/  STG.E.U16 [R28.64], R24 ;  /* 0x000000181c007986 */ /* 0x000fe8000c101504 */
[----:B------:R1:W-:Y:S01]  /*e110*/  STG.E.U16 [R12.64], R16 ;  /* 0x000000100c007986 */ /* 0x0003e2000c101504 */
[----:B0-----:R-:W-:-:S04]  /*e120*/  LEA R22, P3, R30, R0, 0x1 ;  /* 0x000000001e167211 */ /* 0x001fc800078608ff */
[----:B------:R-:W-:Y:S01]  /*e130*/  LEA.HI.X.SX32 R23, R30, R2, 0x1, P3 ;  /* 0x000000021e177211 */ /* 0x000fe200018f0eff */
[C---:B-1----:R-:W-:Y:S01]  /*e140*/  IMAD R13, R55.reuse, 0x2, R48 ;  /* 0x00000002370d7824 */ /* 0x042fe200078e0230 */
[----:B------:R-:W-:Y:S02]  /*e150*/  PRMT R29, R4, 0x7632, R29 ;  /* 0x00007632041d7816 */ /* 0x000fe4000000001d */
[C---:B------:R-:W-:Y:S02]  /*e160*/  LEA R30, P3, R32.reuse, R0, 0x1 ;  /* 0x00000000201e7211 */ /* 0x040fe400078608ff */
[----:B------:R-:W-:Y:S01]  /*e170*/  LEA R12, R55, R13, 0x1 ;  /* 0x0000000d370c7211 */ /* 0x000fe200078e08ff */
[----:B------:R0:W-:Y:S01]  /*e180*/  STG.E.U16 [R22.64], R29 ;  /* 0x0000001d16007986 */ /* 0x0001e2000c101504 */
[----:B------:R-:W-:Y:S02]  /*e190*/  LEA.HI.X.SX32 R31, R32, R2, 0x1, P3 ;  /* 0x00000002201f7211 */ /* 0x000fe400018f0eff */
[----:B------:R-:W-:-:S02]  /*e1a0*/  PRMT R8, R8, 0x7632, R8 ;  /* 0x0000763208087816 */ /* 0x000fc40000000008 */
[----:B------:R-:W-:-:S03]  /*e1b0*/  LEA R28, P3, R3, R0, 0x1 ;  /* 0x00000000031c7211 */ /* 0x000fc600078608ff */
[----:B------:R1:W-:Y:S01]  /*e1c0*/  STG.E.U16 [R30.64], R8 ;  /* 0x000000081e007986 */ /* 0x0003e2000c101504 */
[----:B0-----:R-:W-:Y:S01]  /*e1d0*/  IMAD R23, R55, 0x2, R12 ;  /* 0x0000000237177824 */ /* 0x001fe200078e020c */
[----:B------:R-:W-:Y:S02]  /*e1e0*/  LEA.HI.X.SX32 R29, R3, R2, 0x1, P3 ;  /* 0x00000002031d7211 */ /* 0x000fe400018f0eff */
[----:B------:R-:W-:Y:S01]  /*e1f0*/  LEA R38, P3, R14, R0, 0x1 ;  /* 0x000000000e267211 */ /* 0x000fe200078608ff */
[----:B-1----:R-:W-:Y:S01]  /*e200*/  IMAD R31, R55, 0x2, R23 ;  /* 0x00000002371f7824 */ /* 0x002fe200078e0217 */
[----:B------:R-:W-:-:S04]  /*e210*/  PRMT R24, R24, 0x7632, R24 ;  /* 0x0000763218187816 */ /* 0x000fc80000000018 */
[----:B------:R-:W-:Y:S02]  /*e220*/  LEA R3, R55, R31, 0x1 ;  /* 0x0000001f37037211 */ /* 0x000fe400078e08ff */
[----:B------:R-:W-:Y:S02]  /*e230*/  LEA R32, P4, R33, R0, 0x1 ;  /* 0x0000000021207211 */ /* 0x000fe400078808ff */
[-C--:B------:R-:W-:Y:S01]  /*e240*/  LEA.HI.X.SX32 R39, R14, R2.reuse, 0x1, P3 ;  /* 0x000000020e277211 */ /* 0x080fe200018f0eff */
[----:B------:R-:W-:Y:S01]  /*e250*/  IMAD R14, R55, 0x2, R3 ;  /* 0x00000002370e7824 */ /* 0x000fe200078e0203 */
[----:B------:R-:W-:Y:S01]  /*e260*/  PRMT R16, R16, 0x7632, R16 ;  /* 0x0000763210107816 */ /* 0x000fe20000000010 */
[----:B------:R0:W-:Y:S01]  /*e270*/  STG.E.U16 [R28.64], R24 ;  /* 0x000000181c007986 */ /* 0x0001e2000c101504 */
[----:B------:R-:W-:Y:S01]  /*e280*/  LEA.HI.X.SX32 R33, R33, R2, 0x1, P4 ;  /* 0x0000000221217211 */ /* 0x000fe200020f0eff */
[----:B------:R-:W-:Y:S02]  /*e290*/  IMAD R30, R55, 0x2, R14 ;  /* 0x00000002371e7824 */ /* 0x000fe400078e020e */
[----:B------:R-:W-:Y:S01]  /*e2a0*/  STG.E.U16 [R38.64], R16 ;  /* 0x0000001026007986 */ /* 0x000fe2000c101504 */
[----:B------:R-:W-:-:S03]  /*e2b0*/  LEA R58, P4, R41, R0, 0x1 ;  /* 0x00000000293a7211 */ /* 0x000fc600078808ff */
[----:B------:R1:W-:Y:S01]  /*e2c0*/  STG.E.U16 [R32.64], R5 ;  /* 0x0000000520007986 */ /* 0x0003e2000c101504 */
[C---:B0-----:R-:W-:Y:S02]  /*e2d0*/  LEA R28, P3, R42.reuse, R0, 0x1 ;  /* 0x000000002a1c7211 */ /* 0x041fe400078608ff */
[----:B------:R-:W-:Y:S02]  /*e2e0*/  LEA R22, R55, R30, 0x1 ;  /* 0x0000001e37167211 */ /* 0x000fe400078e08ff */
[----:B------:R-:W-:Y:S02]  /*e2f0*/  LEA.HI.X.SX32 R29, R42, R2, 0x1, P3 ;  /* 0x000000022a1d7211 */ /* 0x000fe400018f0eff */
[C---:B-1----:R-:W-:Y:S02]  /*e300*/  LEA R32, P3, R40.reuse, R0, 0x1 ;  /* 0x0000000028207211 */ /* 0x042fe400078608ff */
[-C--:B------:R-:W-:Y:S02]  /*e310*/  LEA.HI.X.SX32 R59, R41, R2.reuse, 0x1, P4 ;  /* 0x00000002293b7211 */ /* 0x080fe400020f0eff */
[----:B------:R-:W-:Y:S01]  /*e320*/  LEA.HI.X.SX32 R33, R40, R2, 0x1, P3 ;  /* 0x0000000228217211 */ /* 0x000fe200018f0eff */
[----:B------:R-:W-:Y:S01]  /*e330*/  IMAD R4, R55, 0x2, R22 ;  /* 0x0000000237047824 */ /* 0x000fe200078e0216 */
[----:B------:R-:W-:-:S02]  /*e340*/  LEA R40, P4, R21, R0, 0x1 ;  /* 0x0000000015287211 */ /* 0x000fc400078808ff */
[CC--:B------:R-:W-:Y:S01]  /*e350*/  LEA R46, P5, R34.reuse, R0.reuse, 0x1 ;  /* 0x00000000222e7211 */ /* 0x0c0fe200078a08ff */
[----:B------:R-:W-:Y:S01]  /*e360*/  IMAD R8, R55, 0x2, R4 ;  /* 0x0000000237087824 */ /* 0x000fe200078e0204 */
[----:B------:R-:W-:Y:S02]  /*e370*/  LEA R56, P3, R15, R0, 0x1 ;  /* 0x000000000f387211 */ /* 0x000fe400078608ff */
[-C--:B------:R-:W-:Y:S02]  /*e380*/  LEA.HI.X.SX32 R41, R21, R2.reuse, 0x1, P4 ;  /* 0x0000000215297211 */ /* 0x080fe400020f0eff */
[----:B------:R-:W-:Y:S02]  /*e390*/  LEA.HI.X.SX32 R47, R34, R2, 0x1, P5 ;  /* 0x00000002222f7211 */ /* 0x000fe400028f0eff */
[-C--:B------:R-:W-:Y:S02]  /*e3a0*/  LEA R38, P4, R35, R0.reuse, 0x1 ;  /* 0x0000000023267211 */ /* 0x080fe400078808ff */
[----:B------:R-:W-:Y:S01]  /*e3b0*/  LEA R34, P5, R37, R0, 0x1 ;  /* 0x0000000025227211 */ /* 0x000fe200078a08ff */
[----:B------:R0:W-:Y:S01]  /*e3c0*/  STG.E.U16 [R28.64], R9 ;  /* 0x000000091c007986 */ /* 0x0001e2000c101504 */
[----:B------:R-:W-:-:S02]  /*e3d0*/  LEA.HI.X.SX32 R57, R15, R2, 0x1, P3 ;  /* 0x000000020f397211 */ /* 0x000fc400018f0eff */
[C---:B------:R-:W-:Y:S02]  /*e3e0*/  LEA R42, P3, R36.reuse, R0, 0x1 ;  /* 0x00000000242a7211 */ /* 0x040fe400078608ff */
[-C--:B------:R-:W-:Y:S02]  /*e3f0*/  LEA.HI.X.SX32 R39, R35, R2.reuse, 0x1, P4 ;  /* 0x0000000223277211 */ /* 0x080fe400020f0eff */
[----:B------:R-:W-:Y:S02]  /*e400*/  LEA.HI.X.SX32 R35, R37, R2, 0x1, P5 ;  /* 0x0000000225237211 */ /* 0x000fe400028f0eff */
[----:B------:R-:W-:Y:S02]  /*e410*/  LEA R50, P5, R49, R0, 0x1 ;  /* 0x0000000031327211 */ /* 0x000fe400078a08ff */
[----:B0-----:R-:W-:Y:S02]  /*e420*/  LEA R29, R55, R8, 0x1 ;  /* 0x00000008371d7211 */ /* 0x001fe400078e08ff */
[----:B------:R-:W-:-:S02]  /*e430*/  LEA.HI.X.SX32 R43, R36, R2, 0x1, P3 ;  /* 0x00000002242b7211 */ /* 0x000fc400018f0eff */
[CC--:B------:R-:W-:Y:S01]  /*e440*/  LEA R36, P3, R20.reuse, R0.reuse, 0x1 ;  /* 0x0000000014247211 */ /* 0x0c0fe200078608ff */
[----:B------:R-:W-:Y:S01]  /*e450*/  IMAD R15, R55, 0x2, R29 ;  /* 0x00000002370f7824 */ /* 0x000fe200078e021d */
[----:B------:R-:W-:Y:S02]  /*e460*/  LEA R44, P4, R45, R0, 0x1 ;  /* 0x000000002d2c7211 */ /* 0x000fe400078808ff */
[-C--:B------:R-:W-:Y:S01]  /*e470*/  LEA.HI.X.SX32 R51, R49, R2.reuse, 0x1, P5 ;  /* 0x0000000231337211 */ /* 0x080fe200028f0eff */
[----:B------:R-:W-:Y:S01]  /*e480*/  IMAD R21, R55, 0x2, R15 ;  /* 0x0000000237157824 */ /* 0x000fe200078e020f */
[-C--:B------:R-:W-:Y:S02]  /*e490*/  LEA.HI.X.SX32 R37, R20, R2.reuse, 0x1, P3 ;  /* 0x0000000214257211 */ /* 0x080fe400018f0eff */
[----:B------:R-:W-:Y:S01]  /*e4a0*/  LEA.HI.X.SX32 R45, R45, R2, 0x1, P4 ;  /* 0x000000022d2d7211 */ /* 0x000fe200020f0eff */
[----:B------:R0:W-:Y:S01]  /*e4b0*/  STL.64 [R1+0x100], R50 ;  /* 0x0001003201007387 */ /* 0x0001e20000100a00 */
[----:B------:R-:W-:-:S02]  /*e4c0*/  LEA R60, P3, R48, R0, 0x1 ;  /* 0x00000000303c7211 */ /* 0x000fc400078608ff */
[----:B------:R-:W-:Y:S02]  /*e4d0*/  LEA R52, P4, R13, R0, 0x1 ;  /* 0x000000000d347211 */ /* 0x000fe400078808ff */
[-C--:B------:R-:W-:Y:S02]  /*e4e0*/  LEA.HI.X.SX32 R61, R48, R2.reuse, 0x1, P3 ;  /* 0x00000002303d7211 */ /* 0x080fe400018f0eff */
[----:B------:R-:W-:Y:S02]  /*e4f0*/  LEA R28, R55, R21, 0x1 ;  /* 0x00000015371c7211 */ /* 0x000fe400078e08ff */
[----:B------:R-:W-:Y:S02]  /*e500*/  LEA.HI.X.SX32 R53, R13, R2, 0x1, P4 ;  /* 0x000000020d357211 */ /* 0x000fe400020f0eff */
[C---:B0-----:R-:W-:Y:S01]  /*e510*/  LEA R50, P5, R12.reuse, R0, 0x1 ;  /* 0x000000000c327211 */ /* 0x041fe200078a08ff */
[----:B------:R-:W-:Y:S03]  /*e520*/  STL.64 [R1+0xf8], R60 ;  /* 0x0000f83c01007387 */ /* 0x000fe60000100a00 */
[----:B------:R-:W-:Y:S01]  /*e530*/  LEA.HI.X.SX32 R51, R12, R2, 0x1, P5 ;  /* 0x000000020c337211 */ /* 0x000fe200028f0eff */
[----:B------:R-:W-:Y:S01]  /*e540*/  IMAD R16, R55, 0x2, R28 ;  /* 0x0000000237107824 */ /* 0x000fe200078e021c */
[----:B------:R0:W-:Y:S01]  /*e550*/  STL.64 [R1+0xf0], R52 ;  /* 0x0000f03401007387 */ /* 0x0001e20000100a00 */
[----:B------:R-:W-:-:S03]  /*e560*/  LEA R48, P5, R3, R0, 0x1 ;  /* 0x0000000003307211 */ /* 0x000fc600078a08ff */
[----:B------:R1:W-:Y:S01]  /*e570*/  STL.64 [R1+0xe8], R50 ;  /* 0x0000e83201007387 */ /* 0x0003e20000100a00 */
[----:B------:R-:W-:Y:S01]  /*e580*/  IMAD R24, R55, 0x2, R16 ;  /* 0x0000000237187824 */ /* 0x000fe200078e0210 */
[----:B------:R-:W-:Y:S02]  /*e590*/  LEA.HI.X.SX32 R49, R3, R2, 0x1, P5 ;  /* 0x0000000203317211 */ /* 0x000fe400028f0eff */
[-C--:B0-----:R-:W-:Y:S02]  /*e5a0*/  LEA R52, P3, R23, R0.reuse, 0x1 ;  /* 0x0000000017347211 */ /* 0x081fe400078608ff */
[----:B-1----:R-:W-:Y:S02]  /*e5b0*/  LEA R50, P4, R31, R0, 0x1 ;  /* 0x000000001f327211 */ /* 0x002fe400078808ff */
[-C--:B------:R-:W-:Y:S02]  /*e5c0*/  LEA.HI.X.SX32 R53, R23, R2.reuse, 0x1, P3 ;  /* 0x0000000217357211 */ /* 0x080fe400018f0eff */
[----:B------:R-:W-:-:S02]  /*e5d0*/  LEA.HI.X.SX32 R51, R31, R2, 0x1, P4 ;  /* 0x000000021f337211 */ /* 0x000fc400020f0eff */
[C---:B------:R-:W-:Y:S01]  /*e5e0*/  LEA R20, R55.reuse, R24, 0x1 ;  /* 0x0000001837147211 */ /* 0x040fe200078e08ff */
[----:B------:R0:W-:Y:S04]  /*e5f0*/  STL.64 [R1+0xe0], R52 ;  /* 0x0000e03401007387 */ /* 0x0001e80000100a00 */
[----:B------:R1:W-:Y:S01]  /*e600*/  STL.64 [R1+0xd8], R50 ;  /* 0x0000d83201007387 */ /* 0x0003e20000100a00 */
[----:B------:R-:W-:-:S03]  /*e610*/  IMAD R12, R55, 0x2, R20 ;  /* 0x00000002370c7824 */ /* 0x000fc600078e0214 */
[----:B------:R2:W-:Y:S01]  /*e620*/  STL.64 [R1+0xd0], R48 ;  /* 0x0000d03001007387 */ /* 0x0005e20000100a00 */
[-C--:B0-----:R-:W-:Y:S02]  /*e630*/  LEA R52, P3, R14, R0.reuse, 0x1 ;  /* 0x000000000e347211 */ /* 0x081fe400078608ff */
[----:B-1----:R-:W-:Y:S02]  /*e640*/  LEA R50, P4, R30, R0, 0x1 ;  /* 0x000000001e327211 */ /* 0x002fe400078808ff */
[----:B------:R-:W-:Y:S02]  /*e650*/  LEA.HI.X.SX32 R53, R14, R2, 0x1, P3 ;  /* 0x000000020e357211 */ /* 0x000fe400018f0eff */
[----:B--2---:R-:W-:Y:S02]  /*e660*/  LEA R48, P5, R22, R0, 0x1 ;  /* 0x0000000016307211 */ /* 0x004fe400078a08ff */
[-C--:B------:R-:W-:Y:S01]  /*e670*/  LEA.HI.X.SX32 R51, R30, R2.reuse, 0x1, P4 ;  /* 0x000000021e337211 */ /* 0x080fe200020f0eff */
[----:B------:R-:W-:Y:S01]  /*e680*/  IMAD R13, R55, 0x2, R12 ;  /* 0x00000002370d7824 */ /* 0x000fe200078e020c */
[----:B------:R-:W-:Y:S01]  /*e690*/  LEA.HI.X.SX32 R49, R22, R2, 0x1, P5 ;  /* 0x0000000216317211 */ /* 0x000fe200028f0eff */
[----:B------:R-:W-:Y:S01]  /*e6a0*/  STL.64 [R1+0xc8], R52 ;  /* 0x0000c83401007387 */ /* 0x000fe20000100a00 */
[----:B------:R-:W-:-:S03]  /*e6b0*/  LEA R30, P5, R29, R0, 0x1 ;  /* 0x000000001d1e7211 */ /* 0x000fc600078a08ff */
[----:B------:R0:W-:Y:S01]  /*e6c0*/  STL.64 [R1+0xc0], R50 ;  /* 0x0000c03201007387 */ /* 0x0001e20000100a00 */
[----:B------:R-:W-:-:S03]  /*e6d0*/  LEA R23, R55, R13, 0x1 ;  /* 0x0000000d37177211 */ /* 0x000fc600078e08ff */
[----:B------:R1:W-:Y:S01]  /*e6e0*/  STL.64 [R1+0xb8], R48 ;  /* 0x0000b83001007387 */ /* 0x0003e20000100a00 */
[----:B------:R-:W-:Y:S01]  /*e6f0*/  LEA.HI.X.SX32 R31, R29, R2, 0x1, P5 ;  /* 0x000000021d1f7211 */ /* 0x000fe200028f0eff */
[C---:B------:R-:W-:Y:S01]  /*e700*/  IMAD R3, R55.reuse, 0x2, R23 ;  /* 0x0000000237037824 */ /* 0x040fe200078e0217 */
[-C--:B0-----:R-:W-:Y:S02]  /*e710*/  LEA R50, P3, R4, R0.reuse, 0x1 ;  /* 0x0000000004327211 */ /* 0x081fe400078608ff */
[----:B-1----:R-:W-:Y:S02]  /*e720*/  LEA R48, P4, R8, R0, 0x1 ;  /* 0x0000000008307211 */ /* 0x002fe400078808ff */
[-C--:B------:R-:W-:Y:S02]  /*e730*/  LEA.HI.X.SX32 R51, R4, R2.reuse, 0x1, P3 ;  /* 0x0000000204337211 */ /* 0x080fe400018f0eff */
[----:B------:R-:W-:Y:S01]  /*e740*/  LEA.HI.X.SX32 R49, R8, R2, 0x1, P4 ;  /* 0x0000000208317211 */ /* 0x000fe200020f0eff */
[----:B------:R-:W-:-:S02]  /*e750*/  IMAD R14, R55, 0x2, R3 ;  /* 0x00000002370e7824 */ /* 0x000fc400078e0203 */
[----:B------:R0:W-:Y:S04]  /*e760*/  STL.64 [R1+0xb0], R50 ;  /* 0x0000b03201007387 */ /* 0x0001e80000100a00 */
[----:B------:R1:W-:Y:S04]  /*e770*/  STL.64 [R1+0xa8], R48 ;  /* 0x0000a83001007387 */ /* 0x0003e80000100a00 */
[----:B------:R2:W-:Y:S01]  /*e780*/  STL.64 [R1+0xa0], R30 ;  /* 0x0000a01e01007387 */ /* 0x0005e20000100a00 */
[-C--:B0-----:R-:W-:Y:S02]  /*e790*/  LEA R50, P3, R15, R0.reuse, 0x1 ;  /* 0x000000000f327211 */ /* 0x081fe400078608ff */
[----:B-1----:R-:W-:-:S02]  /*e7a0*/  LEA R48, P4, R21, R0, 0x1 ;  /* 0x0000000015307211 */ /* 0x002fc400078808ff */
[----:B------:R-:W-:Y:S02]  /*e7b0*/  LEA.HI.X.SX32 R51, R15, R2, 0x1, P3 ;  /* 0x000000020f337211 */ /* 0x000fe400018f0eff */
[C---:B--2---:R-:W-:Y:S02]  /*e7c0*/  LEA R30, P5, R28.reuse, R0, 0x1 ;  /* 0x000000001c1e7211 */ /* 0x044fe400078a08ff */
[----:B------:R-:W-:Y:S02]  /*e7d0*/  LEA R22, R55, R14, 0x1 ;  /* 0x0000000e37167211 */ /* 0x000fe400078e08ff */
[-C--:B------:R-:W-:Y:S02]  /*e7e0*/  LEA.HI.X.SX32 R49, R21, R2.reuse, 0x1, P4 ;  /* 0x0000000215317211 */ /* 0x080fe400020f0eff */
[----:B------:R-:W-:Y:S01]  /*e7f0*/  LEA.HI.X.SX32 R31, R28, R2, 0x1, P5 ;  /* 0x000000021c1f7211 */ /* 0x000fe200028f0eff */
[----:B------:R0:W-:Y:S01]  /*e800*/  STL.64 [R1+0x98], R50 ;  /* 0x0000983201007387 */ /* 0x0001e20000100a00 */
[----:B------:R-:W-:-:S03]  /*e810*/  IMAD R4, R55, 0x2, R22 ;  /* 0x0000000237047824 */ /* 0x000fc600078e0216 */
[----:B------:R1:W-:Y:S01]  /*e820*/  STL.64 [R1+0x90], R48 ;  /* 0x0000903001007387 */ /* 0x0003e20000100a00 */
[----:B------:R-:W-:-:S03]  /*e830*/  IMAD R8, R55, 0x2, R4 ;  /* 0x0000000237087824 */ /* 0x000fc600078e0204 */
[----:B------:R2:W-:Y:S01]  /*e840*/  STL.64 [R1+0x88], R30 ;  /* 0x0000881e01007387 */ /* 0x0005e20000100a00 */
[-C--:B0-----:R-:W-:Y:S02]  /*e850*/  LEA R50, P3, R16, R0.reuse, 0x1 ;  /* 0x0000000010327211 */ /* 0x081fe400078608ff */
[----:B-1----:R-:W-:Y:S02]  /*e860*/  LEA R48, P4, R24, R0, 0x1 ;  /* 0x0000000018307211 */ /* 0x002fe400078808ff */
[----:B------:R-:W-:Y:S02]  /*e870*/  LEA.HI.X.SX32 R51, R16, R2, 0x1, P3 ;  /* 0x0000000210337211 */ /* 0x000fe400018f0eff */
[----:B--2---:R-:W-:Y:S02]  /*e880*/  LEA R30, P5, R20, R0, 0x1 ;  /* 0x00000000141e7211 */ /* 0x004fe400078a08ff */
[-C--:B------:R-:W-:Y:S02]  /*e890*/  LEA.HI.X.SX32 R49, R24, R2.reuse, 0x1, P4 ;  /* 0x0000000218317211 */ /* 0x080fe400020f0eff */
[----:B------:R-:W-:Y:S01]  /*e8a0*/  LEA.HI.X.SX32 R31, R20, R2, 0x1, P5 ;  /* 0x00000002141f7211 */ /* 0x000fe200028f0eff */
[----:B------:R-:W-:Y:S01]  /*e8b0*/  STL.64 [R1+0x80], R50 ;  /* 0x0000803201007387 */ /* 0x000fe20000100a00 */
[----:B------:R-:W-:-:S03]  /*e8c0*/  LEA R21, R55, R8, 0x1 ;  /* 0x0000000837157211 */ /* 0x000fc600078e08ff */
[----:B------:R0:W-:Y:S01]  /*e8d0*/  STL.64 [R1+0x78], R48 ;  /* 0x0000783001007387 */ /* 0x0001e20000100a00 */
[----:B------:R-:W-:-:S03]  /*e8e0*/  LEA R28, P5, R23, R0, 0x1 ;  /* 0x00000000171c7211 */ /* 0x000fc600078a08ff */
[----:B------:R1:W-:Y:S01]  /*e8f0*/  STL.64 [R1+0x70], R30 ;  /* 0x0000701e01007387 */ /* 0x0003e20000100a00 */
[----:B------:R-:W-:Y:S01]  /*e900*/  IMAD R15, R55, 0x2, R21 ;  /* 0x00000002370f7824 */ /* 0x000fe200078e0215 */
[----:B------:R-:W-:Y:S02]  /*e910*/  LEA.HI.X.SX32 R29, R23, R2, 0x1, P5 ;  /* 0x00000002171d7211 */ /* 0x000fe400028f0eff */
[CC--:B0-----:R-:W-:Y:S02]  /*e920*/  LEA R48, P3, R12.reuse, R0.reuse, 0x1 ;  /* 0x000000000c307211 */ /* 0x0c1fe400078608ff */
[C---:B-1----:R-:W-:Y:S02]  /*e930*/  LEA R30, P4, R13.reuse, R0, 0x1 ;  /* 0x000000000d1e7211 */ /* 0x042fe400078808ff */
[-C--:B------:R-:W-:Y:S02]  /*e940*/  LEA.HI.X.SX32 R49, R12, R2.reuse, 0x1, P3 ;  /* 0x000000020c317211 */ /* 0x080fe400018f0eff */
[----:B------:R-:W-:Y:S01]  /*e950*/  LEA.HI.X.SX32 R31, R13, R2, 0x1, P4 ;  /* 0x000000020d1f7211 */ /* 0x000fe200020f0eff */
[----:B------:R-:W-:-:S02]  /*e960*/  IMAD R16, R55, 0x2, R15 ;  /* 0x0000000237107824 */ /* 0x000fc400078e020f */
[----:B------:R0:W-:Y:S04]  /*e970*/  STL.64 [R1+0x68], R48 ;  /* 0x0000683001007387 */ /* 0x0001e80000100a00 */
[----:B------:R1:W-:Y:S01]  /*e980*/  STL.64 [R1+0x60], R30 ;  /* 0x0000601e01007387 */ /* 0x0003e20000100a00 */
[----:B------:R-:W-:-:S03]  /*e990*/  LEA R20, R55, R16, 0x1 ;  /* 0x0000001037147211 */ /* 0x000fc600078e08ff */
[----:B------:R2:W-:Y:S01]  /*e9a0*/  STL.64 [R1+0x58], R28 ;  /* 0x0000581c01007387 */ /* 0x0005e20000100a00 */
[CC--:B0-----:R-:W-:Y:S02]  /*e9b0*/  LEA R48, P3, R3.reuse, R0.reuse, 0x1 ;  /* 0x0000000003307211 */ /* 0x0c1fe400078608ff */
[----:B-1----:R-:W-:Y:S02]  /*e9c0*/  LEA R30, P4, R14, R0, 0x1 ;  /* 0x000000000e1e7211 */ /* 0x002fe400078808ff */
[----:B------:R-:W-:Y:S02]  /*e9d0*/  LEA.HI.X.SX32 R49, R3, R2, 0x1, P3 ;  /* 0x0000000203317211 */ /* 0x000fe400018f0eff */
[----:B--2---:R-:W-:Y:S02]  /*e9e0*/  LEA R28, P5, R22, R0, 0x1 ;  /* 0x00000000161c7211 */ /* 0x004fe400078a08ff */
[-C--:B------:R-:W-:Y:S01]  /*e9f0*/  LEA.HI.X.SX32 R31, R14, R2.reuse, 0x1, P4 ;  /* 0x000000020e1f7211 */ /* 0x080fe200020f0eff */
[C---:B------:R-:W-:Y:S01]  /*ea00*/  IMAD R12, R55.reuse, 0x2, R20 ;  /* 0x00000002370c7824 */ /* 0x040fe200078e0214 */
[----:B------:R-:W-:Y:S01]  /*ea10*/  LEA.HI.X.SX32 R29, R22, R2, 0x1, P5 ;  /* 0x00000002161d7211 */ /* 0x000fe200028f0eff */
[----:B------:R0:W-:Y:S02]  /*ea20*/  STL.64 [R1+0x50], R48 ;  /* 0x0000503001007387 */ /* 0x0001e40000100a00 */
[----:B------:R-:W-:-:S02]  /*ea30*/  IMAD R13, R55, 0x2, R12 ;  /* 0x00000002370d7824 */ /* 0x000fc400078e020c */
[----:B------:R1:W-:Y:S04]  /*ea40*/  STL.64 [R1+0x48], R30 ;  /* 0x0000481e01007387 */ /* 0x0003e80000100a00 */
[----:B------:R2:W-:Y:S01]  /*ea50*/  STL.64 [R1+0x40], R28 ;  /* 0x0000401c01007387 */ /* 0x0005e20000100a00 */
[-C--:B0-----:R-:W-:Y:S02]  /*ea60*/  LEA R48, P3, R4, R0.reuse, 0x1 ;  /* 0x0000000004307211 */ /* 0x081fe400078608ff */
[----:B-1----:R-:W-:Y:S02]  /*ea70*/  LEA R30, P4, R8, R0, 0x1 ;  /* 0x00000000081e7211 */ /* 0x002fe400078808ff */
[----:B------:R-:W-:Y:S02]  /*ea80*/  LEA.HI.X.SX32 R49, R4, R2, 0x1, P3 ;  /* 0x0000000204317211 */ /* 0x000fe400018f0eff */
[----:B--2---:R-:W-:-:S02]  /*ea90*/  LEA R28, P5, R21, R0, 0x1 ;  /* 0x00000000151c7211 */ /* 0x004fc400078a08ff */
[-C--:B------:R-:W-:Y:S02]  /*eaa0*/  LEA.HI.X.SX32 R31, R8, R2.reuse, 0x1, P4 ;  /* 0x00000002081f7211 */ /* 0x080fe400020f0eff */
[----:B------:R-:W-:Y:S02]  /*eab0*/  LEA R14, R55, R13, 0x1 ;  /* 0x0000000d370e7211 */ /* 0x000fe400078e08ff */
[----:B------:R-:W-:Y:S01]  /*eac0*/  LEA.HI.X.SX32 R29, R21, R2, 0x1, P5 ;  /* 0x00000002151d7211 */ /* 0x000fe200028f0eff */
[----:B------:R-:W-:Y:S01]  /*ead0*/  STL.64 [R1+0x38], R48 ;  /* 0x0000383001007387 */ /* 0x000fe20000100a00 */
[C---:B------:R-:W-:Y:S01]  /*eae0*/  LEA R22, P5, R20.reuse, R0, 0x1 ;  /* 0x0000000014167211 */ /* 0x040fe200078a08ff */
[----:B------:R-:W-:Y:S02]  /*eaf0*/  IMAD R3, R55, 0x2, R14 ;  /* 0x0000000237037824 */ /* 0x000fe400078e020e */
[----:B------:R0:W-:Y:S01]  /*eb00*/  STL.64 [R1+0x30], R30 ;  /* 0x0000301e01007387 */ /* 0x0001e20000100a00 */
[----:B------:R-:W-:-:S03]  /*eb10*/  LEA.HI.X.SX32 R23, R20, R2, 0x1, P5 ;  /* 0x0000000214177211 */ /* 0x000fc600028f0eff */
[----:B------:R1:W-:Y:S01]  /*eb20*/  STL.64 [R1+0x28], R28 ;  /* 0x0000281c01007387 */ /* 0x0003e20000100a00 */
[-C--:B------:R-:W-:Y:S01]  /*eb30*/  LEA R60, P5, R14, R0.reuse, 0x1 ;  /* 0x000000000e3c7211 */ /* 0x080fe200078a08ff */
[----:B------:R-:W-:Y:S01]  /*eb40*/  IMAD R4, R55, 0x2, R3 ;  /* 0x0000000237047824 */ /* 0x000fe200078e0203 */
[CC--:B0-----:R-:W-:Y:S02]  /*eb50*/  LEA R30, P3, R15.reuse, R0.reuse, 0x1 ;  /* 0x000000000f1e7211 */ /* 0x0c1fe400078608ff */
[C---:B-1----:R-:W-:Y:S02]  /*eb60*/  LEA R28, P4, R16.reuse, R0, 0x1 ;  /* 0x00000000101c7211 */ /* 0x042fe400078808ff */
[-C--:B------:R-:W-:Y:S02]  /*eb70*/  LEA.HI.X.SX32 R31, R15, R2.reuse, 0x1, P3 ;  /* 0x000000020f1f7211 */ /* 0x080fe400018f0eff */
[-C--:B------:R-:W-:Y:S02]  /*eb80*/  LEA.HI.X.SX32 R29, R16, R2.reuse, 0x1, P4 ;  /* 0x00000002101d7211 */ /* 0x080fe400020f0eff */
[----:B------:R-:W-:Y:S01]  /*eb90*/  LEA.HI.X.SX32 R61, R14, R2, 0x1, P5 ;  /* 0x000000020e3d7211 */ /* 0x000fe200028f0eff */
[----:B------:R0:W-:Y:S01]  /*eba0*/  STL.64 [R1+0x10], R22 ;  /* 0x0000101601007387 */ /* 0x0001e20000100a00 */
[----:B------:R-:W-:-:S03]  /*ebb0*/  LEA R8, R55, R4, 0x1 ;  /* 0x0000000437087211 */ /* 0x000fc600078e08ff */
[----:B------:R1:W-:Y:S04]  /*ebc0*/  STL.64 [R1+0x20], R30 ;  /* 0x0000201e01007387 */ /* 0x0003e80000100a00 */
[----:B------:R-:W-:Y:S04]  /*ebd0*/  STL.64 [R1+0x18], R28 ;  /* 0x0000181c01007387 */ /* 0x000fe80000100a00 */
[----:B------:R2:W-:Y:S01]  /*ebe0*/  STL.64 [R1+0x418], R60 ;  /* 0x0004183c01007387 */ /* 0x0005e20000100a00 */
[----:B0-----:R-:W-:Y:S01]  /*ebf0*/  IMAD R23, R55, 0x2, R8 ;  /* 0x0000000237177824 */ /* 0x001fe200078e0208 */
[----:B-1----:R-:W-:-:S03]  /*ec00*/  LEA R30, P3, R12, R0, 0x1 ;  /* 0x000000000c1e7211 */ /* 0x002fc600078608ff */
[C---:B------:R-:W-:Y:S01]  /*ec10*/  IMAD R24, R55.reuse, 0x2, R23 ;  /* 0x0000000237187824 */ /* 0x040fe200078e0217 */
[----:B--2---:R-:W0:Y:S01]  /*ec20*/  S2R R61, SR_TID.X ;  /* 0x00000000003d7919 */ /* 0x004e220000002100 */
[----:B------:R-:W-:Y:S02]  /*ec30*/  LEA.HI.X.SX32 R31, R12, R2, 0x1, P3 ;  /* 0x000000020c1f7211 */ /* 0x000fe400018f0eff */
[C---:B------:R-:W-:Y:S02]  /*ec40*/  LEA R20, P5, R8.reuse, R0, 0x1 ;  /* 0x0000000008147211 */ /* 0x040fe400078a08ff */
[----:B------:R-:W-:Y:S01]  /*ec50*/  LEA R16, R55, R24, 0x1 ;  /* 0x0000001837107211 */ /* 0x000fe200078e08ff */
[----:B------:R1:W-:Y:S01]  /*ec60*/  STL.64 [R1+0x8], R30 ;  /* 0x0000081e01007387 */ /* 0x0003e20000100a00 */
[----:B------:R-:W-:-:S03]  /*ec70*/  LEA.HI.X.SX32 R21, R8, R2, 0x1, P5 ;  /* 0x0000000208157211 */ /* 0x000fc600028f0eff */
[----:B------:R-:W-:Y:S01]  /*ec80*/  IMAD R49, R55, 0x2, R16 ;  /* 0x0000000237317824 */ /* 0x000fe200078e0210 */
[----:B-1----:R-:W-:-:S04]  /*ec90*/  LEA R30, P5, R16, R0, 0x1 ;  /* 0x00000000101e7211 */ /* 0x002fc800078a08ff */
[----:B------:R-:W-:Y:S02]  /*eca0*/  LEA.HI.X.SX32 R31, R16, R2, 0x1, P5 ;  /* 0x00000002101f7211 */ /* 0x000fe400028f0eff */
[----:B------:R-:W1:Y:S01]  /*ecb0*/  S2R R16, SR_TID.X ;  /* 0x0000000000107919 */ /* 0x000e620000002100 */
[----:B------:R-:W-:Y:S02]  /*ecc0*/  LEA R28, P4, R13, R0, 0x1 ;  /* 0x000000000d1c7211 */ /* 0x000fe400078808ff */
[C---:B0-----:R-:W-:Y:S01]  /*ecd0*/  LOP3.LUT R60, R61.reuse, 0x1ff, RZ, 0xc0, !PT ;  /* 0x000001ff3d3c7812 */ /* 0x041fe200078ec0ff */
[----:B------:R-:W-:Y:S01]  /*ece0*/  IMAD.SHL.U32 R61, R61, 0x1000, RZ ;  /* 0x000010003d3d7824 */ /* 0x000fe200078e00ff */
[----:B------:R-:W-:Y:S02]  /*ecf0*/  LEA.HI.X.SX32 R29, R13, R2, 0x1, P4 ;  /* 0x000000020d1d7211 */ /* 0x000fe400020f0eff */
[-C--:B------:R-:W-:Y:S01]  /*ed00*/  LEA R12, P3, R3, R0.reuse, 0x1 ;  /* 0x00000000030c7211 */ /* 0x080fe200078608ff */
[----:B------:R0:W-:Y:S01]  /*ed10*/  STG.E.U16 [R32.64], R25 ;  /* 0x0000001920007986 */ /* 0x0001e2000c101504 */
[----:B------:R-:W-:-:S02]  /*ed20*/  LEA R14, P4, R4, R0, 0x1 ;  /* 0x00000000040e7211 */ /* 0x000fc400078808ff */
[----:B------:R-:W-:Y:S01]  /*ed30*/  PRMT R5, R5, 0x7632, R5 ;  /* 0x0000763205057816 */ /* 0x000fe20000000005 */
[----:B------:R2:W-:Y:S01]  /*ed40*/  STG.E.U16 [R58.64], R17 ;  /* 0x000000113a007986 */ /* 0x0005e2000c101504 */
[----:B------:R-:W-:Y:S02]  /*ed50*/  PRMT R9, R9, 0x7632, R9 ;  /* 0x0000763209097816 */ /* 0x000fe40000000009 */
[----:B------:R-:W-:Y:S01]  /*ed60*/  LOP3.LUT R61, R61, 0x6000, RZ, 0xc0, !PT ;  /* 0x000060003d3d7812 */ /* 0x000fe200078ec0ff */
[----:B------:R3:W-:Y:S01]  /*ed70*/  STL.64 [R1], R28 ;  /* 0x0000001c01007387 */ /* 0x0007e20000100a00 */
[-C--:B------:R-:W-:Y:S02]  /*ed80*/  LEA.HI.X.SX32 R13, R3, R2.reuse, 0x1, P3 ;  /* 0x00000002030d7211 */ /* 0x080fe400018f0eff */
[----:B0-----:R-:W-:Y:S01]  /*ed90*/  PRMT R25, R25, 0x7632, R25 ;  /* 0x0000763219197816 */ /* 0x001fe20000000019 */
[----:B------:R-:W-:Y:S01]  /*eda0*/  STG.E.U16 [R56.64], R5 ;  /* 0x0000000538007986 */ /* 0x000fe2000c101504 */
[----:B------:R-:W-:-:S02]  /*edb0*/  LEA.HI.X.SX32 R15, R4, R2, 0x1, P4 ;  /* 0x00000002040f7211 */ /* 0x000fc400020f0eff */
[----:B--2---:R-:W-:Y:S02]  /*edc0*/  PRMT R17, R17, 0x7632, R17 ;  /* 0x0000763211117816 */ /* 0x004fe40000000011 */
[CC--:B------:R-:W-:Y:S01]  /*edd0*/  LEA R22, P3, R23.reuse, R0.reuse, 0x1 ;  /* 0x0000000017167211 */ /* 0x0c0fe200078608ff */
[----:B------:R-:W-:Y:S01]  /*ede0*/  STG.E.U16 [R40.64], R9 ;  /* 0x0000000928007986 */ /* 0x000fe2000c101504 */
[----:B---3--:R-:W-:Y:S02]  /*edf0*/  LEA R28, P4, R24, R0, 0x1 ;  /* 0x00000000181c7211 */ /* 0x008fe400078808ff */
[----:B------:R-:W-:Y:S01]  /*ee00*/  LEA R61, R60, R61, 0x4 ;  /* 0x0000003d3c3d7211 */ /* 0x000fe200078e20ff */
[----:B------:R-:W-:Y:S01]  /*ee10*/  STG.E.U16 [R46.64], R25 ;  /* 0x000000192e007986 */ /* 0x000fe2000c101504 */
[-C--:B------:R-:W-:Y:S02]  /*ee20*/  LEA.HI.X.SX32 R23, R23, R2.reuse, 0x1, P3 ;  /* 0x0000000217177211 */ /* 0x080fe400018f0eff */
[----:B------:R-:W-:Y:S01]  /*ee30*/  LEA.HI.X.SX32 R29, R24, R2, 0x1, P4 ;  /* 0x00000002181d7211 */ /* 0x000fe200020f0eff */
[----:B------:R-:W-:Y:S04]  /*ee40*/  STG.E.U16 [R42.64], R17 ;  /* 0x000000112a007986 */ /* 0x000fe8000c101504 */
[----:B------:R-:W-:Y:S04]  /*ee50*/  STG.E.U16 [R38.64], R6 ;  /* 0x0000000626007986 */ /* 0x000fe8000c101504 */
[----:B------:R-:W-:Y:S04]  /*ee60*/  STL.64 [R1+0x420], R12 ;  /* 0x0004200c01007387 */ /* 0x000fe80000100a00 */
[----:B------:R-:W-:Y:S04]  /*ee70*/  STG.E.U16 [R34.64], R10 ;  /* 0x0000000a22007986 */ /* 0x000fe8000c101504 */
[----:B------:R-:W-:Y:S04]  /*ee80*/  STL.64 [R1+0x428], R14 ;  /* 0x0004280e01007387 */ /* 0x000fe80000100a00 */
[----:B------:R0:W2:Y:S04]  /*ee90*/  LDS.128 R32, [R61] ;  /* 0x000000003d207984 */ /* 0x0000a80000000c00 */
[----:B------:R-:W-:Y:S04]  /*eea0*/  STL.64 [R1+0x430], R20 ;  /* 0x0004301401007387 */ /* 0x000fe80000100a00 */
[----:B0-----:R-:W0:Y:S01]  /*eeb0*/  S2R R61, SR_TID.X ;  /* 0x00000000003d7919 */ /* 0x001e220000002100 */
[----:B-1----:R-:W-:-:S03]  /*eec0*/  IMAD.SHL.U32 R60, R16, 0x1000, RZ ;  /* 0x00001000103c7824 */ /* 0x002fc600078e00ff */
[----:B------:R-:W-:Y:S04]  /*eed0*/  STL.64 [R1+0x438], R22 ;  /* 0x0004381601007387 */ /* 0x000fe80000100a00 */
[----:B------:R-:W-:Y:S01]  /*eee0*/  STL.64 [R1+0x440], R28 ;  /* 0x0004401c01007387 */ /* 0x000fe20000100a00 */
[----:B------:R-:W-:-:S03]  /*eef0*/  IMAD R4, R55, 0x2, R49 ;  /* 0x0000000237047824 */ /* 0x000fc600078e0231 */
[----:B------:R1:W-:Y:S02]  /*ef00*/  STL.64 [R1+0x448], R30 ;  /* 0x0004481e01007387 */ /* 0x0003e40000100a00 */
[----:B------:R-:W-:Y:S02]  /*ef10*/  LEA R3, R55, R4, 0x1 ;  /* 0x0000000437037211 */ /* 0x000fe400078e08ff */
[C---:B-1----:R-:W-:Y:S01]  /*ef20*/  LOP3.LUT R30, R16.reuse, 0x1ff, RZ, 0xc0, !PT ;  /* 0x000001ff101e7812 */ /* 0x042fe200078ec0ff */
[----:B------:R-:W-:Y:S01]  /*ef30*/  IMAD.SHL.U32 R16, R16, 0x1000, RZ ;  /* 0x0000100010107824 */ /* 0x000fe200078e00ff */
[-C--:B------:R-:W-:Y:S01]  /*ef40*/  LEA R48, P3, R49, R0.reuse, 0x1 ;  /* 0x0000000031307211 */ /* 0x080fe200078608ff */
[----:B------:R-:W3:Y:S03]  /*ef50*/  LDL.LU.64 R28, [R1+0x100] ;  /* 0x00010000011c7983 */ /* 0x000ee60000300a00 */
[----:B------:R-:W-:Y:S01]  /*ef60*/  LOP3.LUT R16, R16, 0x6000, RZ, 0xc0, !PT ;  /* 0x0000600010107812 */ /* 0x000fe200078ec0ff */
[----:B------:R-:W-:Y:S01]  /*ef70*/  IMAD R8, R55, 0x2, R3 ;  /* 0x0000000237087824 */ /* 0x000fe200078e0203 */
[----:B------:R-:W-:Y:S01]  /*ef80*/  LEA R50, P4, R4, R0, 0x1 ;  /* 0x0000000004327211 */ /* 0x000fe200078808ff */
[----:B------:R-:W-:Y:S01]  /*ef90*/  STG.E.U16 [R36.64], R26 ;  /* 0x0000001a24007986 */ /* 0x000fe2000c101504 */
[----:B------:R-:W-:-:S02]  /*efa0*/  LEA R16, R30, R16, 0x4 ;  /* 0x000000101e107211 */ /* 0x000fc400078e20ff */
[-C--:B------:R-:W-:Y:S01]  /*efb0*/  LEA R52, P5, R3, R0.reuse, 0x1 ;  /* 0x0000000003347211 */ /* 0x080fe200078a08ff */
[----:B------:R-:W4:Y:S01]  /*efc0*/  LDL.LU.64 R22, [R1+0xf8] ;  /* 0x0000f80001167983 */ /* 0x000f220000300a00 */
[----:B------:R-:W-:Y:S02]  /*efd0*/  LOP3.LUT R16, R16, 0x20, RZ, 0x3c, !PT ;  /* 0x0000002010107812 */ /* 0x000fe400078e3cff */
[----:B------:R-:W-:Y:S01]  /*efe0*/  LEA R54, P6, R8, R0, 0x1 ;  /* 0x0000000008367211 */ /* 0x000fe200078c08ff */
[----:B------:R-:W5:Y:S01]  /*eff0*/  LDL.LU.64 R20, [R1+0xf0] ;  /* 0x0000f00001147983 */ /* 0x000f620000300a00 */
[-C--:B------:R-:W-:Y:S02]  /*f000*/  LEA.HI.X.SX32 R49, R49, R2.reuse, 0x1, P3 ;  /* 0x0000000231317211 */ /* 0x080fe400018f0eff */
[-C--:B------:R-:W-:Y:S01]  /*f010*/  LEA.HI.X.SX32 R51, R4, R2.reuse, 0x1, P4 ;  /* 0x0000000204337211 */ /* 0x080fe200020f0eff */
[----:B------:R0:W1:Y:S01]  /*f020*/  LDS.128 R36, [R16] ;  /* 0x0000000010247984 */ /* 0x0000620000000c00 */
[----:B------:R-:W-:-:S02]  /*f030*/  LEA.HI.X.SX32 R53, R3, R2, 0x1, P5 ;  /* 0x0000000203357211 */ /* 0x000fc400028f0eff */
[----:B------:R-:W-:Y:S01]  /*f040*/  LEA.HI.X.SX32 R55, R8, R2, 0x1, P6 ;  /* 0x0000000208377211 */ /* 0x000fe200030f0eff */
[----:B------:R-:W2:Y:S01]  /*f050*/  LDL.LU.64 R14, [R1+0xe8] ;  /* 0x0000e800010e7983 */ /* 0x000ea20000300a00 */
[C---:B0-----:R-:W-:Y:S01]  /*f060*/  LOP3.LUT R16, R61.reuse, 0x1ff, RZ, 0xc0, !PT ;  /* 0x000001ff3d107812 */ /* 0x041fe200078ec0ff */
[----:B------:R-:W-:Y:S02]  /*f070*/  IMAD.SHL.U32 R61, R61, 0x1000, RZ ;  /* 0x000010003d3d7824 */ /* 0x000fe400078e00ff */
[----:B------:R-:W2:Y:S04]  /*f080*/  LDL.LU.64 R12, [R1+0xe0] ;  /* 0x0000e000010c7983 */ /* 0x000ea80000300a00 */
[----:B------:R-:W-:Y:S01]  /*f090*/  STL.64 [R1+0x450], R48 ;  /* 0x0004503001007387 */ /* 0x000fe20000100a00 */
[----:B------:R-:W-:-:S03]  /*f0a0*/  LOP3.LUT R61, R61, 0x6000, RZ, 0xc0, !PT ;  /* 0x000060003d3d7812 */ /* 0x000fc600078ec0ff */
[----:B------:R-:W-:Y:S04]  /*f0b0*/  STL.64 [R1+0x458], R50 ;  /* 0x0004583201007387 */ /* 0x000fe80000100a00 */
[----:B------:R-:W-:Y:S04]  /*f0c0*/  STL.64 [R1+0x460], R52 ;  /* 0x0004603401007387 */ /* 0x000fe80000100a00 */
[----:B------:R-:W-:Y:S01]  /*f0d0*/  STL.64 [R1+0x468], R54 ;  /* 0x0004683601007387 */ /* 0x000fe20000100a00 */
[----:B------:R-:W-:-:S03]  /*f0e0*/  LEA R61, R16, R61, 0x4 ;  /* 0x0000003d103d7211 */ /* 0x000fc600078e20ff */
[----:B------:R0:W-:Y:S04]  /*f0f0*/  STL.64 [R1+0x470], R24 ;  /* 0x0004701801007387 */ /* 0x0001e80000100a00 */
[----:B------:R-:W2:Y:S04]  /*f100*/  LDL.LU.64 R58, [R1+0xd8] ;  /* 0x0000d800013a7983 */ /* 0x000ea80000300a00 */
[----:B0-----:R-:W2:Y:S04]  /*f110*/  LDL.LU.64 R24, [R1+0xd0] ;  /* 0x0000d00001187983 */ /* 0x001ea80000300a00 */
[----:B------:R-:W2:Y:S01]  /*f120*/  LDL.LU.64 R16, [R1+0xc8] ;  /* 0x0000c80001107983 */ /* 0x000ea20000300a00 */
[----:B------:R-:W-:-:S02]  /*f130*/  LOP3.LUT R60, R60, 0x6000, RZ, 0xc0, !PT ;  /* 0x000060003c3c7812 */ /* 0x000fc400078ec0ff */
[----:B------:R-:W-:Y:S01]  /*f140*/  LOP3.LUT R61, R61, 0x60, RZ, 0x3c, !PT ;  /* 0x000000603d3d7812 */ /* 0x000fe200078e3cff */
[----:B------:R-:W2:Y:S02]  /*f150*/  LDL.LU.64 R54, [R1+0xc0] ;  /* 0x0000c00001367983 */ /* 0x000ea40000300a00 */
[----:B------:R-:W-:Y:S01]  /*f160*/  IMAD R60, R30, 0x10, R60 ;  /* 0x000000101e3c7824 */ /* 0x000fe200078e023c */
[----:B------:R-:W-:Y:S01]  /*f170*/  PRMT R6, R6, 0x7632, R6 ;  /* 0x0000763206067816 */ /* 0x000fe20000000006 */
[----:B------:R0:W-:Y:S03]  /*f180*/  STG.E.U16 [R44.64], R18 ;  /* 0x000000122c007986 */ /* 0x0001e6000c101504 */
[----:B------:R-:W-:Y:S01]  /*f190*/  LOP3.LUT R60, R60, 0x40, RZ, 0x3c, !PT ;  /* 0x000000403c3c7812 */ /* 0x000fe200078e3cff */
[----:B------:R-:W2:Y:S01]  /*f1a0*/  LDL.LU.64 R52, [R1+0xb8] ;  /* 0x0000b80001347983 */ /* 0x000ea20000300a00 */
[----:B------:R-:W-:-:S02]  /*f1b0*/  PRMT R10, R10, 0x7632, R10 ;  /* 0x000076320a0a7816 */ /* 0x000fc4000000000a */
[----:B------:R-:W-:Y:S01]  /*f1c0*/  PRMT R26, R26, 0x7632, R26 ;  /* 0x000076321a1a7816 */ /* 0x000fe2000000001a */
[----:B------:R-:W1:Y:S04]  /*f1d0*/  LDS.128 R40, [R60] ;  /* 0x000000003c287984 */ /* 0x000e680000000c00 */
[----:B------:R0:W1:Y:S02]  /*f1e0*/  LDS.128 R44, [R61] ;  /* 0x000000003d2c7984 */ /* 0x0000640000000c00 */
[----:B0-----:R-:W-:Y:S02]  /*f1f0*/  PRMT R18, R18, 0x7632, R18 ;  /* 0x0000763212127816 */ /* 0x001fe40000000012 */
[----:B------:R-:W2:Y:S04]  /*f200*/  LDL.LU.64 R50, [R1+0xb0] ;  /* 0x0000b00001327983 */ /* 0x000ea80000300a00 */
[----:B------:R-:W1:Y:S04]  /*f210*/  LDL.LU.64 R60, [R1+0x98] ;  /* 0x00009800013c7983 */ /* 0x000e680000300a00 */
[----:B------:R-:W2:Y:S04]  /*f220*/  LDL.LU.64 R8, [R1+0x90] ;  /* 0x0000900001087983 */ /* 0x000ea80000300a00 */
[----:B------:R-:W2:Y:S04]  /*f230*/  LDL.LU.64 R48, [R1+0x88] ;  /* 0x0000880001307983 */ /* 0x000ea80000300a00 */
[----:B------:R-:W2:Y:S01]  /*f240*/  LDL.LU.64 R30, [R1+0x80] ;  /* 0x00008000011e7983 */ /* 0x000ea20000300a00 */
[----:B------:R-:W-:-:S02]  /*f250*/  PRMT R3, R11, 0x7632, R3 ;  /* 0x000076320b037816 */ /* 0x000fc40000000003 */
[----:B------:R-:W-:Y:S01]  /*f260*/  PRMT R0, R19, 0x7632, R0 ;  /* 0x0000763213007816 */ /* 0x000fe20000000000 */
[----:B---3--:R0:W-:Y:S04]  /*f270*/  STG.E.U16 [R28.64], R6 ;  /* 0x000000061c007986 */ /* 0x0081e8000c101504 */
[----:B----4-:R3:W-:Y:S04]  /*f280*/  STG.E.U16 [R22.64], R10 ;  /* 0x0000000a16007986 */ /* 0x0107e8000c101504 */
[----:B0-----:R-:W4:Y:S04]  /*f290*/  LDL.LU.64 R28, [R1+0x78] ;  /* 0x00007800011c7983 */ /* 0x001f280000300a00 */
[----:B-----5:R0:W-:Y:S04]  /*f2a0*/  STG.E.U16 [R20.64], R26 ;  /* 0x0000001a14007986 */ /* 0x0201e8000c101504 */
[----:B---3--:R-:W3:Y:S04]  /*f2b0*/  LDL.LU.64 R22, [R1+0x70] ;  /* 0x0000700001167983 */ /* 0x008ee80000300a00 */
[----:B--2---:R2:W-:Y:S04]  /*f2c0*/  STG.E.U16 [R14.64], R18 ;  /* 0x000000120e007986 */ /* 0x0045e8000c101504 */
[----:B0-----:R-:W5:Y:S04]  /*f2d0*/  LDL.LU.64 R20, [R1+0x68] ;  /* 0x0000680001147983 */ /* 0x001f680000300a00 */
[----:B------:R0:W-:Y:S04]  /*f2e0*/  STG.E.U16 [R12.64], R7 ;  /* 0x000000070c007986 */ /* 0x0001e8000c101504 */
[----:B--2---:R-:W2:Y:S04]  /*f2f0*/  LDL.LU.64 R14, [R1+0x60] ;  /* 0x00006000010e7983 */ /* 0x004ea80000300a00 */
[----:B0-----:R-:W2:Y:S04]  /*f300*/  LDL.LU.64 R12, [R1+0x58] ;  /* 0x00005800010c7983 */ /* 0x001ea80000300a00 */
[----:B------:R-:W2:Y:S04]  /*f310*/  LDL.LU.64 R56, [R1+0x50] ;  /* 0x0000500001387983 */ /* 0x000ea80000300a00 */
[----:B------:R0:W-:Y:S04]  /*f320*/  STG.E.U16 [R58.64], R11 ;  /* 0x0000000b3a007986 */ /* 0x0001e8000c101504 */
[----:B------:R0:W-:Y:S04]  /*f330*/  STG.E.U16 [R24.64], R27 ;  /* 0x0000001b18007986 */ /* 0x0001e8000c101504 */
[----:B------:R0:W-:Y:S04]  /*f340*/  STG.E.U16 [R16.64], R19 ;  /* 0x0000001310007986 */ /* 0x0001e8000c101504 */
[----:B0-----:R-:W2:Y:S04]  /*f350*/  LDL.LU.64 R10, [R1+0xa0] ;  /* 0x0000a000010a7983 */ /* 0x001ea80000300a00 */
[----:B------:R-:W2:Y:S04]  /*f360*/  LDL.LU.64 R58, [R1+0x48] ;  /* 0x00004800013a7983 */ /* 0x000ea80000300a00 */
[----:B------:R-:W2:Y:S04]  /*f370*/  LDL.LU.64 R24, [R1+0x470] ;  /* 0x0004700001187983 */ /* 0x000ea80000300a00 */
[----:B------:R-:W2:Y:S01]  /*f380*/  LDL.LU.64 R18, [R1+0xa8] ;  /* 0x0000a80001127983 */ /* 0x000ea20000300a00 */
[----:B------:R-:W-:-:S02]  /*f390*/  PRMT R4, R7, 0x7632, R4 ;  /* 0x0000763207047816 */ /* 0x000fc40000000004 */
[----:B------:R-:W-:Y:S01]  /*f3a0*/  PRMT R2, R27, 0x7632, R2 ;  /* 0x000076321b027816 */ /* 0x000fe20000000002 */
[----:B------:R-:W3:Y:S04]  /*f3b0*/  LDL.LU.64 R16, [R1+0x40] ;  /* 0x0000400001107983 */ /* 0x000ee80000300a00 */
[----:B------:R0:W-:Y:S04]  /*f3c0*/  STG.E.U16 [R54.64], R4 ;  /* 0x0000000436007986 */ /* 0x0001e8000c101504 */
[----:B------:R1:W-:Y:S04]  /*f3d0*/  STG.E.U16 [R52.64], R3 ;  /* 0x0000000334007986 */ /* 0x0003e8000c101504 */
[----:B------:R1:W-:Y:S04]  /*f3e0*/  STG.E.U16 [R50.64], R2 ;  /* 0x0000000232007986 */ /* 0x0003e8000c101504 */
[----:B0-----:R-:W3:Y:S04]  /*f3f0*/  LDL.LU.64 R54, [R1+0x468] ;  /* 0x0004680001367983 */ /* 0x001ee80000300a00 */
[----:B-1----:R-:W3:Y:S04]  /*f400*/  LDL.LU.64 R52, [R1+0x460] ;  /* 0x0004600001347983 */ /* 0x002ee80000300a00 */
[----:B------:R-:W3:Y:S04]  /*f410*/  LDL.LU.64 R50, [R1+0x458] ;  /* 0x0004580001327983 */ /* 0x000ee80000300a00 */
[----:B--2---:R-:W-:Y:S04]  /*f420*/  STG.E.U16 [R18.64], R0 ;  /* 0x0000000012007986 */ /* 0x004fe8000c101504 */
[----:B------:R-:W-:Y:S04]  /*f430*/  STG.E.U16 [R10.64], R32 ;  /* 0x000000200a007986 */ /* 0x000fe8000c101504 */
[----:B------:R0:W-:Y:S04]  /*f440*/  STG.E.U16 [R60.64], R36 ;  /* 0x000000243c007986 */ /* 0x0001e8000c101504 */
[----:B0-----:R-:W2:Y:S01]  /*f450*/  LDL.LU.64 R60, [R1+0x38] ;  /* 0x00003800013c7983 */ /* 0x001ea20000300a00 */
[----:B------:R-:W-:-:S02]  /*f460*/  PRMT R32, R32, 0x7632, R32 ;  /* 0x0000763220207816 */ /* 0x000fc40000000020 */
[----:B------:R-:W-:Y:S01]  /*f470*/  PRMT R36, R36, 0x7632, R36 ;  /* 0x0000763224247816 */ /* 0x000fe20000000024 */
[----:B------:R0:W-:Y:S04]  /*f480*/  STG.E.U16 [R8.64], R40 ;  /* 0x0000002808007986 */ /* 0x0001e8000c101504 */
[----:B------:R-:W2:Y:S04]  /*f490*/  LDL.LU.64 R18, [R1+0x10] ;  /* 0x0000100001127983 */ /* 0x000ea80000300a00 */
[----:B------:R1:W-:Y:S01]  /*f4a0*/  STG.E.U16 [R48.64], R44 ;  /* 0x0000002c30007986 */ /* 0x0003e2000c101504 */
[----:B0-----:R-:W-:-:S03]  /*f4b0*/  PRMT R40, R40, 0x7632, R40 ;  /* 0x0000763228287816 */ /* 0x001fc60000000028 */
[----:B------:R-:W2:Y:S04]  /*f4c0*/  LDL.LU.64 R10, [R1+0x8] ;  /* 0x00000800010a7983 */ /* 0x000ea80000300a00 */
[----:B------:R-:W2:Y:S01]  /*f4d0*/  LDL.LU.64 R8, [R1] ;  /* 0x0000000001087983 */ /* 0x000ea20000300a00 */
[----:B-1----:R-:W-:-:S03]  /*f4e0*/  PRMT R44, R44, 0x7632, R44 ;  /* 0x000076322c2c7816 */ /* 0x002fc6000000002c */
[----:B------:R-:W2:Y:S04]  /*f4f0*/  LDL.LU.64 R48, [R1+0x450] ;  /* 0x0004500001307983 */ /* 0x000ea80000300a00 */
[----:B------:R0:W-:Y:S04]  /*f500*/  STG.E.U16 [R30.64], R32 ;  /* 0x000000201e007986 */ /* 0x0001e8000c101504 */
[----:B----4-:R1:W-:Y:S04]  /*f510*/  STG.E.U16 [R28.64], R36 ;  /* 0x000000241c007986 */ /* 0x0103e8000c101504 */
[----:B---3--:R3:W-:Y:S04]  /*f520*/  STG.E.U16 [R22.64], R40 ;  /* 0x0000002816007986 */ /* 0x0087e8000c101504 */
[----:B0-----:R-:W4:Y:S04]  /*f530*/  LDL.LU.64 R30, [R1+0x448] ;  /* 0x00044800011e7983 */ /* 0x001f280000300a00 */
[----:B-1----:R-:W4:Y:S01]  /*f540*/  LDL.LU.64 R28, [R1+0x440] ;  /* 0x00044000011c7983 */ /* 0x002f220000300a00 */
[----:B------:R-:W-:-:S03]  /*f550*/  PRMT R0, R33, 0x7632, R0 ;  /* 0x0000763221007816 */ /* 0x000fc60000000000 */
[----:B---3--:R-:W3:Y:S04]  /*f560*/  LDL.LU.64 R22, [R1+0x438] ;  /* 0x0004380001167983 */ /* 0x008ee80000300a00 */
[----:B-----5:R0:W-:Y:S04]  /*f570*/  STG.E.U16 [R20.64], R44 ;  /* 0x0000002c14007986 */ /* 0x0201e8000c101504 */
[----:B------:R1:W-:Y:S04]  /*f580*/  STG.E.U16 [R14.64], R33 ;  /* 0x000000210e007986 */ /* 0x0003e8000c101504 */
[----:B------:R5:W-:Y:S04]  /*f590*/  STG.E.U16 [R12.64], R37 ;  /* 0x000000250c007986 */ /* 0x000be8000c101504 */
[----:B0-----:R-:W3:Y:S04]  /*f5a0*/  LDL.LU.64 R20, [R1+0x430] ;  /* 0x0004300001147983 */ /* 0x001ee80000300a00 */
[----:B-1----:R-:W3:Y:S01]  /*f5b0*/  LDL.LU.64 R14, [R1+0x428] ;  /* 0x00042800010e7983 */ /* 0x002ee20000300a00 */
[----:B------:R-:W-:-:S03]  /*f5c0*/  PRMT R2, R37, 0x7632, R2 ;  /* 0x0000763225027816 */ /* 0x000fc60000000002 */
[----:B-----5:R-:W5:Y:S04]  /*f5d0*/  LDL.LU.64 R12, [R1+0x420] ;  /* 0x00042000010c7983 */ /* 0x020f680000300a00 */
[----:B------:R0:W-:Y:S04]  /*f5e0*/  STG.E.U16 [R56.64], R41 ;  /* 0x0000002938007986 */ /* 0x0001e8000c101504 */
[----:B------:R-:W3:Y:S04]  /*f5f0*/  LDL.LU.64 R32, [R1+0x18] ;  /* 0x0000180001207983 */ /* 0x000ee80000300a00 */
[----:B------:R1:W-:Y:S04]  /*f600*/  STG.E.U16 [R58.64], R45 ;  /* 0x0000002d3a007986 */ /* 0x0003e8000c101504 */
[----:B0-----:R-:W3:Y:S01]  /*f610*/  LDL.LU R57, [R1+0x2f4] ;  /* 0x0002f40001397983 */ /* 0x001ee20000300800 */
[----:B------:R-:W-:-:S03]  /*f620*/  PRMT R3, R41, 0x7632, R3 ;  /* 0x0000763229037816 */ /* 0x000fc60000000003 */
[----:B------:R0:W-:Y:S04]  /*f630*/  STG.E.U16 [R16.64], R0 ;  /* 0x0000000010007986 */ /* 0x0001e8000c101504 */
[----:B-1----:R-:W3:Y:S01]  /*f640*/  LDL.LU R58, [R1+0x2f0] ;  /* 0x0002f000013a7983 */ /* 0x002ee20000300800 */
[----:B------:R-:W-:-:S03]  /*f650*/  PRMT R4, R45, 0x7632, R4 ;  /* 0x000076322d047816 */ /* 0x000fc60000000004 */
[----:B------:R-:W3:Y:S04]  /*f660*/  LDL.LU.64 R36, [R1+0x20] ;  /* 0x0000200001247983 */ /* 0x000ee80000300a00 */
[----:B------:R-:W3:Y:S04]  /*f670*/  LDL.LU R59, [R1+0x308] ;  /* 0x00030800013b7983 */ /* 0x000ee80000300800 */
[----:B0-----:R-:W3:Y:S04]  /*f680*/  LDL.LU R16, [R1+0x304] ;  /* 0x0003040001107983 */ /* 0x001ee80000300800 */
[----:B------:R-:W3:Y:S04]  /*f690*/  LDL.LU.64 R40, [R1+0x28] ;  /* 0x0000280001287983 */ /* 0x000ee80000300a00 */
[----:B------:R-:W3:Y:S04]  /*f6a0*/  LDL.LU.64 R44, [R1+0x30] ;  /* 0x00003000012c7983 */ /* 0x000ee80000300a00 */
[----:B--2---:R0:W-:Y:S04]  /*f6b0*/  STG.E.U16 [R60.64], R2 ;  /* 0x000000023c007986 */ /* 0x0041e8000c101504 */
[----:B0-----:R-:W2:Y:S01]  /*f6c0*/  LDL.LU.64 R60, [R1+0x418] ;  /* 0x00041800013c7983 */ /* 0x001ea20000300a00 */
[----:B------:R-:W-:-:S02]  /*f6d0*/  PRMT R5, R34, 0x7632, R5 ;  /* 0x0000763222057816 */ /* 0x000fc40000000005 */
[----:B------:R-:W-:Y:S02]  /*f6e0*/  PRMT R0, R38, 0x7632, R0 ;  /* 0x0000763226007816 */ /* 0x000fe40000000000 */
[----:B------:R-:W-:Y:S02]  /*f6f0*/  PRMT R6, R42, 0x7632, R6 ;  /* 0x000076322a067816 */ /* 0x000fe40000000006 */
[----:B------:R-:W-:Y:S02]  /*f700*/  PRMT R7, R46, 0x7632, R7 ;  /* 0x000076322e077816 */ /* 0x000fe40000000007 */
[----:B------:R-:W-:Y:S02]  /*f710*/  PRMT R24, R35, 0x7632, R24 ;  /* 0x0000763223187816 */ /* 0x000fe40000000018 */
[----:B------:R-:W-:Y:S02]  /*f720*/  PRMT R25, R39, 0x7632, R25 ;  /* 0x0000763227197816 */ /* 0x000fe40000000019 */
[----:B------:R-:W-:-:S02]  /*f730*/  PRMT R26, R43, 0x7632, R26 ;  /* 0x000076322b1a7816 */ /* 0x000fc4000000001a */
[----:B------:R-:W-:Y:S01]  /*f740*/  PRMT R27, R47, 0x7632, R27 ;  /* 0x000076322f1b7816 */ /* 0x000fe2000000001b */
[----:B---3--:R-:W-:Y:S04]  /*f750*/  STG.E.U16 [R44.64], R3 ;  /* 0x000000032c007986 */ /* 0x008fe8000c101504 */
[----:B------:R-:W-:Y:S04]  /*f760*/  STG.E.U16 [R40.64], R4 ;  /* 0x0000000428007986 */ /* 0x000fe8000c101504 */
[----:B------:R-:W-:Y:S04]  /*f770*/  STG.E.U16 [R36.64], R34 ;  /* 0x0000002224007986 */ /* 0x000fe8000c101504 */
[----:B------:R-:W-:Y:S04]  /*f780*/  STG.E.U16 [R32.64], R38 ;  /* 0x0000002620007986 */ /* 0x000fe8000c101504 */
[----:B------:R-:W-:Y:S04]  /*f790*/  STG.E.U16 [R18.64], R42 ;  /* 0x0000002a12007986 */ /* 0x000fe8000c101504 */
[----:B------:R-:W-:Y:S04]  /*f7a0*/  STG.E.U16 [R10.64], R46 ;  /* 0x0000002e0a007986 */ /* 0x000fe8000c101504 */
[----:B------:R0:W-:Y:S04]  /*f7b0*/  STG.E.U16 [R8.64], R5 ;  /* 0x0000000508007986 */ /* 0x0001e8000c101504 */
[----:B0-----:R-:W0:Y:S01]  /*f7c0*/  S2R R8, SR_TID.X ;  /* 0x0000000000087919 */ /* 0x001e220000002100 */
[----:B------:R-:W-:-:S05]  /*f7d0*/  FSEL R2, R58, -INF , P2 ;  /* 0xff8000003a027808 */ /* 0x000fca0001000000 */
[----:B------:R-:W-:Y:S02]  /*f7e0*/  FFMA R5, R2, 0.69314718246459960938, R16 ;  /* 0x3f31721802057823 */ /* 0x000fe40000000010 */
[----:B0-----:R-:W-:Y:S01]  /*f7f0*/  IMAD.SHL.U32 R8, R8, 0x2, RZ ;  /* 0x0000000208087824 */ /* 0x001fe200078e00ff */
[----:B--2---:R0:W-:Y:S04]  /*f800*/  STG.E.U16 [R60.64], R0 ;  /* 0x000000003c007986 */ /* 0x0041e8000c101504 */
[----:B-----5:R1:W-:Y:S04]  /*f810*/  STG.E.U16 [R12.64], R6 ;  /* 0x000000060c007986 */ /* 0x0203e8000c101504 */
[----:B------:R1:W-:Y:S04]  /*f820*/  STG.E.U16 [R14.64], R7 ;  /* 0x000000070e007986 */ /* 0x0003e8000c101504 */
[----:B------:R1:W-:Y:S04]  /*f830*/  STG.E.U16 [R20.64], R35 ;  /* 0x0000002314007986 */ /* 0x0003e8000c101504 */
[----:B------:R1:W-:Y:S04]  /*f840*/  STG.E.U16 [R22.64], R39 ;  /* 0x0000002716007986 */ /* 0x0003e8000c101504 */
[----:B----4-:R1:W-:Y:S04]  /*f850*/  STG.E.U16 [R28.64], R43 ;  /* 0x0000002b1c007986 */ /* 0x0103e8000c101504 */
[----:B------:R1:W-:Y:S04]  /*f860*/  STG.E.U16 [R30.64], R47 ;  /* 0x0000002f1e007986 */ /* 0x0003e8000c101504 */
[----:B------:R1:W-:Y:S04]  /*f870*/  STG.E.U16 [R48.64], R24 ;  /* 0x0000001830007986 */ /* 0x0003e8000c101504 */
[----:B------:R1:W-:Y:S04]  /*f880*/  STG.E.U16 [R50.64], R25 ;  /* 0x0000001932007986 */ /* 0x0003e8000c101504 */
[----:B------:R1:W-:Y:S04]  /*f890*/  STG.E.U16 [R52.64], R26 ;  /* 0x0000001a34007986 */ /* 0x0003e8000c101504 */
[----:B------:R1:W-:Y:S01]  /*f8a0*/  STG.E.U16 [R54.64], R27 ;  /* 0x0000001b36007986 */ /* 0x0003e2000c101504 */
[----:B0-----:R-:W-:-:S05]  /*f8b0*/  FSEL R0, R57, -INF , P0 ;  /* 0xff80000039007808 */ /* 0x001fca0000000000 */
[----:B------:R-:W-:Y:S01]  /*f8c0*/  FFMA R4, R0, 0.69314718246459960938, R59 ;  /* 0x3f31721800047823 */ /* 0x000fe2000000003b */
[----:B------:R-:W-:Y:S01]  /*f8d0*/  LOP3.LUT R0, R8, 0x3f8, RZ, 0xc0, !PT ;  /* 0x000003f808007812 */ /* 0x000fe200078ec0ff */
[----:B------:R-:W-:Y:S06]  /*f8e0*/  BAR.SYNC.DEFER_BLOCKING 0x0 ;  /* 0x0000000000007b1d */ /* 0x000fec0000010000 */
[----:B------:R1:W-:Y:S04]  /*f8f0*/  STS.64 [R0], R4 ;  /* 0x0000000400007388 */ /* 0x0003e80000000a00 */
[----:B------:R-:W-:Y:S06]  /*f900*/  BAR.SYNC.DEFER_BLOCKING 0x0 ;  /* 0x0000000000007b1d */ /* 0x000fec0000010000 */
[----:B------:R-:W-:Y:S05]  /*f910*/  @P1 EXIT ;  /* 0x000000000000194d */ /* 0x000fea0003800000 */
[----:B-1----:R-:W2:Y:S04]  /*f920*/  LDL.LU R59, [R1+0x1d8] ;  /* 0x0001d800013b7983 */ /* 0x002ea80000300800 */
[----:B------:R-:W0:Y:S04]  /*f930*/  S2R R16, SR_TID.X ;  /* 0x0000000000107919 */ /* 0x000e280000002100 */
[----:B------:R-:W1:Y:S01]  /*f940*/  S2R R8, SR_CTAID.Y ;  /* 0x0000000000087919 */ /* 0x000e620000002600 */
[----:B0-----:R-:W-:-:S03]  /*f950*/  LOP3.LUT R58, R16, 0xff, RZ, 0xc0, !PT ;  /* 0x000000ff103a7812 */ /* 0x001fc600078ec0ff */
[----:B------:R-:W0:Y:S01]  /*f960*/  S2R R16, SR_CTAID.X ;  /* 0x0000000000107919 */ /* 0x000e220000002500 */
[----:B-1----:R-:W-:-:S04]  /*f970*/  IMAD R0, R8, c[0x0][0x1cc], RZ ;  /* 0x0000730008007a24 */ /* 0x002fc800078e02ff */
[C---:B------:R-:W-:Y:S02]  /*f980*/  IMAD.SHL.U32 R2, R0.reuse, 0x4, RZ ;  /* 0x0000000400027824 */ /* 0x040fe400078e00ff */
[----:B------:R-:W-:-:S04]  /*f990*/  IMAD.HI R0, R0, 0x4, RZ ;  /* 0x0000000400007827 */ /* 0x000fc800078e02ff */
[----:B0-----:R-:W-:-:S05]  /*f9a0*/  IMAD R16, R16, 0x100, R58 ;  /* 0x0000010010107824 */ /* 0x001fca00078e023a */
[C---:B------:R-:W-:Y:S01]  /*f9b0*/  SHF.L.U32 R3, R16.reuse, 0x2, RZ ;  /* 0x0000000210037819 */ /* 0x040fe200000006ff */
[----:B------:R-:W-:-:S03]  /*f9c0*/  IMAD.HI R5, R16, 0x4, RZ ;  /* 0x0000000410057827 */ /* 0x000fc600078e02ff */
[----:B------:R-:W-:-:S04]  /*f9d0*/  IADD3 R2, P0, P1, R3, c[0x0][0x180], R2 ;  /* 0x0000600003027a10 */ /* 0x000fc8000791e002 */
[----:B------:R-:W-:Y:S01]  /*f9e0*/  IADD3.X R3, R5, c[0x0][0x184], R0, P0, P1 ;  /* 0x0000610005037a10 */ /* 0x000fe200007e2400 */
[----:B--2---:R-:W0:Y:S04]  /*f9f0*/  LDS R7, [R59] ;  /* 0x000000003b077984 */ /* 0x004e280000000800 */
[----:B0-----:R-:W-:Y:S01]  /*fa00*/  STG.E [R2.64], R7 ;  /* 0x0000000702007986 */ /* 0x001fe2000c101904 */
[----:B------:R-:W-:Y:S05]  /*fa10*/  EXIT ;  /* 0x000000000000794d */ /* 0x000fea0003800000 */
.L_x_3:
[----:B------:R-:W-:-:S00]  /*fa20*/  BRA `(.L_x_3) ;  /* 0xfffffff000007947 */ /* 0x000fc0000383ffff */
[----:B------:R-:W-:-:S00]  /*fa30*/  NOP ;  /* 0x0000000000007918 */ /* 0x000fc00000000000 */
        /* <DEDUP_REMOVED lines=12> */
.L_x_4:


//--------------------- .nv.global.init           --------------------------
	.section	.nv.global.init,"aw",@progbits
.nv.global.init:
	.type		_$_str,@object
	.size		_$_str,(.L_0 - _$_str)
_$_str:
        /*0000*/ 	.byte	0x5f, 0x5f, 0x43, 0x55, 0x44, 0x41, 0x5f, 0x46, 0x54, 0x5a, 0x00
.L_0:


//--------------------- .nv.shared.attn_fwd       --------------------------
	.section	.nv.shared.attn_fwd,"aw",@nobits
	.sectionflags	@""
	.align	16
